//
// Generated by NVIDIA NVVM Compiler
//
// Compiler Build ID: CL-36424714
// Cuda compilation tools, release 13.0, V13.0.88
// Based on NVVM 20.0.0
//

.version 9.0
.target sm_100
.address_size 64

	// .globl	_Z6Init_1P9attribute
.const .align 4 .f32 dev_BLKRAD = 0f4243A6F5;
.const .align 4 .b8 dev_BLKCNTX[64] = {0, 0, 122, 67, 221, 228, 154, 67, 186, 201, 184, 67, 152, 174, 214, 67, 117, 147, 244, 67, 41, 60, 9, 68, 152, 46, 24, 68, 6, 33, 39, 68, 117, 19, 54, 68, 227, 5, 69, 68, 82, 248, 83, 68, 193, 234, 98, 68, 47, 221, 113, 68, 207, 103, 128, 68, 6, 225, 135, 68, 61, 90, 143, 68};
.const .align 4 .b8 dev_BLKCNTY[64] = {233, 38, 111, 66, 70, 54, 35, 67, 233, 38, 111, 66, 70, 54, 35, 67, 233, 38, 111, 66, 70, 54, 35, 67, 233, 38, 111, 66, 70, 54, 35, 67, 233, 38, 111, 66, 70, 54, 35, 67, 233, 38, 111, 66, 70, 54, 35, 67, 233, 38, 111, 66, 70, 54, 35, 67, 233, 38, 111, 66, 70, 54, 35, 67};
.const .align 4 .b8 dev_w[36] = {57, 142, 227, 62, 57, 142, 227, 61, 57, 142, 227, 61, 57, 142, 227, 61, 57, 142, 227, 61, 57, 142, 227, 60, 57, 142, 227, 60, 57, 142, 227, 60, 57, 142, 227, 60};
.const .align 4 .b8 M_p[324] = {1, 0, 0, 0, 1, 0, 0, 0, 1, 0, 0, 0, 1, 0, 0, 0, 1, 0, 0, 0, 1, 0, 0, 0, 1, 0, 0, 0, 1, 0, 0, 0, 1, 0, 0, 0, 252, 255, 255, 255, 255, 255, 255, 255, 255, 255, 255, 255, 255, 255, 255, 255, 255, 255, 255, 255, 2, 0, 0, 0, 2, 0, 0, 0, 2, 0, 0, 0, 2, 0, 0, 0, 4, 0, 0, 0, 254, 255, 255, 255, 254, 255, 255, 255, 254, 255, 255, 255, 254, 255, 255, 255, 1, 0, 0, 0, 1, 0, 0, 0, 1, 0, 0, 0, 1, 0, 0, 0, 0, 0, 0, 0, 1, 0, 0, 0, 0, 0, 0, 0, 255, 255, 255, 255, 0, 0, 0, 0, 1, 0, 0, 0, 255, 255, 255, 255, 255, 255, 255, 255, 1, 0, 0, 0, 0, 0, 0, 0, 254, 255, 255, 255, 0, 0, 0, 0, 2, 0, 0, 0, 0, 0, 0, 0, 1, 0, 0, 0, 255, 255, 255, 255, 255, 255, 255, 255, 1, 0, 0, 0, 0, 0, 0, 0, 0, 0, 0, 0, 1, 0, 0, 0, 0, 0, 0, 0, 255, 255, 255, 255, 1, 0, 0, 0, 1, 0, 0, 0, 255, 255, 255, 255, 255, 255, 255, 255, 0, 0, 0, 0, 0, 0, 0, 0, 254, 255, 255, 255, 0, 0, 0, 0, 2, 0, 0, 0, 1, 0, 0, 0, 1, 0, 0, 0, 255, 255, 255, 255, 255, 255, 255, 255, 0, 0, 0, 0, 1, 0, 0, 0, 255, 255, 255, 255, 1, 0, 0, 0, 255, 255, 255, 255, 0, 0, 0, 0, 0, 0, 0, 0, 0, 0, 0, 0, 0, 0, 0, 0, 0, 0, 0, 0, 0, 0, 0, 0, 0, 0, 0, 0, 0, 0, 0, 0, 0, 0, 0, 0, 1, 0, 0, 0, 255, 255, 255, 255, 1, 0, 0, 0, 255, 255, 255, 255};
.const .align 4 .b8 M_nega[324] = {4, 0, 0, 0, 252, 255, 255, 255, 4, 0, 0, 0, 0, 0, 0, 0, 0, 0, 0, 0, 0, 0, 0, 0, 0, 0, 0, 0, 0, 0, 0, 0, 0, 0, 0, 0, 4, 0, 0, 0, 255, 255, 255, 255, 254, 255, 255, 255, 6, 0, 0, 0, 250, 255, 255, 255, 0, 0, 0, 0, 0, 0, 0, 0, 9, 0, 0, 0, 0, 0, 0, 0, 4, 0, 0, 0, 255, 255, 255, 255, 254, 255, 255, 255, 0, 0, 0, 0, 0, 0, 0, 0, 6, 0, 0, 0, 250, 255, 255, 255, 247, 255, 255, 255, 0, 0, 0, 0, 4, 0, 0, 0, 255, 255, 255, 255, 254, 255, 255, 255, 250, 255, 255, 255, 6, 0, 0, 0, 0, 0, 0, 0, 0, 0, 0, 0, 9, 0, 0, 0, 0, 0, 0, 0, 4, 0, 0, 0, 255, 255, 255, 255, 254, 255, 255, 255, 0, 0, 0, 0, 0, 0, 0, 0, 250, 255, 255, 255, 6, 0, 0, 0, 247, 255, 255, 255, 0, 0, 0, 0, 4, 0, 0, 0, 2, 0, 0, 0, 1, 0, 0, 0, 6, 0, 0, 0, 3, 0, 0, 0, 6, 0, 0, 0, 3, 0, 0, 0, 0, 0, 0, 0, 9, 0, 0, 0, 4, 0, 0, 0, 2, 0, 0, 0, 1, 0, 0, 0, 250, 255, 255, 255, 253, 255, 255, 255, 6, 0, 0, 0, 3, 0, 0, 0, 0, 0, 0, 0, 247, 255, 255, 255, 4, 0, 0, 0, 2, 0, 0, 0, 1, 0, 0, 0, 250, 255, 255, 255, 253, 255, 255, 255, 250, 255, 255, 255, 253, 255, 255, 255, 0, 0, 0, 0, 9, 0, 0, 0, 4, 0, 0, 0, 2, 0, 0, 0, 1, 0, 0, 0, 6, 0, 0, 0, 3, 0, 0, 0, 250, 255, 255, 255, 253, 255, 255, 255, 0, 0, 0, 0, 247, 255, 255, 255};
.const .align 4 .b8 dev_e[72] = {0, 0, 0, 0, 0, 0, 0, 0, 1, 0, 0, 0, 0, 0, 0, 0, 0, 0, 0, 0, 1, 0, 0, 0, 255, 255, 255, 255, 0, 0, 0, 0, 0, 0, 0, 0, 255, 255, 255, 255, 1, 0, 0, 0, 1, 0, 0, 0, 255, 255, 255, 255, 1, 0, 0, 0, 255, 255, 255, 255, 255, 255, 255, 255, 1, 0, 0, 0, 255, 255, 255, 255};
// _ZZ5ErrorP9attributePfE5cache has been demoted
// _ZZ5WatchP9attributePfE6cachen has been demoted
// _ZZ5WatchP9attributePfE5cache has been demoted

.visible .entry _Z6Init_1P9attribute(
	.param .u64 .ptr .align 1 _Z6Init_1P9attribute_param_0
)
{
	.reg .pred 	%p<4>;
	.reg .b32 	%r<32>;
	.reg .b32 	%f<80>;
	.reg .b64 	%rd<7>;
	.reg .b64 	%fd<67>;

	mov.u32 	%r6, %tid.x;
	mov.u32 	%r7, %ctaid.x;
	mov.u32 	%r1, %ntid.x;
	mad.lo.s32 	%r31, %r7, %r1, %r6;
	setp.gt.s32 	%p1, %r31, 306624;
	@%p1 bra 	$L__BB0_5;
	mov.u32 	%r8, %nctaid.x;
	mul.lo.s32 	%r3, %r1, %r8;
	ld.const.u32 	%r9, [dev_e];
	cvt.rn.f32.s32 	%f1, %r9;
	ld.const.u32 	%r10, [dev_e+4];
	cvt.rn.f32.s32 	%f20, %r10;
	mov.f32 	%f21, 0f00000000;
	copysign.f32 	%f2, %f20, %f21;
	ld.const.u32 	%r11, [dev_e+8];
	cvt.rn.f32.s32 	%f3, %r11;
	ld.const.u32 	%r12, [dev_e+12];
	cvt.rn.f32.s32 	%f22, %r12;
	copysign.f32 	%f4, %f22, %f21;
	ld.const.f32 	%f23, [dev_w+4];
	cvt.f64.f32 	%fd1, %f23;
	ld.const.u32 	%r13, [dev_e+16];
	cvt.rn.f32.s32 	%f5, %r13;
	ld.const.u32 	%r14, [dev_e+20];
	cvt.rn.f32.s32 	%f24, %r14;
	copysign.f32 	%f6, %f24, %f21;
	ld.const.f32 	%f25, [dev_w+8];
	cvt.f64.f32 	%fd2, %f25;
	ld.const.u32 	%r15, [dev_e+24];
	cvt.rn.f32.s32 	%f7, %r15;
	ld.const.u32 	%r16, [dev_e+28];
	cvt.rn.f32.s32 	%f26, %r16;
	copysign.f32 	%f8, %f26, %f21;
	ld.const.f32 	%f27, [dev_w+12];
	cvt.f64.f32 	%fd3, %f27;
	ld.const.u32 	%r17, [dev_e+32];
	cvt.rn.f32.s32 	%f9, %r17;
	ld.const.u32 	%r18, [dev_e+36];
	cvt.rn.f32.s32 	%f28, %r18;
	copysign.f32 	%f10, %f28, %f21;
	ld.const.f32 	%f29, [dev_w+16];
	cvt.f64.f32 	%fd4, %f29;
	ld.const.u32 	%r19, [dev_e+40];
	cvt.rn.f32.s32 	%f11, %r19;
	ld.const.u32 	%r20, [dev_e+44];
	cvt.rn.f32.s32 	%f30, %r20;
	copysign.f32 	%f12, %f30, %f21;
	ld.const.f32 	%f31, [dev_w+20];
	cvt.f64.f32 	%fd5, %f31;
	ld.const.u32 	%r21, [dev_e+48];
	cvt.rn.f32.s32 	%f13, %r21;
	ld.const.u32 	%r22, [dev_e+52];
	cvt.rn.f32.s32 	%f32, %r22;
	copysign.f32 	%f14, %f32, %f21;
	ld.const.f32 	%f33, [dev_w+24];
	cvt.f64.f32 	%fd6, %f33;
	ld.const.u32 	%r23, [dev_e+56];
	cvt.rn.f32.s32 	%f15, %r23;
	ld.const.u32 	%r24, [dev_e+60];
	cvt.rn.f32.s32 	%f34, %r24;
	copysign.f32 	%f16, %f34, %f21;
	ld.const.f32 	%f35, [dev_w+28];
	cvt.f64.f32 	%fd7, %f35;
	ld.const.u32 	%r25, [dev_e+64];
	cvt.rn.f32.s32 	%f17, %r25;
	ld.const.u32 	%r26, [dev_e+68];
	cvt.rn.f32.s32 	%f36, %r26;
	copysign.f32 	%f18, %f36, %f21;
	ld.const.f32 	%f37, [dev_w+32];
	cvt.f64.f32 	%fd8, %f37;
	ld.const.f32 	%f45, [dev_w];
$L__BB0_2:
	ld.param.u64 	%rd6, [_Z6Init_1P9attribute_param_0];
	cvta.to.global.u64 	%rd3, %rd6;
	mul.wide.s32 	%rd4, %r31, 244;
	add.s64 	%rd5, %rd3, %rd4;
	add.s64 	%rd1, %rd5, 208;
	mov.b32 	%r27, 1008981770;
	st.global.u32 	[%rd5+208], %r27;
	mov.b32 	%r28, 0;
	st.global.u32 	[%rd5+212], %r28;
	ld.global.f32 	%f39, [%rd5+240];
	setp.neu.f32 	%p2, %f39, 0f3F800000;
	mov.f32 	%f79, 0f3C23D70A;
	@%p2 bra 	$L__BB0_4;
	mov.b32 	%r29, 0;
	st.global.u32 	[%rd1], %r29;
	st.global.u32 	[%rd1+4], %r29;
	mov.f32 	%f79, 0f00000000;
$L__BB0_4:
	mov.b32 	%r30, 1065353216;
	st.global.u32 	[%rd1+24], %r30;
	fma.rn.f32 	%f41, %f79, %f1, %f2;
	mul.f32 	%f42, %f41, 0f40400000;
	mul.f32 	%f43, %f79, %f79;
	cvt.f64.f32 	%fd9, %f42;
	add.f64 	%fd10, %fd9, 0d3FF0000000000000;
	mul.f32 	%f44, %f42, %f42;
	cvt.f64.f32 	%fd11, %f44;
	fma.rn.f64 	%fd12, %fd11, 0d3FE0000000000000, %fd10;
	cvt.f64.f32 	%fd13, %f43;
	mul.f64 	%fd14, %fd13, 0d4008000000000000;
	mul.f64 	%fd15, %fd14, 0d3FE0000000000000;
	sub.f64 	%fd16, %fd12, %fd15;
	cvt.f64.f32 	%fd17, %f45;
	mul.f64 	%fd18, %fd16, %fd17;
	cvt.rn.f32.f64 	%f46, %fd18;
	st.global.f32 	[%rd1+-208], %f46;
	fma.rn.f32 	%f47, %f79, %f3, %f4;
	mul.f32 	%f48, %f47, 0f40400000;
	cvt.f64.f32 	%fd19, %f48;
	add.f64 	%fd20, %fd19, 0d3FF0000000000000;
	mul.f32 	%f49, %f48, %f48;
	cvt.f64.f32 	%fd21, %f49;
	fma.rn.f64 	%fd22, %fd21, 0d3FE0000000000000, %fd20;
	sub.f64 	%fd23, %fd22, %fd15;
	mul.f64 	%fd24, %fd23, %fd1;
	cvt.rn.f32.f64 	%f50, %fd24;
	st.global.f32 	[%rd1+-204], %f50;
	fma.rn.f32 	%f51, %f79, %f5, %f6;
	mul.f32 	%f52, %f51, 0f40400000;
	cvt.f64.f32 	%fd25, %f52;
	add.f64 	%fd26, %fd25, 0d3FF0000000000000;
	mul.f32 	%f53, %f52, %f52;
	cvt.f64.f32 	%fd27, %f53;
	fma.rn.f64 	%fd28, %fd27, 0d3FE0000000000000, %fd26;
	sub.f64 	%fd29, %fd28, %fd15;
	mul.f64 	%fd30, %fd29, %fd2;
	cvt.rn.f32.f64 	%f54, %fd30;
	st.global.f32 	[%rd1+-200], %f54;
	fma.rn.f32 	%f55, %f79, %f7, %f8;
	mul.f32 	%f56, %f55, 0f40400000;
	cvt.f64.f32 	%fd31, %f56;
	add.f64 	%fd32, %fd31, 0d3FF0000000000000;
	mul.f32 	%f57, %f56, %f56;
	cvt.f64.f32 	%fd33, %f57;
	fma.rn.f64 	%fd34, %fd33, 0d3FE0000000000000, %fd32;
	sub.f64 	%fd35, %fd34, %fd15;
	mul.f64 	%fd36, %fd35, %fd3;
	cvt.rn.f32.f64 	%f58, %fd36;
	st.global.f32 	[%rd1+-196], %f58;
	fma.rn.f32 	%f59, %f79, %f9, %f10;
	mul.f32 	%f60, %f59, 0f40400000;
	cvt.f64.f32 	%fd37, %f60;
	add.f64 	%fd38, %fd37, 0d3FF0000000000000;
	mul.f32 	%f61, %f60, %f60;
	cvt.f64.f32 	%fd39, %f61;
	fma.rn.f64 	%fd40, %fd39, 0d3FE0000000000000, %fd38;
	sub.f64 	%fd41, %fd40, %fd15;
	mul.f64 	%fd42, %fd41, %fd4;
	cvt.rn.f32.f64 	%f62, %fd42;
	st.global.f32 	[%rd1+-192], %f62;
	fma.rn.f32 	%f63, %f79, %f11, %f12;
	mul.f32 	%f64, %f63, 0f40400000;
	cvt.f64.f32 	%fd43, %f64;
	add.f64 	%fd44, %fd43, 0d3FF0000000000000;
	mul.f32 	%f65, %f64, %f64;
	cvt.f64.f32 	%fd45, %f65;
	fma.rn.f64 	%fd46, %fd45, 0d3FE0000000000000, %fd44;
	sub.f64 	%fd47, %fd46, %fd15;
	mul.f64 	%fd48, %fd47, %fd5;
	cvt.rn.f32.f64 	%f66, %fd48;
	st.global.f32 	[%rd1+-188], %f66;
	fma.rn.f32 	%f67, %f79, %f13, %f14;
	mul.f32 	%f68, %f67, 0f40400000;
	cvt.f64.f32 	%fd49, %f68;
	add.f64 	%fd50, %fd49, 0d3FF0000000000000;
	mul.f32 	%f69, %f68, %f68;
	cvt.f64.f32 	%fd51, %f69;
	fma.rn.f64 	%fd52, %fd51, 0d3FE0000000000000, %fd50;
	sub.f64 	%fd53, %fd52, %fd15;
	mul.f64 	%fd54, %fd53, %fd6;
	cvt.rn.f32.f64 	%f70, %fd54;
	st.global.f32 	[%rd1+-184], %f70;
	fma.rn.f32 	%f71, %f79, %f15, %f16;
	mul.f32 	%f72, %f71, 0f40400000;
	cvt.f64.f32 	%fd55, %f72;
	add.f64 	%fd56, %fd55, 0d3FF0000000000000;
	mul.f32 	%f73, %f72, %f72;
	cvt.f64.f32 	%fd57, %f73;
	fma.rn.f64 	%fd58, %fd57, 0d3FE0000000000000, %fd56;
	sub.f64 	%fd59, %fd58, %fd15;
	mul.f64 	%fd60, %fd59, %fd7;
	cvt.rn.f32.f64 	%f74, %fd60;
	st.global.f32 	[%rd1+-180], %f74;
	fma.rn.f32 	%f75, %f79, %f17, %f18;
	mul.f32 	%f76, %f75, 0f40400000;
	cvt.f64.f32 	%fd61, %f76;
	add.f64 	%fd62, %fd61, 0d3FF0000000000000;
	mul.f32 	%f77, %f76, %f76;
	cvt.f64.f32 	%fd63, %f77;
	fma.rn.f64 	%fd64, %fd63, 0d3FE0000000000000, %fd62;
	sub.f64 	%fd65, %fd64, %fd15;
	mul.f64 	%fd66, %fd65, %fd8;
	cvt.rn.f32.f64 	%f78, %fd66;
	st.global.f32 	[%rd1+-176], %f78;
	add.s32 	%r31, %r31, %r3;
	setp.lt.s32 	%p3, %r31, 306625;
	@%p3 bra 	$L__BB0_2;
$L__BB0_5:
	ret;

}
	// .globl	_Z9Init_loadP9attribute
.visible .entry _Z9Init_loadP9attribute(
	.param .u64 .ptr .align 1 _Z9Init_loadP9attribute_param_0
)
{
	.reg .pred 	%p<3>;
	.reg .b32 	%r<28>;
	.reg .b32 	%f<89>;
	.reg .b64 	%rd<6>;
	.reg .b64 	%fd<77>;

	mov.u32 	%r6, %tid.x;
	mov.u32 	%r7, %ctaid.x;
	mov.u32 	%r1, %ntid.x;
	mad.lo.s32 	%r27, %r7, %r1, %r6;
	setp.gt.s32 	%p1, %r27, 306624;
	@%p1 bra 	$L__BB1_3;
	mov.u32 	%r8, %nctaid.x;
	mul.lo.s32 	%r3, %r1, %r8;
	ld.const.u32 	%r9, [dev_e];
	ld.const.u32 	%r10, [dev_e+4];
	ld.const.u32 	%r11, [dev_e+8];
	ld.const.u32 	%r12, [dev_e+12];
	ld.const.u32 	%r13, [dev_e+16];
	ld.const.u32 	%r14, [dev_e+20];
	ld.const.f32 	%f1, [dev_w+8];
	ld.const.u32 	%r15, [dev_e+24];
	ld.const.u32 	%r16, [dev_e+28];
	ld.const.u32 	%r17, [dev_e+32];
	ld.const.u32 	%r18, [dev_e+36];
	ld.const.f32 	%f2, [dev_w+16];
	ld.const.u32 	%r19, [dev_e+40];
	ld.const.u32 	%r20, [dev_e+44];
	ld.const.f32 	%f3, [dev_w+20];
	ld.const.u32 	%r21, [dev_e+48];
	ld.const.u32 	%r22, [dev_e+52];
	ld.const.f32 	%f4, [dev_w+24];
	ld.const.u32 	%r23, [dev_e+56];
	ld.const.u32 	%r24, [dev_e+60];
	ld.const.f32 	%f5, [dev_w+28];
	ld.const.u32 	%r25, [dev_e+64];
	ld.const.u32 	%r26, [dev_e+68];
	cvt.rn.f32.s32 	%f6, %r9;
	cvt.rn.f32.s32 	%f7, %r10;
	cvt.rn.f32.s32 	%f8, %r11;
	cvt.rn.f32.s32 	%f9, %r12;
	cvt.rn.f32.s32 	%f10, %r13;
	cvt.rn.f32.s32 	%f11, %r14;
	cvt.rn.f32.s32 	%f12, %r15;
	cvt.rn.f32.s32 	%f13, %r16;
	cvt.rn.f32.s32 	%f14, %r17;
	cvt.rn.f32.s32 	%f15, %r18;
	cvt.rn.f32.s32 	%f16, %r19;
	cvt.rn.f32.s32 	%f17, %r20;
	cvt.rn.f32.s32 	%f18, %r21;
	cvt.rn.f32.s32 	%f19, %r22;
	cvt.rn.f32.s32 	%f20, %r23;
	cvt.rn.f32.s32 	%f21, %r24;
	cvt.rn.f32.s32 	%f22, %r25;
	cvt.rn.f32.s32 	%f23, %r26;
	ld.const.f32 	%f34, [dev_w];
	ld.const.f32 	%f41, [dev_w+4];
	ld.const.f32 	%f54, [dev_w+12];
	ld.const.f32 	%f85, [dev_w+32];
$L__BB1_2:
	ld.param.u64 	%rd5, [_Z9Init_loadP9attribute_param_0];
	cvta.to.global.u64 	%rd2, %rd5;
	mul.wide.s32 	%rd3, %r27, 244;
	add.s64 	%rd4, %rd2, %rd3;
	ld.global.f32 	%f24, [%rd4+224];
	cvt.f64.f32 	%fd1, %f24;
	mul.f64 	%fd2, %fd1, 0d3FB549F94855DA27;
	mul.f64 	%fd3, %fd2, 0d3F5745B353BD6FA5;
	div.rn.f64 	%fd4, %fd3, 0d407C400000000000;
	div.rn.f64 	%fd5, %fd4, 0d3EF07111652D2B5C;
	cvt.rn.f32.f64 	%f25, %fd5;
	st.global.f32 	[%rd4+208], %f25;
	ld.global.f32 	%f26, [%rd4+228];
	cvt.f64.f32 	%fd6, %f26;
	mul.f64 	%fd7, %fd6, 0d3FB549F94855DA27;
	mul.f64 	%fd8, %fd7, 0d3F5745B353BD6FA5;
	div.rn.f64 	%fd9, %fd8, 0d407C400000000000;
	div.rn.f64 	%fd10, %fd9, 0d3EF07111652D2B5C;
	cvt.rn.f32.f64 	%f27, %fd10;
	st.global.f32 	[%rd4+212], %f27;
	ld.global.f32 	%f28, [%rd4+232];
	mul.f32 	%f29, %f27, %f7;
	fma.rn.f32 	%f30, %f25, %f6, %f29;
	mul.f32 	%f31, %f30, 0f40400000;
	mul.f32 	%f32, %f25, %f25;
	fma.rn.f32 	%f33, %f27, %f27, %f32;
	mul.f32 	%f35, %f28, %f34;
	cvt.f64.f32 	%fd11, %f35;
	cvt.f64.f32 	%fd12, %f31;
	add.f64 	%fd13, %fd12, 0d3FF0000000000000;
	mul.f32 	%f36, %f31, %f31;
	cvt.f64.f32 	%fd14, %f36;
	fma.rn.f64 	%fd15, %fd14, 0d3FE0000000000000, %fd13;
	cvt.f64.f32 	%fd16, %f33;
	mul.f64 	%fd17, %fd16, 0d4008000000000000;
	mul.f64 	%fd18, %fd17, 0d3FE0000000000000;
	sub.f64 	%fd19, %fd15, %fd18;
	mul.f64 	%fd20, %fd19, %fd11;
	cvt.rn.f32.f64 	%f37, %fd20;
	st.global.f32 	[%rd4], %f37;
	mul.f32 	%f38, %f27, %f9;
	fma.rn.f32 	%f39, %f25, %f8, %f38;
	mul.f32 	%f40, %f39, 0f40400000;
	mul.f32 	%f42, %f28, %f41;
	cvt.f64.f32 	%fd21, %f42;
	cvt.f64.f32 	%fd22, %f40;
	add.f64 	%fd23, %fd22, 0d3FF0000000000000;
	mul.f32 	%f43, %f40, %f40;
	cvt.f64.f32 	%fd24, %f43;
	fma.rn.f64 	%fd25, %fd24, 0d3FE0000000000000, %fd23;
	sub.f64 	%fd26, %fd25, %fd18;
	mul.f64 	%fd27, %fd26, %fd21;
	cvt.rn.f32.f64 	%f44, %fd27;
	st.global.f32 	[%rd4+4], %f44;
	mul.f32 	%f45, %f27, %f11;
	fma.rn.f32 	%f46, %f25, %f10, %f45;
	mul.f32 	%f47, %f46, 0f40400000;
	mul.f32 	%f48, %f28, %f1;
	cvt.f64.f32 	%fd28, %f48;
	cvt.f64.f32 	%fd29, %f47;
	add.f64 	%fd30, %fd29, 0d3FF0000000000000;
	mul.f32 	%f49, %f47, %f47;
	cvt.f64.f32 	%fd31, %f49;
	fma.rn.f64 	%fd32, %fd31, 0d3FE0000000000000, %fd30;
	sub.f64 	%fd33, %fd32, %fd18;
	mul.f64 	%fd34, %fd33, %fd28;
	cvt.rn.f32.f64 	%f50, %fd34;
	st.global.f32 	[%rd4+8], %f50;
	mul.f32 	%f51, %f27, %f13;
	fma.rn.f32 	%f52, %f25, %f12, %f51;
	mul.f32 	%f53, %f52, 0f40400000;
	mul.f32 	%f55, %f28, %f54;
	cvt.f64.f32 	%fd35, %f55;
	cvt.f64.f32 	%fd36, %f53;
	add.f64 	%fd37, %fd36, 0d3FF0000000000000;
	mul.f32 	%f56, %f53, %f53;
	cvt.f64.f32 	%fd38, %f56;
	fma.rn.f64 	%fd39, %fd38, 0d3FE0000000000000, %fd37;
	sub.f64 	%fd40, %fd39, %fd18;
	mul.f64 	%fd41, %fd40, %fd35;
	cvt.rn.f32.f64 	%f57, %fd41;
	st.global.f32 	[%rd4+12], %f57;
	mul.f32 	%f58, %f27, %f15;
	fma.rn.f32 	%f59, %f25, %f14, %f58;
	mul.f32 	%f60, %f59, 0f40400000;
	mul.f32 	%f61, %f28, %f2;
	cvt.f64.f32 	%fd42, %f61;
	cvt.f64.f32 	%fd43, %f60;
	add.f64 	%fd44, %fd43, 0d3FF0000000000000;
	mul.f32 	%f62, %f60, %f60;
	cvt.f64.f32 	%fd45, %f62;
	fma.rn.f64 	%fd46, %fd45, 0d3FE0000000000000, %fd44;
	sub.f64 	%fd47, %fd46, %fd18;
	mul.f64 	%fd48, %fd47, %fd42;
	cvt.rn.f32.f64 	%f63, %fd48;
	st.global.f32 	[%rd4+16], %f63;
	mul.f32 	%f64, %f27, %f17;
	fma.rn.f32 	%f65, %f25, %f16, %f64;
	mul.f32 	%f66, %f65, 0f40400000;
	mul.f32 	%f67, %f28, %f3;
	cvt.f64.f32 	%fd49, %f67;
	cvt.f64.f32 	%fd50, %f66;
	add.f64 	%fd51, %fd50, 0d3FF0000000000000;
	mul.f32 	%f68, %f66, %f66;
	cvt.f64.f32 	%fd52, %f68;
	fma.rn.f64 	%fd53, %fd52, 0d3FE0000000000000, %fd51;
	sub.f64 	%fd54, %fd53, %fd18;
	mul.f64 	%fd55, %fd54, %fd49;
	cvt.rn.f32.f64 	%f69, %fd55;
	st.global.f32 	[%rd4+20], %f69;
	mul.f32 	%f70, %f27, %f19;
	fma.rn.f32 	%f71, %f25, %f18, %f70;
	mul.f32 	%f72, %f71, 0f40400000;
	mul.f32 	%f73, %f28, %f4;
	cvt.f64.f32 	%fd56, %f73;
	cvt.f64.f32 	%fd57, %f72;
	add.f64 	%fd58, %fd57, 0d3FF0000000000000;
	mul.f32 	%f74, %f72, %f72;
	cvt.f64.f32 	%fd59, %f74;
	fma.rn.f64 	%fd60, %fd59, 0d3FE0000000000000, %fd58;
	sub.f64 	%fd61, %fd60, %fd18;
	mul.f64 	%fd62, %fd61, %fd56;
	cvt.rn.f32.f64 	%f75, %fd62;
	st.global.f32 	[%rd4+24], %f75;
	mul.f32 	%f76, %f27, %f21;
	fma.rn.f32 	%f77, %f25, %f20, %f76;
	mul.f32 	%f78, %f77, 0f40400000;
	mul.f32 	%f79, %f28, %f5;
	cvt.f64.f32 	%fd63, %f79;
	cvt.f64.f32 	%fd64, %f78;
	add.f64 	%fd65, %fd64, 0d3FF0000000000000;
	mul.f32 	%f80, %f78, %f78;
	cvt.f64.f32 	%fd66, %f80;
	fma.rn.f64 	%fd67, %fd66, 0d3FE0000000000000, %fd65;
	sub.f64 	%fd68, %fd67, %fd18;
	mul.f64 	%fd69, %fd68, %fd63;
	cvt.rn.f32.f64 	%f81, %fd69;
	st.global.f32 	[%rd4+28], %f81;
	mul.f32 	%f82, %f27, %f23;
	fma.rn.f32 	%f83, %f25, %f22, %f82;
	mul.f32 	%f84, %f83, 0f40400000;
	mul.f32 	%f86, %f28, %f85;
	cvt.f64.f32 	%fd70, %f86;
	cvt.f64.f32 	%fd71, %f84;
	add.f64 	%fd72, %fd71, 0d3FF0000000000000;
	mul.f32 	%f87, %f84, %f84;
	cvt.f64.f32 	%fd73, %f87;
	fma.rn.f64 	%fd74, %fd73, 0d3FE0000000000000, %fd72;
	sub.f64 	%fd75, %fd74, %fd18;
	mul.f64 	%fd76, %fd75, %fd70;
	cvt.rn.f32.f64 	%f88, %fd76;
	st.global.f32 	[%rd4+32], %f88;
	add.s32 	%r27, %r27, %r3;
	setp.lt.s32 	%p2, %r27, 306625;
	@%p2 bra 	$L__BB1_2;
$L__BB1_3:
	ret;

}
	// .globl	_Z9Fluid_LESP9attribute
.visible .entry _Z9Fluid_LESP9attribute(
	.param .u64 .ptr .align 1 _Z9Fluid_LESP9attribute_param_0
)
{
	.reg .pred 	%p<4>;
	.reg .b32 	%r<19>;
	.reg .b32 	%f<39>;
	.reg .b64 	%rd<18>;
	.reg .b64 	%fd<30>;

	ld.param.u64 	%rd10, [_Z9Fluid_LESP9attribute_param_0];
	mov.u32 	%r8, %tid.x;
	mov.u32 	%r9, %ctaid.x;
	mov.u32 	%r1, %ntid.x;
	mad.lo.s32 	%r17, %r9, %r1, %r8;
	setp.gt.s32 	%p1, %r17, 306624;
	@%p1 bra 	$L__BB2_5;
	mov.u32 	%r10, %nctaid.x;
	mul.lo.s32 	%r3, %r1, %r10;
	cvta.to.global.u64 	%rd1, %rd10;
	mov.u64 	%rd14, dev_e;
	add.s64 	%rd11, %rd14, 4;
	mov.u64 	%rd12, dev_w;
$L__BB2_2:
	mul.wide.s32 	%rd13, %r17, 244;
	add.s64 	%rd16, %rd1, %rd13;
	add.s64 	%rd2, %rd16, 36;
	mov.b32 	%r18, 0;
	st.global.u32 	[%rd16+36], %r18;
	st.global.u32 	[%rd16+40], %r18;
	st.global.u32 	[%rd16+44], %r18;
	ld.global.f32 	%f1, [%rd16+232];
	ld.global.f32 	%f2, [%rd16+208];
	ld.global.f32 	%f3, [%rd16+212];
	mul.f32 	%f11, %f2, %f2;
	fma.rn.f32 	%f12, %f3, %f3, %f11;
	cvt.f64.f32 	%fd2, %f12;
	mul.f64 	%fd3, %fd2, 0d4008000000000000;
	mul.f64 	%fd1, %fd3, 0d3FE0000000000000;
	mov.f32 	%f36, 0f00000000;
	mov.u64 	%rd15, %rd11;
	mov.u64 	%rd17, %rd12;
	mov.f32 	%f37, %f36;
	mov.f32 	%f38, %f36;
$L__BB2_3:
	ld.const.u32 	%r12, [%rd15+-4];
	ld.const.u32 	%r13, [%rd15];
	mul.lo.s32 	%r14, %r13, %r12;
	cvt.rn.f32.s32 	%f13, %r14;
	ld.global.f32 	%f14, [%rd16];
	cvt.rn.f32.s32 	%f15, %r12;
	cvt.rn.f32.s32 	%f16, %r13;
	mul.f32 	%f17, %f3, %f16;
	fma.rn.f32 	%f18, %f2, %f15, %f17;
	mul.f32 	%f19, %f18, 0f40400000;
	ld.const.f32 	%f20, [%rd17];
	mul.f32 	%f21, %f1, %f20;
	cvt.f64.f32 	%fd4, %f21;
	cvt.f64.f32 	%fd5, %f19;
	add.f64 	%fd6, %fd5, 0d3FF0000000000000;
	mul.f32 	%f22, %f19, %f19;
	cvt.f64.f32 	%fd7, %f22;
	fma.rn.f64 	%fd8, %fd7, 0d3FE0000000000000, %fd6;
	sub.f64 	%fd9, %fd8, %fd1;
	mul.f64 	%fd10, %fd9, %fd4;
	cvt.rn.f32.f64 	%f23, %fd10;
	sub.f32 	%f24, %f14, %f23;
	fma.rn.f32 	%f38, %f24, %f13, %f38;
	st.global.f32 	[%rd2], %f38;
	mul.lo.s32 	%r15, %r12, %r12;
	cvt.rn.f32.u32 	%f25, %r15;
	ld.global.f32 	%f26, [%rd16];
	sub.f32 	%f27, %f26, %f23;
	fma.rn.f32 	%f37, %f27, %f25, %f37;
	st.global.f32 	[%rd2+4], %f37;
	mul.lo.s32 	%r16, %r13, %r13;
	cvt.rn.f32.u32 	%f28, %r16;
	ld.global.f32 	%f29, [%rd16];
	sub.f32 	%f30, %f29, %f23;
	fma.rn.f32 	%f36, %f30, %f28, %f36;
	st.global.f32 	[%rd2+8], %f36;
	add.s32 	%r18, %r18, 1;
	add.s64 	%rd17, %rd17, 4;
	add.s64 	%rd16, %rd16, 4;
	add.s64 	%rd15, %rd15, 8;
	setp.ne.s32 	%p2, %r18, 9;
	@%p2 bra 	$L__BB2_3;
	cvt.f64.f32 	%fd11, %f38;
	add.f64 	%fd12, %fd11, %fd11;
	mul.f32 	%f31, %f37, %f37;
	cvt.f64.f32 	%fd13, %f31;
	fma.rn.f64 	%fd14, %fd12, %fd11, %fd13;
	mul.f32 	%f32, %f36, %f36;
	cvt.f64.f32 	%fd15, %f32;
	add.f64 	%fd16, %fd14, %fd15;
	sqrt.rn.f64 	%fd17, %fd16;
	cvt.rn.f32.f64 	%f33, %fd17;
	st.global.f32 	[%rd2+12], %f33;
	cvt.f64.f32 	%fd18, %f33;
	mul.f64 	%fd19, %fd18, 0d4032000000000000;
	mul.f64 	%fd20, %fd19, 0d3FF6A09E6665983E;
	cvt.f64.f32 	%fd21, %f1;
	div.rn.f64 	%fd22, %fd20, %fd21;
	mul.f64 	%fd23, %fd22, 0d3FD3333333333333;
	fma.rn.f64 	%fd24, %fd23, 0d3FD3333333333333, 0d3FD0461D43866BBB;
	sqrt.rn.f64 	%fd25, %fd24;
	add.f64 	%fd26, %fd25, 0dBFE022E88CFD9C27;
	mul.f64 	%fd27, %fd26, 0d3FE0000000000000;
	cvt.rn.f32.f64 	%f34, %fd27;
	st.global.f32 	[%rd2+16], %f34;
	cvt.f64.f32 	%fd28, %f34;
	add.f64 	%fd29, %fd28, 0d3FE022E88CFD9C27;
	cvt.rn.f32.f64 	%f35, %fd29;
	st.global.f32 	[%rd2+20], %f35;
	add.s32 	%r17, %r17, %r3;
	setp.lt.s32 	%p3, %r17, 306625;
	@%p3 bra 	$L__BB2_2;
$L__BB2_5:
	ret;

}
	// .globl	_Z10Fluid_MRT1P9attribute
.visible .entry _Z10Fluid_MRT1P9attribute(
	.param .u64 .ptr .align 1 _Z10Fluid_MRT1P9attribute_param_0
)
{
	.reg .pred 	%p<3>;
	.reg .b32 	%r<11>;
	.reg .b32 	%f<16>;
	.reg .b64 	%rd<5>;
	.reg .b64 	%fd<9>;

	ld.param.u64 	%rd2, [_Z10Fluid_MRT1P9attribute_param_0];
	mov.u32 	%r6, %tid.x;
	mov.u32 	%r7, %ctaid.x;
	mov.u32 	%r1, %ntid.x;
	mad.lo.s32 	%r10, %r7, %r1, %r6;
	setp.gt.s32 	%p1, %r10, 306624;
	@%p1 bra 	$L__BB3_3;
	mov.u32 	%r8, %nctaid.x;
	mul.lo.s32 	%r3, %r1, %r8;
	cvta.to.global.u64 	%rd1, %rd2;
$L__BB3_2:
	mul.wide.s32 	%rd3, %r10, 244;
	add.s64 	%rd4, %rd1, %rd3;
	mov.b32 	%r9, 0;
	st.global.u32 	[%rd4+60], %r9;
	ld.global.f32 	%f1, [%rd4+232];
	cvt.f64.f32 	%fd1, %f1;
	ld.global.f32 	%f2, [%rd4+208];
	mul.f32 	%f3, %f2, %f2;
	ld.global.f32 	%f4, [%rd4+212];
	mul.f32 	%f5, %f4, %f4;
	add.f32 	%f6, %f3, %f5;
	cvt.f64.f32 	%fd2, %f6;
	mul.f64 	%fd3, %fd2, 0d4008000000000000;
	add.f64 	%fd4, %fd3, 0dC000000000000000;
	mul.f64 	%fd5, %fd4, %fd1;
	cvt.rn.f32.f64 	%f7, %fd5;
	st.global.f32 	[%rd4+64], %f7;
	mov.f64 	%fd6, 0d3FF0000000000000;
	sub.f64 	%fd7, %fd6, %fd3;
	mul.f64 	%fd8, %fd7, %fd1;
	cvt.rn.f32.f64 	%f8, %fd8;
	st.global.f32 	[%rd4+68], %f8;
	st.global.u32 	[%rd4+72], %r9;
	neg.f32 	%f9, %f1;
	mul.f32 	%f10, %f2, %f9;
	st.global.f32 	[%rd4+76], %f10;
	st.global.u32 	[%rd4+80], %r9;
	mul.f32 	%f11, %f4, %f9;
	st.global.f32 	[%rd4+84], %f11;
	sub.f32 	%f12, %f3, %f5;
	mul.f32 	%f13, %f1, %f12;
	st.global.f32 	[%rd4+88], %f13;
	mul.f32 	%f14, %f1, %f2;
	mul.f32 	%f15, %f14, %f4;
	st.global.f32 	[%rd4+92], %f15;
	add.s32 	%r10, %r10, %r3;
	setp.lt.s32 	%p2, %r10, 306625;
	@%p2 bra 	$L__BB3_2;
$L__BB3_3:
	ret;

}
	// .globl	_Z10Fluid_MRT2P9attribute
.visible .entry _Z10Fluid_MRT2P9attribute(
	.param .u64 .ptr .align 1 _Z10Fluid_MRT2P9attribute_param_0
)
{
	.reg .pred 	%p<4>;
	.reg .b32 	%r<32>;
	.reg .b32 	%f<51>;
	.reg .b64 	%rd<14>;

	ld.param.u64 	%rd7, [_Z10Fluid_MRT2P9attribute_param_0];
	mov.u32 	%r8, %tid.x;
	mov.u32 	%r9, %ctaid.x;
	mov.u32 	%r1, %ntid.x;
	mad.lo.s32 	%r30, %r9, %r1, %r8;
	setp.gt.s32 	%p1, %r30, 306624;
	@%p1 bra 	$L__BB4_6;
	mov.u32 	%r10, %nctaid.x;
	mul.lo.s32 	%r3, %r1, %r10;
	cvta.to.global.u64 	%rd1, %rd7;
	mov.u64 	%rd11, M_p;
	add.s64 	%rd8, %rd11, 36;
$L__BB4_2:
	mul.wide.s32 	%rd9, %r30, 244;
	add.s64 	%rd10, %rd1, %rd9;
	add.s64 	%rd13, %rd10, 96;
	mov.b32 	%r31, 0;
	st.global.u32 	[%rd10+96], %r31;
	st.global.u32 	[%rd10+100], %r31;
	st.global.u32 	[%rd10+104], %r31;
	st.global.u32 	[%rd10+108], %r31;
	st.global.u32 	[%rd10+112], %r31;
	st.global.u32 	[%rd10+116], %r31;
	st.global.u32 	[%rd10+120], %r31;
	st.global.u32 	[%rd10+124], %r31;
	st.global.u32 	[%rd10+128], %r31;
	ld.global.f32 	%f1, [%rd10];
	ld.global.f32 	%f2, [%rd10+4];
	ld.global.f32 	%f3, [%rd10+8];
	ld.global.f32 	%f4, [%rd10+12];
	ld.global.f32 	%f5, [%rd10+16];
	ld.global.f32 	%f6, [%rd10+20];
	ld.global.f32 	%f7, [%rd10+24];
	ld.global.f32 	%f8, [%rd10+28];
	ld.global.f32 	%f9, [%rd10+32];
	mov.f32 	%f50, 0f00000000;
	mov.u64 	%rd12, %rd8;
$L__BB4_3:
	ld.const.u32 	%r12, [%rd12+-36];
	cvt.rn.f32.s32 	%f13, %r12;
	fma.rn.f32 	%f14, %f1, %f13, %f50;
	ld.const.u32 	%r13, [%rd12+-32];
	cvt.rn.f32.s32 	%f15, %r13;
	fma.rn.f32 	%f16, %f2, %f15, %f14;
	ld.const.u32 	%r14, [%rd12+-28];
	cvt.rn.f32.s32 	%f17, %r14;
	fma.rn.f32 	%f18, %f3, %f17, %f16;
	ld.const.u32 	%r15, [%rd12+-24];
	cvt.rn.f32.s32 	%f19, %r15;
	fma.rn.f32 	%f20, %f4, %f19, %f18;
	ld.const.u32 	%r16, [%rd12+-20];
	cvt.rn.f32.s32 	%f21, %r16;
	fma.rn.f32 	%f22, %f5, %f21, %f20;
	ld.const.u32 	%r17, [%rd12+-16];
	cvt.rn.f32.s32 	%f23, %r17;
	fma.rn.f32 	%f24, %f6, %f23, %f22;
	ld.const.u32 	%r18, [%rd12+-12];
	cvt.rn.f32.s32 	%f25, %r18;
	fma.rn.f32 	%f26, %f7, %f25, %f24;
	ld.const.u32 	%r19, [%rd12+-8];
	cvt.rn.f32.s32 	%f27, %r19;
	fma.rn.f32 	%f28, %f8, %f27, %f26;
	ld.const.u32 	%r20, [%rd12+-4];
	cvt.rn.f32.s32 	%f29, %r20;
	fma.rn.f32 	%f30, %f9, %f29, %f28;
	st.global.f32 	[%rd13], %f30;
	st.global.f32 	[%rd13+36], %f30;
	setp.eq.s32 	%p2, %r31, 8;
	@%p2 bra 	$L__BB4_5;
	ld.global.f32 	%f31, [%rd13+4];
	ld.const.u32 	%r21, [%rd12];
	cvt.rn.f32.s32 	%f32, %r21;
	fma.rn.f32 	%f33, %f1, %f32, %f31;
	ld.const.u32 	%r22, [%rd12+4];
	cvt.rn.f32.s32 	%f34, %r22;
	fma.rn.f32 	%f35, %f2, %f34, %f33;
	ld.const.u32 	%r23, [%rd12+8];
	cvt.rn.f32.s32 	%f36, %r23;
	fma.rn.f32 	%f37, %f3, %f36, %f35;
	ld.const.u32 	%r24, [%rd12+12];
	cvt.rn.f32.s32 	%f38, %r24;
	fma.rn.f32 	%f39, %f4, %f38, %f37;
	ld.const.u32 	%r25, [%rd12+16];
	cvt.rn.f32.s32 	%f40, %r25;
	fma.rn.f32 	%f41, %f5, %f40, %f39;
	ld.const.u32 	%r26, [%rd12+20];
	cvt.rn.f32.s32 	%f42, %r26;
	fma.rn.f32 	%f43, %f6, %f42, %f41;
	ld.const.u32 	%r27, [%rd12+24];
	cvt.rn.f32.s32 	%f44, %r27;
	fma.rn.f32 	%f45, %f7, %f44, %f43;
	ld.const.u32 	%r28, [%rd12+28];
	cvt.rn.f32.s32 	%f46, %r28;
	fma.rn.f32 	%f47, %f8, %f46, %f45;
	ld.const.u32 	%r29, [%rd12+32];
	cvt.rn.f32.s32 	%f48, %r29;
	fma.rn.f32 	%f49, %f9, %f48, %f47;
	st.global.f32 	[%rd13+4], %f49;
	st.global.f32 	[%rd13+40], %f49;
	add.s32 	%r31, %r31, 2;
	add.s64 	%rd5, %rd13, 8;
	ld.global.f32 	%f50, [%rd13+8];
	add.s64 	%rd12, %rd12, 72;
	mov.u64 	%rd13, %rd5;
	bra.uni 	$L__BB4_3;
$L__BB4_5:
	add.s32 	%r30, %r30, %r3;
	setp.lt.s32 	%p3, %r30, 306625;
	@%p3 bra 	$L__BB4_2;
$L__BB4_6:
	ret;

}
	// .globl	_Z10Fluid_MRT3P9attribute
.visible .entry _Z10Fluid_MRT3P9attribute(
	.param .u64 .ptr .align 1 _Z10Fluid_MRT3P9attribute_param_0
)
{
	.reg .pred 	%p<3>;
	.reg .b32 	%r<95>;
	.reg .b32 	%f<373>;
	.reg .b64 	%rd<6>;

	mov.u32 	%r4, %tid.x;
	mov.u32 	%r5, %ctaid.x;
	mov.u32 	%r6, %ntid.x;
	mad.lo.s32 	%r7, %r5, %r6, %r4;
	setp.gt.s32 	%p1, %r7, 306624;
	@%p1 bra 	$L__BB5_3;
	mov.u32 	%r8, %ctaid.x;
	mov.u32 	%r9, %ntid.x;
	mov.u32 	%r10, %tid.x;
	mad.lo.s32 	%r94, %r8, %r9, %r10;
	ld.const.u32 	%r11, [M_nega];
	ld.const.u32 	%r12, [M_nega+4];
	ld.const.u32 	%r13, [M_nega+8];
	ld.const.u32 	%r14, [M_nega+12];
	ld.const.u32 	%r15, [M_nega+16];
	ld.const.u32 	%r16, [M_nega+20];
	ld.const.u32 	%r17, [M_nega+24];
	ld.const.u32 	%r18, [M_nega+36];
	ld.const.u32 	%r19, [M_nega+40];
	ld.const.u32 	%r20, [M_nega+44];
	ld.const.u32 	%r21, [M_nega+48];
	ld.const.u32 	%r22, [M_nega+52];
	ld.const.u32 	%r23, [M_nega+56];
	ld.const.u32 	%r24, [M_nega+60];
	ld.const.u32 	%r25, [M_nega+72];
	ld.const.u32 	%r26, [M_nega+76];
	ld.const.u32 	%r27, [M_nega+80];
	ld.const.u32 	%r28, [M_nega+84];
	ld.const.u32 	%r29, [M_nega+88];
	ld.const.u32 	%r30, [M_nega+92];
	ld.const.u32 	%r31, [M_nega+96];
	ld.const.u32 	%r32, [M_nega+108];
	ld.const.u32 	%r33, [M_nega+112];
	ld.const.u32 	%r34, [M_nega+116];
	ld.const.u32 	%r35, [M_nega+120];
	ld.const.u32 	%r36, [M_nega+124];
	ld.const.u32 	%r37, [M_nega+128];
	ld.const.u32 	%r38, [M_nega+132];
	ld.const.u32 	%r39, [M_nega+144];
	ld.const.u32 	%r40, [M_nega+148];
	ld.const.u32 	%r41, [M_nega+152];
	ld.const.u32 	%r42, [M_nega+156];
	ld.const.u32 	%r43, [M_nega+160];
	ld.const.u32 	%r44, [M_nega+164];
	ld.const.u32 	%r45, [M_nega+168];
	ld.const.u32 	%r46, [M_nega+180];
	ld.const.u32 	%r47, [M_nega+184];
	ld.const.u32 	%r48, [M_nega+188];
	ld.const.u32 	%r49, [M_nega+192];
	ld.const.u32 	%r50, [M_nega+196];
	ld.const.u32 	%r51, [M_nega+200];
	ld.const.u32 	%r52, [M_nega+204];
	ld.const.u32 	%r53, [M_nega+216];
	ld.const.u32 	%r54, [M_nega+220];
	ld.const.u32 	%r55, [M_nega+224];
	ld.const.u32 	%r56, [M_nega+228];
	ld.const.u32 	%r57, [M_nega+232];
	ld.const.u32 	%r58, [M_nega+236];
	ld.const.u32 	%r59, [M_nega+240];
	ld.const.u32 	%r60, [M_nega+252];
	ld.const.u32 	%r61, [M_nega+256];
	ld.const.u32 	%r62, [M_nega+260];
	ld.const.u32 	%r63, [M_nega+264];
	ld.const.u32 	%r64, [M_nega+268];
	ld.const.u32 	%r65, [M_nega+272];
	ld.const.u32 	%r66, [M_nega+276];
	ld.const.u32 	%r67, [M_nega+288];
	ld.const.u32 	%r68, [M_nega+292];
	ld.const.u32 	%r69, [M_nega+296];
	ld.const.u32 	%r70, [M_nega+300];
	ld.const.u32 	%r71, [M_nega+304];
	ld.const.u32 	%r72, [M_nega+308];
	ld.const.u32 	%r73, [M_nega+312];
	cvt.rn.f32.s32 	%f64, %r11;
	mov.f32 	%f65, 0f00000000;
	copysign.f32 	%f66, %f64, %f65;
	div.rn.f32 	%f1, %f66, 0f42100000;
	cvt.rn.f32.s32 	%f67, %r12;
	mul.f32 	%f68, %f67, 0f3FB33333;
	div.rn.f32 	%f2, %f68, 0f42100000;
	cvt.rn.f32.s32 	%f69, %r13;
	mul.f32 	%f70, %f69, 0f3FB33333;
	div.rn.f32 	%f3, %f70, 0f42100000;
	cvt.rn.f32.s32 	%f71, %r14;
	copysign.f32 	%f72, %f71, %f65;
	div.rn.f32 	%f4, %f72, 0f42100000;
	cvt.rn.f32.s32 	%f73, %r15;
	mul.f32 	%f74, %f73, 0f3F99999A;
	div.rn.f32 	%f5, %f74, 0f42100000;
	cvt.rn.f32.s32 	%f75, %r16;
	copysign.f32 	%f76, %f75, %f65;
	div.rn.f32 	%f6, %f76, 0f42100000;
	cvt.rn.f32.s32 	%f77, %r17;
	mul.f32 	%f78, %f77, 0f3F99999A;
	div.rn.f32 	%f7, %f78, 0f42100000;
	cvt.rn.f32.s32 	%f79, %r18;
	copysign.f32 	%f80, %f79, %f65;
	div.rn.f32 	%f8, %f80, 0f42100000;
	cvt.rn.f32.s32 	%f81, %r19;
	mul.f32 	%f82, %f81, 0f3FB33333;
	div.rn.f32 	%f9, %f82, 0f42100000;
	cvt.rn.f32.s32 	%f83, %r20;
	mul.f32 	%f84, %f83, 0f3FB33333;
	div.rn.f32 	%f10, %f84, 0f42100000;
	cvt.rn.f32.s32 	%f85, %r21;
	copysign.f32 	%f86, %f85, %f65;
	div.rn.f32 	%f11, %f86, 0f42100000;
	cvt.rn.f32.s32 	%f87, %r22;
	mul.f32 	%f88, %f87, 0f3F99999A;
	div.rn.f32 	%f12, %f88, 0f42100000;
	cvt.rn.f32.s32 	%f89, %r23;
	copysign.f32 	%f90, %f89, %f65;
	div.rn.f32 	%f13, %f90, 0f42100000;
	cvt.rn.f32.s32 	%f91, %r24;
	mul.f32 	%f92, %f91, 0f3F99999A;
	div.rn.f32 	%f14, %f92, 0f42100000;
	cvt.rn.f32.s32 	%f93, %r25;
	copysign.f32 	%f94, %f93, %f65;
	div.rn.f32 	%f15, %f94, 0f42100000;
	cvt.rn.f32.s32 	%f95, %r26;
	mul.f32 	%f96, %f95, 0f3FB33333;
	div.rn.f32 	%f16, %f96, 0f42100000;
	cvt.rn.f32.s32 	%f97, %r27;
	mul.f32 	%f98, %f97, 0f3FB33333;
	div.rn.f32 	%f17, %f98, 0f42100000;
	cvt.rn.f32.s32 	%f99, %r28;
	copysign.f32 	%f100, %f99, %f65;
	div.rn.f32 	%f18, %f100, 0f42100000;
	cvt.rn.f32.s32 	%f101, %r29;
	mul.f32 	%f102, %f101, 0f3F99999A;
	div.rn.f32 	%f19, %f102, 0f42100000;
	cvt.rn.f32.s32 	%f103, %r30;
	copysign.f32 	%f104, %f103, %f65;
	div.rn.f32 	%f20, %f104, 0f42100000;
	cvt.rn.f32.s32 	%f105, %r31;
	mul.f32 	%f106, %f105, 0f3F99999A;
	div.rn.f32 	%f21, %f106, 0f42100000;
	cvt.rn.f32.s32 	%f107, %r32;
	copysign.f32 	%f108, %f107, %f65;
	div.rn.f32 	%f22, %f108, 0f42100000;
	cvt.rn.f32.s32 	%f109, %r33;
	mul.f32 	%f110, %f109, 0f3FB33333;
	div.rn.f32 	%f23, %f110, 0f42100000;
	cvt.rn.f32.s32 	%f111, %r34;
	mul.f32 	%f112, %f111, 0f3FB33333;
	div.rn.f32 	%f24, %f112, 0f42100000;
	cvt.rn.f32.s32 	%f113, %r35;
	copysign.f32 	%f114, %f113, %f65;
	div.rn.f32 	%f25, %f114, 0f42100000;
	cvt.rn.f32.s32 	%f115, %r36;
	mul.f32 	%f116, %f115, 0f3F99999A;
	div.rn.f32 	%f26, %f116, 0f42100000;
	cvt.rn.f32.s32 	%f117, %r37;
	copysign.f32 	%f118, %f117, %f65;
	div.rn.f32 	%f27, %f118, 0f42100000;
	cvt.rn.f32.s32 	%f119, %r38;
	mul.f32 	%f120, %f119, 0f3F99999A;
	div.rn.f32 	%f28, %f120, 0f42100000;
	cvt.rn.f32.s32 	%f121, %r39;
	copysign.f32 	%f122, %f121, %f65;
	div.rn.f32 	%f29, %f122, 0f42100000;
	cvt.rn.f32.s32 	%f123, %r40;
	mul.f32 	%f124, %f123, 0f3FB33333;
	div.rn.f32 	%f30, %f124, 0f42100000;
	cvt.rn.f32.s32 	%f125, %r41;
	mul.f32 	%f126, %f125, 0f3FB33333;
	div.rn.f32 	%f31, %f126, 0f42100000;
	cvt.rn.f32.s32 	%f127, %r42;
	copysign.f32 	%f128, %f127, %f65;
	div.rn.f32 	%f32, %f128, 0f42100000;
	cvt.rn.f32.s32 	%f129, %r43;
	mul.f32 	%f130, %f129, 0f3F99999A;
	div.rn.f32 	%f33, %f130, 0f42100000;
	cvt.rn.f32.s32 	%f131, %r44;
	copysign.f32 	%f132, %f131, %f65;
	div.rn.f32 	%f34, %f132, 0f42100000;
	cvt.rn.f32.s32 	%f133, %r45;
	mul.f32 	%f134, %f133, 0f3F99999A;
	div.rn.f32 	%f35, %f134, 0f42100000;
	cvt.rn.f32.s32 	%f135, %r46;
	copysign.f32 	%f136, %f135, %f65;
	div.rn.f32 	%f36, %f136, 0f42100000;
	cvt.rn.f32.s32 	%f137, %r47;
	mul.f32 	%f138, %f137, 0f3FB33333;
	div.rn.f32 	%f37, %f138, 0f42100000;
	cvt.rn.f32.s32 	%f139, %r48;
	mul.f32 	%f140, %f139, 0f3FB33333;
	div.rn.f32 	%f38, %f140, 0f42100000;
	cvt.rn.f32.s32 	%f141, %r49;
	copysign.f32 	%f142, %f141, %f65;
	div.rn.f32 	%f39, %f142, 0f42100000;
	cvt.rn.f32.s32 	%f143, %r50;
	mul.f32 	%f144, %f143, 0f3F99999A;
	div.rn.f32 	%f40, %f144, 0f42100000;
	cvt.rn.f32.s32 	%f145, %r51;
	copysign.f32 	%f146, %f145, %f65;
	div.rn.f32 	%f41, %f146, 0f42100000;
	cvt.rn.f32.s32 	%f147, %r52;
	mul.f32 	%f148, %f147, 0f3F99999A;
	div.rn.f32 	%f42, %f148, 0f42100000;
	cvt.rn.f32.s32 	%f149, %r53;
	copysign.f32 	%f150, %f149, %f65;
	div.rn.f32 	%f43, %f150, 0f42100000;
	cvt.rn.f32.s32 	%f151, %r54;
	mul.f32 	%f152, %f151, 0f3FB33333;
	div.rn.f32 	%f44, %f152, 0f42100000;
	cvt.rn.f32.s32 	%f153, %r55;
	mul.f32 	%f154, %f153, 0f3FB33333;
	div.rn.f32 	%f45, %f154, 0f42100000;
	cvt.rn.f32.s32 	%f155, %r56;
	copysign.f32 	%f156, %f155, %f65;
	div.rn.f32 	%f46, %f156, 0f42100000;
	cvt.rn.f32.s32 	%f157, %r57;
	mul.f32 	%f158, %f157, 0f3F99999A;
	div.rn.f32 	%f47, %f158, 0f42100000;
	cvt.rn.f32.s32 	%f159, %r58;
	copysign.f32 	%f160, %f159, %f65;
	div.rn.f32 	%f48, %f160, 0f42100000;
	cvt.rn.f32.s32 	%f161, %r59;
	mul.f32 	%f162, %f161, 0f3F99999A;
	div.rn.f32 	%f49, %f162, 0f42100000;
	cvt.rn.f32.s32 	%f163, %r60;
	copysign.f32 	%f164, %f163, %f65;
	div.rn.f32 	%f50, %f164, 0f42100000;
	cvt.rn.f32.s32 	%f165, %r61;
	mul.f32 	%f166, %f165, 0f3FB33333;
	div.rn.f32 	%f51, %f166, 0f42100000;
	cvt.rn.f32.s32 	%f167, %r62;
	mul.f32 	%f168, %f167, 0f3FB33333;
	div.rn.f32 	%f52, %f168, 0f42100000;
	cvt.rn.f32.s32 	%f169, %r63;
	copysign.f32 	%f170, %f169, %f65;
	div.rn.f32 	%f53, %f170, 0f42100000;
	cvt.rn.f32.s32 	%f171, %r64;
	mul.f32 	%f172, %f171, 0f3F99999A;
	div.rn.f32 	%f54, %f172, 0f42100000;
	cvt.rn.f32.s32 	%f173, %r65;
	copysign.f32 	%f174, %f173, %f65;
	div.rn.f32 	%f55, %f174, 0f42100000;
	cvt.rn.f32.s32 	%f175, %r66;
	mul.f32 	%f176, %f175, 0f3F99999A;
	div.rn.f32 	%f56, %f176, 0f42100000;
	cvt.rn.f32.s32 	%f177, %r67;
	copysign.f32 	%f178, %f177, %f65;
	div.rn.f32 	%f57, %f178, 0f42100000;
	cvt.rn.f32.s32 	%f179, %r68;
	mul.f32 	%f180, %f179, 0f3FB33333;
	div.rn.f32 	%f58, %f180, 0f42100000;
	cvt.rn.f32.s32 	%f181, %r69;
	mul.f32 	%f182, %f181, 0f3FB33333;
	div.rn.f32 	%f59, %f182, 0f42100000;
	cvt.rn.f32.s32 	%f183, %r70;
	copysign.f32 	%f184, %f183, %f65;
	div.rn.f32 	%f60, %f184, 0f42100000;
	cvt.rn.f32.s32 	%f185, %r71;
	mul.f32 	%f186, %f185, 0f3F99999A;
	div.rn.f32 	%f61, %f186, 0f42100000;
	cvt.rn.f32.s32 	%f187, %r72;
	copysign.f32 	%f188, %f187, %f65;
	div.rn.f32 	%f62, %f188, 0f42100000;
	cvt.rn.f32.s32 	%f189, %r73;
	mul.f32 	%f190, %f189, 0f3F99999A;
	div.rn.f32 	%f63, %f190, 0f42100000;
	ld.const.u32 	%r74, [M_nega+28];
	ld.const.u32 	%r75, [M_nega+32];
	ld.const.u32 	%r76, [M_nega+64];
	ld.const.u32 	%r77, [M_nega+68];
	ld.const.u32 	%r78, [M_nega+100];
	ld.const.u32 	%r79, [M_nega+104];
	ld.const.u32 	%r80, [M_nega+136];
	ld.const.u32 	%r81, [M_nega+140];
	ld.const.u32 	%r82, [M_nega+172];
	ld.const.u32 	%r83, [M_nega+176];
	ld.const.u32 	%r84, [M_nega+208];
	ld.const.u32 	%r85, [M_nega+212];
	ld.const.u32 	%r86, [M_nega+244];
	ld.const.u32 	%r87, [M_nega+248];
	ld.const.u32 	%r88, [M_nega+280];
	ld.const.u32 	%r89, [M_nega+284];
	ld.const.u32 	%r90, [M_nega+316];
	ld.const.u32 	%r91, [M_nega+320];
$L__BB5_2:
	ld.param.u64 	%rd5, [_Z10Fluid_MRT3P9attribute_param_0];
	cvta.to.global.u64 	%rd2, %rd5;
	mul.wide.s32 	%rd3, %r94, 244;
	add.s64 	%rd4, %rd2, %rd3;
	ld.global.f32 	%f191, [%rd4+56];
	rcp.rn.f32 	%f192, %f191;
	cvt.rn.f32.s32 	%f193, %r74;
	mul.f32 	%f194, %f192, %f193;
	div.rn.f32 	%f195, %f194, 0f42100000;
	cvt.rn.f32.s32 	%f196, %r75;
	mul.f32 	%f197, %f192, %f196;
	div.rn.f32 	%f198, %f197, 0f42100000;
	cvt.rn.f32.s32 	%f199, %r76;
	mul.f32 	%f200, %f192, %f199;
	div.rn.f32 	%f201, %f200, 0f42100000;
	cvt.rn.f32.s32 	%f202, %r77;
	mul.f32 	%f203, %f192, %f202;
	div.rn.f32 	%f204, %f203, 0f42100000;
	cvt.rn.f32.s32 	%f205, %r78;
	mul.f32 	%f206, %f192, %f205;
	div.rn.f32 	%f207, %f206, 0f42100000;
	cvt.rn.f32.s32 	%f208, %r79;
	mul.f32 	%f209, %f192, %f208;
	div.rn.f32 	%f210, %f209, 0f42100000;
	cvt.rn.f32.s32 	%f211, %r80;
	mul.f32 	%f212, %f192, %f211;
	div.rn.f32 	%f213, %f212, 0f42100000;
	cvt.rn.f32.s32 	%f214, %r81;
	mul.f32 	%f215, %f192, %f214;
	div.rn.f32 	%f216, %f215, 0f42100000;
	cvt.rn.f32.s32 	%f217, %r82;
	mul.f32 	%f218, %f192, %f217;
	div.rn.f32 	%f219, %f218, 0f42100000;
	cvt.rn.f32.s32 	%f220, %r83;
	mul.f32 	%f221, %f192, %f220;
	div.rn.f32 	%f222, %f221, 0f42100000;
	cvt.rn.f32.s32 	%f223, %r84;
	mul.f32 	%f224, %f192, %f223;
	div.rn.f32 	%f225, %f224, 0f42100000;
	cvt.rn.f32.s32 	%f226, %r85;
	mul.f32 	%f227, %f192, %f226;
	div.rn.f32 	%f228, %f227, 0f42100000;
	cvt.rn.f32.s32 	%f229, %r86;
	mul.f32 	%f230, %f192, %f229;
	div.rn.f32 	%f231, %f230, 0f42100000;
	cvt.rn.f32.s32 	%f232, %r87;
	mul.f32 	%f233, %f192, %f232;
	div.rn.f32 	%f234, %f233, 0f42100000;
	cvt.rn.f32.s32 	%f235, %r88;
	mul.f32 	%f236, %f192, %f235;
	div.rn.f32 	%f237, %f236, 0f42100000;
	cvt.rn.f32.s32 	%f238, %r89;
	mul.f32 	%f239, %f192, %f238;
	div.rn.f32 	%f240, %f239, 0f42100000;
	cvt.rn.f32.s32 	%f241, %r90;
	mul.f32 	%f242, %f192, %f241;
	div.rn.f32 	%f243, %f242, 0f42100000;
	cvt.rn.f32.s32 	%f244, %r91;
	mul.f32 	%f245, %f192, %f244;
	div.rn.f32 	%f246, %f245, 0f42100000;
	ld.global.f32 	%f247, [%rd4+132];
	ld.global.f32 	%f248, [%rd4+60];
	sub.f32 	%f249, %f247, %f248;
	fma.rn.f32 	%f250, %f1, %f249, 0f00000000;
	ld.global.f32 	%f251, [%rd4+136];
	ld.global.f32 	%f252, [%rd4+64];
	sub.f32 	%f253, %f251, %f252;
	fma.rn.f32 	%f254, %f2, %f253, %f250;
	ld.global.f32 	%f255, [%rd4+140];
	ld.global.f32 	%f256, [%rd4+68];
	sub.f32 	%f257, %f255, %f256;
	fma.rn.f32 	%f258, %f3, %f257, %f254;
	ld.global.f32 	%f259, [%rd4+144];
	ld.global.f32 	%f260, [%rd4+72];
	sub.f32 	%f261, %f259, %f260;
	fma.rn.f32 	%f262, %f4, %f261, %f258;
	ld.global.f32 	%f263, [%rd4+148];
	ld.global.f32 	%f264, [%rd4+76];
	sub.f32 	%f265, %f263, %f264;
	fma.rn.f32 	%f266, %f5, %f265, %f262;
	ld.global.f32 	%f267, [%rd4+152];
	ld.global.f32 	%f268, [%rd4+80];
	sub.f32 	%f269, %f267, %f268;
	fma.rn.f32 	%f270, %f6, %f269, %f266;
	ld.global.f32 	%f271, [%rd4+156];
	ld.global.f32 	%f272, [%rd4+84];
	sub.f32 	%f273, %f271, %f272;
	fma.rn.f32 	%f274, %f7, %f273, %f270;
	ld.global.f32 	%f275, [%rd4+160];
	ld.global.f32 	%f276, [%rd4+88];
	sub.f32 	%f277, %f275, %f276;
	fma.rn.f32 	%f278, %f195, %f277, %f274;
	ld.global.f32 	%f279, [%rd4+164];
	ld.global.f32 	%f280, [%rd4+92];
	sub.f32 	%f281, %f279, %f280;
	fma.rn.f32 	%f282, %f198, %f281, %f278;
	ld.global.f32 	%f283, [%rd4];
	sub.f32 	%f284, %f283, %f282;
	st.global.f32 	[%rd4+172], %f284;
	fma.rn.f32 	%f285, %f8, %f249, 0f00000000;
	fma.rn.f32 	%f286, %f9, %f253, %f285;
	fma.rn.f32 	%f287, %f10, %f257, %f286;
	fma.rn.f32 	%f288, %f11, %f261, %f287;
	fma.rn.f32 	%f289, %f12, %f265, %f288;
	fma.rn.f32 	%f290, %f13, %f269, %f289;
	fma.rn.f32 	%f291, %f14, %f273, %f290;
	fma.rn.f32 	%f292, %f201, %f277, %f291;
	fma.rn.f32 	%f293, %f204, %f281, %f292;
	ld.global.f32 	%f294, [%rd4+4];
	sub.f32 	%f295, %f294, %f293;
	st.global.f32 	[%rd4+176], %f295;
	fma.rn.f32 	%f296, %f15, %f249, 0f00000000;
	fma.rn.f32 	%f297, %f16, %f253, %f296;
	fma.rn.f32 	%f298, %f17, %f257, %f297;
	fma.rn.f32 	%f299, %f18, %f261, %f298;
	fma.rn.f32 	%f300, %f19, %f265, %f299;
	fma.rn.f32 	%f301, %f20, %f269, %f300;
	fma.rn.f32 	%f302, %f21, %f273, %f301;
	fma.rn.f32 	%f303, %f207, %f277, %f302;
	fma.rn.f32 	%f304, %f210, %f281, %f303;
	ld.global.f32 	%f305, [%rd4+8];
	sub.f32 	%f306, %f305, %f304;
	st.global.f32 	[%rd4+180], %f306;
	fma.rn.f32 	%f307, %f22, %f249, 0f00000000;
	fma.rn.f32 	%f308, %f23, %f253, %f307;
	fma.rn.f32 	%f309, %f24, %f257, %f308;
	fma.rn.f32 	%f310, %f25, %f261, %f309;
	fma.rn.f32 	%f311, %f26, %f265, %f310;
	fma.rn.f32 	%f312, %f27, %f269, %f311;
	fma.rn.f32 	%f313, %f28, %f273, %f312;
	fma.rn.f32 	%f314, %f213, %f277, %f313;
	fma.rn.f32 	%f315, %f216, %f281, %f314;
	ld.global.f32 	%f316, [%rd4+12];
	sub.f32 	%f317, %f316, %f315;
	st.global.f32 	[%rd4+184], %f317;
	fma.rn.f32 	%f318, %f29, %f249, 0f00000000;
	fma.rn.f32 	%f319, %f30, %f253, %f318;
	fma.rn.f32 	%f320, %f31, %f257, %f319;
	fma.rn.f32 	%f321, %f32, %f261, %f320;
	fma.rn.f32 	%f322, %f33, %f265, %f321;
	fma.rn.f32 	%f323, %f34, %f269, %f322;
	fma.rn.f32 	%f324, %f35, %f273, %f323;
	fma.rn.f32 	%f325, %f219, %f277, %f324;
	fma.rn.f32 	%f326, %f222, %f281, %f325;
	ld.global.f32 	%f327, [%rd4+16];
	sub.f32 	%f328, %f327, %f326;
	st.global.f32 	[%rd4+188], %f328;
	fma.rn.f32 	%f329, %f36, %f249, 0f00000000;
	fma.rn.f32 	%f330, %f37, %f253, %f329;
	fma.rn.f32 	%f331, %f38, %f257, %f330;
	fma.rn.f32 	%f332, %f39, %f261, %f331;
	fma.rn.f32 	%f333, %f40, %f265, %f332;
	fma.rn.f32 	%f334, %f41, %f269, %f333;
	fma.rn.f32 	%f335, %f42, %f273, %f334;
	fma.rn.f32 	%f336, %f225, %f277, %f335;
	fma.rn.f32 	%f337, %f228, %f281, %f336;
	ld.global.f32 	%f338, [%rd4+20];
	sub.f32 	%f339, %f338, %f337;
	st.global.f32 	[%rd4+192], %f339;
	fma.rn.f32 	%f340, %f43, %f249, 0f00000000;
	fma.rn.f32 	%f341, %f44, %f253, %f340;
	fma.rn.f32 	%f342, %f45, %f257, %f341;
	fma.rn.f32 	%f343, %f46, %f261, %f342;
	fma.rn.f32 	%f344, %f47, %f265, %f343;
	fma.rn.f32 	%f345, %f48, %f269, %f344;
	fma.rn.f32 	%f346, %f49, %f273, %f345;
	fma.rn.f32 	%f347, %f231, %f277, %f346;
	fma.rn.f32 	%f348, %f234, %f281, %f347;
	ld.global.f32 	%f349, [%rd4+24];
	sub.f32 	%f350, %f349, %f348;
	st.global.f32 	[%rd4+196], %f350;
	fma.rn.f32 	%f351, %f50, %f249, 0f00000000;
	fma.rn.f32 	%f352, %f51, %f253, %f351;
	fma.rn.f32 	%f353, %f52, %f257, %f352;
	fma.rn.f32 	%f354, %f53, %f261, %f353;
	fma.rn.f32 	%f355, %f54, %f265, %f354;
	fma.rn.f32 	%f356, %f55, %f269, %f355;
	fma.rn.f32 	%f357, %f56, %f273, %f356;
	fma.rn.f32 	%f358, %f237, %f277, %f357;
	fma.rn.f32 	%f359, %f240, %f281, %f358;
	ld.global.f32 	%f360, [%rd4+28];
	sub.f32 	%f361, %f360, %f359;
	st.global.f32 	[%rd4+200], %f361;
	fma.rn.f32 	%f362, %f57, %f249, 0f00000000;
	fma.rn.f32 	%f363, %f58, %f253, %f362;
	fma.rn.f32 	%f364, %f59, %f257, %f363;
	fma.rn.f32 	%f365, %f60, %f261, %f364;
	fma.rn.f32 	%f366, %f61, %f265, %f365;
	fma.rn.f32 	%f367, %f62, %f269, %f366;
	fma.rn.f32 	%f368, %f63, %f273, %f367;
	fma.rn.f32 	%f369, %f243, %f277, %f368;
	fma.rn.f32 	%f370, %f246, %f281, %f369;
	st.global.f32 	[%rd4+168], %f370;
	ld.global.f32 	%f371, [%rd4+32];
	sub.f32 	%f372, %f371, %f370;
	st.global.f32 	[%rd4+204], %f372;
	mov.u32 	%r92, %ntid.x;
	mov.u32 	%r93, %nctaid.x;
	mad.lo.s32 	%r94, %r92, %r93, %r94;
	setp.lt.s32 	%p2, %r94, 306625;
	@%p2 bra 	$L__BB5_2;
$L__BB5_3:
	ret;

}
	// .globl	_Z10bouncebackP9attribute
.visible .entry _Z10bouncebackP9attribute(
	.param .u64 .ptr .align 1 _Z10bouncebackP9attribute_param_0
)
{
	.reg .pred 	%p<4>;
	.reg .b32 	%r<10>;
	.reg .b32 	%f<11>;
	.reg .b64 	%rd<6>;

	ld.param.u64 	%rd3, [_Z10bouncebackP9attribute_param_0];
	mov.u32 	%r6, %tid.x;
	mov.u32 	%r7, %ctaid.x;
	mov.u32 	%r1, %ntid.x;
	mad.lo.s32 	%r9, %r7, %r1, %r6;
	setp.gt.s32 	%p1, %r9, 306624;
	@%p1 bra 	$L__BB6_5;
	mov.u32 	%r8, %nctaid.x;
	mul.lo.s32 	%r3, %r1, %r8;
	cvta.to.global.u64 	%rd1, %rd3;
$L__BB6_2:
	mul.wide.s32 	%rd4, %r9, 244;
	add.s64 	%rd5, %rd1, %rd4;
	add.s64 	%rd2, %rd5, 240;
	ld.global.f32 	%f1, [%rd5+240];
	setp.neu.f32 	%p2, %f1, 0f3F800000;
	@%p2 bra 	$L__BB6_4;
	ld.global.f32 	%f2, [%rd2+-240];
	st.global.f32 	[%rd2+-68], %f2;
	ld.global.f32 	%f3, [%rd2+-228];
	st.global.f32 	[%rd2+-64], %f3;
	ld.global.f32 	%f4, [%rd2+-236];
	st.global.f32 	[%rd2+-56], %f4;
	ld.global.f32 	%f5, [%rd2+-224];
	st.global.f32 	[%rd2+-60], %f5;
	ld.global.f32 	%f6, [%rd2+-232];
	st.global.f32 	[%rd2+-52], %f6;
	ld.global.f32 	%f7, [%rd2+-212];
	st.global.f32 	[%rd2+-48], %f7;
	ld.global.f32 	%f8, [%rd2+-220];
	st.global.f32 	[%rd2+-40], %f8;
	ld.global.f32 	%f9, [%rd2+-208];
	st.global.f32 	[%rd2+-44], %f9;
	ld.global.f32 	%f10, [%rd2+-216];
	st.global.f32 	[%rd2+-36], %f10;
$L__BB6_4:
	add.s32 	%r9, %r9, %r3;
	setp.lt.s32 	%p3, %r9, 306625;
	@%p3 bra 	$L__BB6_2;
$L__BB6_5:
	ret;

}
	// .globl	_Z9StreamingP9attribute
.visible .entry _Z9StreamingP9attribute(
	.param .u64 .ptr .align 1 _Z9StreamingP9attribute_param_0
)
{
	.reg .pred 	%p<30>;
	.reg .b32 	%r<69>;
	.reg .b32 	%f<10>;
	.reg .b64 	%rd<24>;

	ld.param.u64 	%rd3, [_Z9StreamingP9attribute_param_0];
	cvta.to.global.u64 	%rd1, %rd3;
	mov.u32 	%r44, %tid.x;
	mov.u32 	%r45, %ctaid.x;
	mov.u32 	%r1, %ntid.x;
	mad.lo.s32 	%r68, %r45, %r1, %r44;
	setp.gt.s32 	%p1, %r68, 306624;
	@%p1 bra 	$L__BB7_21;
	mov.u32 	%r46, %nctaid.x;
	mul.lo.s32 	%r3, %r1, %r46;
	ld.const.u32 	%r4, [dev_e];
	ld.const.u32 	%r5, [dev_e+4];
	ld.const.u32 	%r6, [dev_e+8];
	ld.const.u32 	%r7, [dev_e+12];
	ld.const.u32 	%r8, [dev_e+16];
	ld.const.u32 	%r9, [dev_e+20];
	ld.const.u32 	%r10, [dev_e+24];
	ld.const.u32 	%r11, [dev_e+28];
	ld.const.u32 	%r12, [dev_e+32];
	ld.const.u32 	%r13, [dev_e+36];
	ld.const.u32 	%r14, [dev_e+40];
	ld.const.u32 	%r15, [dev_e+44];
	ld.const.u32 	%r16, [dev_e+48];
	ld.const.u32 	%r17, [dev_e+52];
	ld.const.u32 	%r18, [dev_e+56];
	ld.const.u32 	%r19, [dev_e+60];
	ld.const.u32 	%r20, [dev_e+64];
	ld.const.u32 	%r21, [dev_e+68];
$L__BB7_2:
	mul.hi.s32 	%r47, %r68, 1599289641;
	shr.u32 	%r48, %r47, 31;
	shr.s32 	%r49, %r47, 9;
	add.s32 	%r23, %r49, %r48;
	mul.lo.s32 	%r50, %r23, 1375;
	sub.s32 	%r24, %r68, %r50;
	mul.wide.s32 	%rd4, %r68, 244;
	add.s64 	%rd5, %rd1, %rd4;
	add.s64 	%rd2, %rd5, 172;
	add.s32 	%r25, %r4, %r24;
	add.s32 	%r26, %r5, %r23;
	setp.gt.u32 	%p2, %r25, 1374;
	setp.gt.u32 	%p3, %r26, 222;
	or.pred  	%p4, %p2, %p3;
	@%p4 bra 	$L__BB7_4;
	ld.global.f32 	%f1, [%rd2];
	mad.lo.s32 	%r51, %r26, 1375, %r25;
	mul.wide.u32 	%rd6, %r51, 244;
	add.s64 	%rd7, %rd1, %rd6;
	st.global.f32 	[%rd7], %f1;
$L__BB7_4:
	add.s32 	%r27, %r6, %r24;
	add.s32 	%r28, %r7, %r23;
	setp.gt.u32 	%p5, %r27, 1374;
	setp.gt.u32 	%p6, %r28, 222;
	or.pred  	%p7, %p5, %p6;
	@%p7 bra 	$L__BB7_6;
	ld.global.f32 	%f2, [%rd2+4];
	mad.lo.s32 	%r53, %r28, 1375, %r27;
	mul.wide.u32 	%rd8, %r53, 244;
	add.s64 	%rd9, %rd1, %rd8;
	st.global.f32 	[%rd9+4], %f2;
$L__BB7_6:
	add.s32 	%r29, %r8, %r24;
	add.s32 	%r30, %r9, %r23;
	setp.gt.u32 	%p8, %r29, 1374;
	setp.gt.u32 	%p9, %r30, 222;
	or.pred  	%p10, %p8, %p9;
	@%p10 bra 	$L__BB7_8;
	ld.global.f32 	%f3, [%rd2+8];
	mad.lo.s32 	%r55, %r30, 1375, %r29;
	mul.wide.u32 	%rd10, %r55, 244;
	add.s64 	%rd11, %rd1, %rd10;
	st.global.f32 	[%rd11+8], %f3;
$L__BB7_8:
	add.s32 	%r31, %r10, %r24;
	add.s32 	%r32, %r11, %r23;
	setp.gt.u32 	%p11, %r31, 1374;
	setp.gt.u32 	%p12, %r32, 222;
	or.pred  	%p13, %p11, %p12;
	@%p13 bra 	$L__BB7_10;
	ld.global.f32 	%f4, [%rd2+12];
	mad.lo.s32 	%r57, %r32, 1375, %r31;
	mul.wide.u32 	%rd12, %r57, 244;
	add.s64 	%rd13, %rd1, %rd12;
	st.global.f32 	[%rd13+12], %f4;
$L__BB7_10:
	add.s32 	%r33, %r12, %r24;
	add.s32 	%r34, %r13, %r23;
	setp.gt.u32 	%p14, %r33, 1374;
	setp.gt.u32 	%p15, %r34, 222;
	or.pred  	%p16, %p14, %p15;
	@%p16 bra 	$L__BB7_12;
	ld.global.f32 	%f5, [%rd2+16];
	mad.lo.s32 	%r59, %r34, 1375, %r33;
	mul.wide.u32 	%rd14, %r59, 244;
	add.s64 	%rd15, %rd1, %rd14;
	st.global.f32 	[%rd15+16], %f5;
$L__BB7_12:
	add.s32 	%r35, %r14, %r24;
	add.s32 	%r36, %r15, %r23;
	setp.gt.u32 	%p17, %r35, 1374;
	setp.gt.u32 	%p18, %r36, 222;
	or.pred  	%p19, %p17, %p18;
	@%p19 bra 	$L__BB7_14;
	ld.global.f32 	%f6, [%rd2+20];
	mad.lo.s32 	%r61, %r36, 1375, %r35;
	mul.wide.u32 	%rd16, %r61, 244;
	add.s64 	%rd17, %rd1, %rd16;
	st.global.f32 	[%rd17+20], %f6;
$L__BB7_14:
	add.s32 	%r37, %r16, %r24;
	add.s32 	%r38, %r17, %r23;
	setp.gt.u32 	%p20, %r37, 1374;
	setp.gt.u32 	%p21, %r38, 222;
	or.pred  	%p22, %p20, %p21;
	@%p22 bra 	$L__BB7_16;
	ld.global.f32 	%f7, [%rd2+24];
	mad.lo.s32 	%r63, %r38, 1375, %r37;
	mul.wide.u32 	%rd18, %r63, 244;
	add.s64 	%rd19, %rd1, %rd18;
	st.global.f32 	[%rd19+24], %f7;
$L__BB7_16:
	add.s32 	%r39, %r18, %r24;
	add.s32 	%r40, %r19, %r23;
	setp.gt.u32 	%p23, %r39, 1374;
	setp.gt.u32 	%p24, %r40, 222;
	or.pred  	%p25, %p23, %p24;
	@%p25 bra 	$L__BB7_18;
	ld.global.f32 	%f8, [%rd2+28];
	mad.lo.s32 	%r65, %r40, 1375, %r39;
	mul.wide.u32 	%rd20, %r65, 244;
	add.s64 	%rd21, %rd1, %rd20;
	st.global.f32 	[%rd21+28], %f8;
$L__BB7_18:
	add.s32 	%r41, %r20, %r24;
	add.s32 	%r42, %r21, %r23;
	setp.gt.u32 	%p26, %r41, 1374;
	setp.gt.u32 	%p27, %r42, 222;
	or.pred  	%p28, %p26, %p27;
	@%p28 bra 	$L__BB7_20;
	ld.global.f32 	%f9, [%rd2+32];
	mad.lo.s32 	%r67, %r42, 1375, %r41;
	mul.wide.u32 	%rd22, %r67, 244;
	add.s64 	%rd23, %rd1, %rd22;
	st.global.f32 	[%rd23+32], %f9;
$L__BB7_20:
	add.s32 	%r68, %r68, %r3;
	setp.lt.s32 	%p29, %r68, 306625;
	@%p29 bra 	$L__BB7_2;
$L__BB7_21:
	ret;

}
	// .globl	_Z5InletP9attribute
.visible .entry _Z5InletP9attribute(
	.param .u64 .ptr .align 1 _Z5InletP9attribute_param_0
)
{
	.reg .pred 	%p<3>;
	.reg .b32 	%r<12>;
	.reg .b32 	%f<16>;
	.reg .b64 	%rd<5>;
	.reg .b64 	%fd<15>;

	ld.param.u64 	%rd2, [_Z5InletP9attribute_param_0];
	mov.u32 	%r6, %tid.x;
	mov.u32 	%r7, %ctaid.x;
	mov.u32 	%r1, %ntid.x;
	mad.lo.s32 	%r11, %r7, %r1, %r6;
	setp.gt.s32 	%p1, %r11, 222;
	@%p1 bra 	$L__BB8_3;
	mov.u32 	%r8, %nctaid.x;
	mul.lo.s32 	%r3, %r1, %r8;
	cvta.to.global.u64 	%rd1, %rd2;
$L__BB8_2:
	mul.lo.s32 	%r9, %r11, 1375;
	mul.wide.s32 	%rd3, %r9, 244;
	add.s64 	%rd4, %rd1, %rd3;
	mov.b32 	%r10, 1008981770;
	st.global.u32 	[%rd4+208], %r10;
	ld.global.f32 	%f1, [%rd4];
	ld.global.f32 	%f2, [%rd4+8];
	add.f32 	%f3, %f1, %f2;
	ld.global.f32 	%f4, [%rd4+16];
	add.f32 	%f5, %f3, %f4;
	cvt.f64.f32 	%fd1, %f5;
	ld.global.f32 	%f6, [%rd4+12];
	ld.global.f32 	%f7, [%rd4+24];
	add.f32 	%f8, %f6, %f7;
	ld.global.f32 	%f9, [%rd4+28];
	add.f32 	%f10, %f8, %f9;
	cvt.f64.f32 	%fd2, %f10;
	fma.rn.f64 	%fd3, %fd2, 0d4000000000000000, %fd1;
	div.rn.f64 	%fd4, %fd3, 0d3FEFAE147B000000;
	cvt.rn.f32.f64 	%f11, %fd4;
	st.global.f32 	[%rd4+232], %f11;
	cvt.f64.f32 	%fd5, %f6;
	cvt.f64.f32 	%fd6, %f11;
	mul.f64 	%fd7, %fd6, 0d3FE5555555555555;
	fma.rn.f64 	%fd8, %fd7, 0d3F847AE140000000, %fd5;
	cvt.rn.f32.f64 	%f12, %fd8;
	st.global.f32 	[%rd4+4], %f12;
	cvt.f64.f32 	%fd9, %f9;
	mul.f32 	%f13, %f11, 0f3C23D70A;
	cvt.f64.f32 	%fd10, %f13;
	div.rn.f64 	%fd11, %fd10, 0d4018000000000000;
	add.f64 	%fd12, %fd11, %fd9;
	cvt.rn.f32.f64 	%f14, %fd12;
	st.global.f32 	[%rd4+20], %f14;
	cvt.f64.f32 	%fd13, %f7;
	add.f64 	%fd14, %fd11, %fd13;
	cvt.rn.f32.f64 	%f15, %fd14;
	st.global.f32 	[%rd4+32], %f15;
	add.s32 	%r11, %r11, %r3;
	setp.lt.s32 	%p2, %r11, 223;
	@%p2 bra 	$L__BB8_2;
$L__BB8_3:
	ret;

}
	// .globl	_Z6PeriodP9attribute
.visible .entry _Z6PeriodP9attribute(
	.param .u64 .ptr .align 1 _Z6PeriodP9attribute_param_0
)
{
	.reg .pred 	%p<4>;
	.reg .b32 	%r<10>;
	.reg .b32 	%f<7>;
	.reg .b64 	%rd<5>;

	ld.param.u64 	%rd3, [_Z6PeriodP9attribute_param_0];
	mov.u32 	%r6, %tid.x;
	mov.u32 	%r7, %ctaid.x;
	mov.u32 	%r1, %ntid.x;
	mad.lo.s32 	%r9, %r7, %r1, %r6;
	setp.gt.s32 	%p1, %r9, 1374;
	@%p1 bra 	$L__BB9_5;
	mov.u32 	%r8, %nctaid.x;
	mul.lo.s32 	%r3, %r1, %r8;
	cvta.to.global.u64 	%rd1, %rd3;
$L__BB9_2:
	mul.wide.s32 	%rd4, %r9, 244;
	add.s64 	%rd2, %rd1, %rd4;
	ld.global.f32 	%f1, [%rd2+16];
	st.global.f32 	[%rd2+74481016], %f1;
	ld.global.f32 	%f2, [%rd2+32];
	st.global.f32 	[%rd2+74481032], %f2;
	ld.global.f32 	%f3, [%rd2+74481008];
	st.global.f32 	[%rd2+8], %f3;
	ld.global.f32 	%f4, [%rd2+74481020];
	st.global.f32 	[%rd2+20], %f4;
	setp.eq.s32 	%p2, %r9, 1374;
	@%p2 bra 	$L__BB9_4;
	ld.global.f32 	%f5, [%rd2+28];
	st.global.f32 	[%rd2+74481028], %f5;
	ld.global.f32 	%f6, [%rd2+74481024];
	st.global.f32 	[%rd2+24], %f6;
$L__BB9_4:
	add.s32 	%r9, %r9, %r3;
	setp.lt.s32 	%p3, %r9, 1375;
	@%p3 bra 	$L__BB9_2;
$L__BB9_5:
	ret;

}
	// .globl	_Z6OutletP9attribute
.visible .entry _Z6OutletP9attribute(
	.param .u64 .ptr .align 1 _Z6OutletP9attribute_param_0
)
{
	.reg .pred 	%p<2>;
	.reg .b32 	%r<9>;
	.reg .b32 	%f<10>;
	.reg .b64 	%rd<5>;
	.reg .b64 	%fd<13>;

	ld.param.u64 	%rd2, [_Z6OutletP9attribute_param_0];
	cvta.to.global.u64 	%rd1, %rd2;
	mov.u32 	%r5, %ntid.x;
	mov.u32 	%r6, %nctaid.x;
	mad.lo.s32 	%r1, %r5, %r6, 1;
	mov.b32 	%r8, 0;
$L__BB10_1:
	mul.lo.s32 	%r7, %r8, 1375;
	mul.wide.s32 	%rd3, %r7, 244;
	add.s64 	%rd4, %rd1, %rd3;
	ld.global.f32 	%f1, [%rd4+335024];
	cvt.f64.f32 	%fd1, %f1;
	add.f64 	%fd2, %fd1, %fd1;
	ld.global.f32 	%f2, [%rd4+334780];
	cvt.f64.f32 	%fd3, %f2;
	sub.f64 	%fd4, %fd2, %fd3;
	cvt.rn.f32.f64 	%f3, %fd4;
	st.global.f32 	[%rd4+335268], %f3;
	ld.global.f32 	%f4, [%rd4+335036];
	cvt.f64.f32 	%fd5, %f4;
	add.f64 	%fd6, %fd5, %fd5;
	ld.global.f32 	%f5, [%rd4+334792];
	cvt.f64.f32 	%fd7, %f5;
	sub.f64 	%fd8, %fd6, %fd7;
	cvt.rn.f32.f64 	%f6, %fd8;
	st.global.f32 	[%rd4+335280], %f6;
	ld.global.f32 	%f7, [%rd4+335040];
	cvt.f64.f32 	%fd9, %f7;
	add.f64 	%fd10, %fd9, %fd9;
	ld.global.f32 	%f8, [%rd4+334796];
	cvt.f64.f32 	%fd11, %f8;
	sub.f64 	%fd12, %fd10, %fd11;
	cvt.rn.f32.f64 	%f9, %fd12;
	st.global.f32 	[%rd4+335284], %f9;
	add.s32 	%r8, %r1, %r8;
	setp.lt.s32 	%p1, %r8, 223;
	@%p1 bra 	$L__BB10_1;
	ret;

}
	// .globl	_Z10Summation1P9attribute
.visible .entry _Z10Summation1P9attribute(
	.param .u64 .ptr .align 1 _Z10Summation1P9attribute_param_0
)
{
	.reg .pred 	%p<6>;
	.reg .b32 	%r<34>;
	.reg .b32 	%f<57>;
	.reg .b64 	%rd<6>;

	mov.u32 	%r6, %tid.x;
	mov.u32 	%r7, %ctaid.x;
	mov.u32 	%r1, %ntid.x;
	mad.lo.s32 	%r33, %r7, %r1, %r6;
	setp.gt.s32 	%p1, %r33, 306624;
	@%p1 bra 	$L__BB11_5;
	mov.u32 	%r8, %nctaid.x;
	mul.lo.s32 	%r3, %r1, %r8;
	ld.const.u32 	%r9, [dev_e];
	cvt.rn.f32.s32 	%f1, %r9;
	ld.const.u32 	%r10, [dev_e+4];
	cvt.rn.f32.s32 	%f2, %r10;
	ld.const.u32 	%r11, [dev_e+8];
	cvt.rn.f32.s32 	%f3, %r11;
	ld.const.u32 	%r12, [dev_e+12];
	cvt.rn.f32.s32 	%f4, %r12;
	ld.const.u32 	%r13, [dev_e+16];
	cvt.rn.f32.s32 	%f5, %r13;
	ld.const.u32 	%r14, [dev_e+20];
	cvt.rn.f32.s32 	%f6, %r14;
	ld.const.u32 	%r15, [dev_e+24];
	cvt.rn.f32.s32 	%f7, %r15;
	ld.const.u32 	%r16, [dev_e+28];
	cvt.rn.f32.s32 	%f8, %r16;
	ld.const.u32 	%r17, [dev_e+32];
	cvt.rn.f32.s32 	%f9, %r17;
	ld.const.u32 	%r18, [dev_e+36];
	cvt.rn.f32.s32 	%f10, %r18;
	ld.const.u32 	%r19, [dev_e+40];
	cvt.rn.f32.s32 	%f11, %r19;
	ld.const.u32 	%r20, [dev_e+44];
	cvt.rn.f32.s32 	%f12, %r20;
	ld.const.u32 	%r21, [dev_e+48];
	cvt.rn.f32.s32 	%f13, %r21;
	ld.const.u32 	%r22, [dev_e+52];
	cvt.rn.f32.s32 	%f14, %r22;
	ld.const.u32 	%r23, [dev_e+56];
	cvt.rn.f32.s32 	%f15, %r23;
	ld.const.u32 	%r24, [dev_e+60];
	cvt.rn.f32.s32 	%f16, %r24;
	ld.const.u32 	%r25, [dev_e+64];
	cvt.rn.f32.s32 	%f17, %r25;
	ld.const.u32 	%r26, [dev_e+68];
	cvt.rn.f32.s32 	%f18, %r26;
$L__BB11_2:
	mul.hi.s32 	%r27, %r33, 1599289641;
	shr.u32 	%r28, %r27, 31;
	shr.s32 	%r29, %r27, 9;
	add.s32 	%r30, %r29, %r28;
	mul.lo.s32 	%r31, %r30, 1375;
	sub.s32 	%r32, %r33, %r31;
	setp.lt.s32 	%p2, %r32, 0;
	setp.gt.u32 	%p3, %r30, 222;
	or.pred  	%p4, %p2, %p3;
	@%p4 bra 	$L__BB11_4;
	ld.param.u64 	%rd5, [_Z10Summation1P9attribute_param_0];
	cvta.to.global.u64 	%rd2, %rd5;
	mul.wide.s32 	%rd3, %r33, 244;
	add.s64 	%rd4, %rd2, %rd3;
	ld.global.f32 	%f19, [%rd4];
	add.f32 	%f20, %f19, 0f00000000;
	fma.rn.f32 	%f21, %f19, %f1, 0f00000000;
	fma.rn.f32 	%f22, %f19, %f2, 0f00000000;
	ld.global.f32 	%f23, [%rd4+4];
	add.f32 	%f24, %f23, %f20;
	fma.rn.f32 	%f25, %f23, %f3, %f21;
	fma.rn.f32 	%f26, %f23, %f4, %f22;
	ld.global.f32 	%f27, [%rd4+8];
	add.f32 	%f28, %f27, %f24;
	fma.rn.f32 	%f29, %f27, %f5, %f25;
	fma.rn.f32 	%f30, %f27, %f6, %f26;
	ld.global.f32 	%f31, [%rd4+12];
	add.f32 	%f32, %f31, %f28;
	fma.rn.f32 	%f33, %f31, %f7, %f29;
	fma.rn.f32 	%f34, %f31, %f8, %f30;
	ld.global.f32 	%f35, [%rd4+16];
	add.f32 	%f36, %f35, %f32;
	fma.rn.f32 	%f37, %f35, %f9, %f33;
	fma.rn.f32 	%f38, %f35, %f10, %f34;
	ld.global.f32 	%f39, [%rd4+20];
	add.f32 	%f40, %f39, %f36;
	fma.rn.f32 	%f41, %f39, %f11, %f37;
	fma.rn.f32 	%f42, %f39, %f12, %f38;
	ld.global.f32 	%f43, [%rd4+24];
	add.f32 	%f44, %f43, %f40;
	fma.rn.f32 	%f45, %f43, %f13, %f41;
	fma.rn.f32 	%f46, %f43, %f14, %f42;
	ld.global.f32 	%f47, [%rd4+28];
	add.f32 	%f48, %f47, %f44;
	fma.rn.f32 	%f49, %f47, %f15, %f45;
	fma.rn.f32 	%f50, %f47, %f16, %f46;
	ld.global.f32 	%f51, [%rd4+32];
	add.f32 	%f52, %f51, %f48;
	st.global.f32 	[%rd4+232], %f52;
	fma.rn.f32 	%f53, %f51, %f17, %f49;
	fma.rn.f32 	%f54, %f51, %f18, %f50;
	div.rn.f32 	%f55, %f53, %f52;
	st.global.f32 	[%rd4+208], %f55;
	div.rn.f32 	%f56, %f54, %f52;
	st.global.f32 	[%rd4+212], %f56;
$L__BB11_4:
	add.s32 	%r33, %r33, %r3;
	setp.lt.s32 	%p5, %r33, 306625;
	@%p5 bra 	$L__BB11_2;
$L__BB11_5:
	ret;

}
	// .globl	_Z10Summation2P9attribute
.visible .entry _Z10Summation2P9attribute(
	.param .u64 .ptr .align 1 _Z10Summation2P9attribute_param_0
)
{
	.reg .pred 	%p<6>;
	.reg .b32 	%r<18>;
	.reg .b64 	%rd<5>;

	ld.param.u64 	%rd2, [_Z10Summation2P9attribute_param_0];
	mov.u32 	%r6, %tid.x;
	mov.u32 	%r7, %ctaid.x;
	mov.u32 	%r1, %ntid.x;
	mad.lo.s32 	%r17, %r7, %r1, %r6;
	setp.gt.s32 	%p1, %r17, 222;
	@%p1 bra 	$L__BB12_5;
	mov.u32 	%r8, %nctaid.x;
	mul.lo.s32 	%r3, %r1, %r8;
	cvta.to.global.u64 	%rd1, %rd2;
$L__BB12_2:
	mul.hi.s32 	%r9, %r17, 1599289641;
	shr.u32 	%r10, %r9, 31;
	shr.s32 	%r11, %r9, 9;
	add.s32 	%r12, %r11, %r10;
	mul.lo.s32 	%r13, %r12, 1375;
	sub.s32 	%r14, %r17, %r13;
	setp.lt.s32 	%p2, %r14, 0;
	setp.gt.u32 	%p3, %r12, 222;
	or.pred  	%p4, %p2, %p3;
	@%p4 bra 	$L__BB12_4;
	mul.lo.s32 	%r15, %r17, 1375;
	mul.wide.s32 	%rd3, %r15, 244;
	add.s64 	%rd4, %rd1, %rd3;
	mov.b32 	%r16, 0;
	st.global.u32 	[%rd4+335468], %r16;
$L__BB12_4:
	add.s32 	%r17, %r17, %r3;
	setp.lt.s32 	%p5, %r17, 223;
	@%p5 bra 	$L__BB12_2;
$L__BB12_5:
	ret;

}
	// .globl	_Z10Summation3P9attribute
.visible .entry _Z10Summation3P9attribute(
	.param .u64 .ptr .align 1 _Z10Summation3P9attribute_param_0
)
{
	.reg .pred 	%p<4>;
	.reg .b32 	%r<11>;
	.reg .b32 	%f<2>;
	.reg .b64 	%rd<6>;

	ld.param.u64 	%rd3, [_Z10Summation3P9attribute_param_0];
	mov.u32 	%r6, %tid.x;
	mov.u32 	%r7, %ctaid.x;
	mov.u32 	%r1, %ntid.x;
	mad.lo.s32 	%r10, %r7, %r1, %r6;
	setp.gt.s32 	%p1, %r10, 306624;
	@%p1 bra 	$L__BB13_5;
	mov.u32 	%r8, %nctaid.x;
	mul.lo.s32 	%r3, %r1, %r8;
	cvta.to.global.u64 	%rd1, %rd3;
$L__BB13_2:
	mul.wide.s32 	%rd4, %r10, 244;
	add.s64 	%rd5, %rd1, %rd4;
	add.s64 	%rd2, %rd5, 240;
	ld.global.f32 	%f1, [%rd5+240];
	setp.neu.f32 	%p2, %f1, 0f3F800000;
	@%p2 bra 	$L__BB13_4;
	mov.b32 	%r9, 0;
	st.global.u32 	[%rd2+-32], %r9;
	st.global.u32 	[%rd2+-28], %r9;
$L__BB13_4:
	add.s32 	%r10, %r10, %r3;
	setp.lt.s32 	%p3, %r10, 306625;
	@%p3 bra 	$L__BB13_2;
$L__BB13_5:
	ret;

}
	// .globl	_Z5ErrorP9attributePf
.visible .entry _Z5ErrorP9attributePf(
	.param .u64 .ptr .align 1 _Z5ErrorP9attributePf_param_0,
	.param .u64 .ptr .align 1 _Z5ErrorP9attributePf_param_1
)
{
	.reg .pred 	%p<23>;
	.reg .b32 	%r<63>;
	.reg .b32 	%f<104>;
	.reg .b64 	%rd<15>;
	.reg .b64 	%fd<6>;
	// demoted variable
	.shared .align 4 .b8 _ZZ5ErrorP9attributePfE5cache[512];
	ld.param.u64 	%rd3, [_Z5ErrorP9attributePf_param_0];
	ld.param.u64 	%rd2, [_Z5ErrorP9attributePf_param_1];
	cvta.to.global.u64 	%rd1, %rd3;
	mov.u32 	%r1, %tid.x;
	shl.b32 	%r17, %r1, 3;
	mov.u32 	%r18, _ZZ5ErrorP9attributePfE5cache;
	add.s32 	%r2, %r18, %r17;
	mov.b32 	%r19, 0;
	st.shared.u32 	[%r2], %r19;
	st.shared.u32 	[%r2+4], %r19;
	mov.u32 	%r62, %ntid.x;
	add.s32 	%r20, %r1, %r62;
	sub.s32 	%r21, 306624, %r20;
	div.u32 	%r22, %r21, %r62;
	and.b32  	%r4, %r22, 3;
	setp.eq.s32 	%p1, %r4, 2;
	mov.f32 	%f96, 0f00000000;
	mov.f32 	%f97, %f96;
	mov.u32 	%r60, %r1;
	@%p1 bra 	$L__BB14_5;
	mov.b32 	%r59, 0;
	mov.f32 	%f96, 0f00000000;
	mov.u32 	%r60, %r1;
$L__BB14_2:
	.pragma "nounroll";
	mul.hi.u32 	%r24, %r60, -1096388015;
	shr.u32 	%r25, %r24, 10;
	mul.lo.s32 	%r26, %r25, 1375;
	not.b32 	%r27, %r26;
	add.s32 	%r28, %r27, %r60;
	setp.gt.u32 	%p2, %r28, 1372;
	add.s32 	%r29, %r25, -1;
	setp.gt.u32 	%p3, %r29, 220;
	or.pred  	%p4, %p2, %p3;
	@%p4 bra 	$L__BB14_4;
	mul.wide.u32 	%rd4, %r60, 244;
	add.s64 	%rd5, %rd1, %rd4;
	ld.global.f32 	%f29, [%rd5+208];
	ld.global.f32 	%f30, [%rd5+216];
	sub.f32 	%f31, %f29, %f30;
	ld.global.f32 	%f32, [%rd5+212];
	ld.global.f32 	%f33, [%rd5+220];
	sub.f32 	%f34, %f32, %f33;
	mul.f32 	%f35, %f34, %f34;
	fma.rn.f32 	%f36, %f31, %f31, %f35;
	add.f32 	%f97, %f97, %f36;
	st.shared.f32 	[%r2], %f97;
	mul.f32 	%f37, %f32, %f32;
	fma.rn.f32 	%f38, %f29, %f29, %f37;
	add.f32 	%f96, %f96, %f38;
	st.shared.f32 	[%r2+4], %f96;
$L__BB14_4:
	add.s32 	%r60, %r60, %r62;
	add.s32 	%r59, %r59, 1;
	xor.b32  	%r30, %r4, %r59;
	setp.ne.s32 	%p5, %r30, 2;
	@%p5 bra 	$L__BB14_2;
$L__BB14_5:
	mul.hi.u32 	%r31, %r60, -1096388015;
	shr.u32 	%r32, %r31, 10;
	mul.lo.s32 	%r33, %r32, 1375;
	not.b32 	%r34, %r33;
	add.s32 	%r35, %r34, %r60;
	setp.gt.u32 	%p6, %r35, 1372;
	add.s32 	%r36, %r32, -1;
	setp.gt.u32 	%p7, %r36, 220;
	or.pred  	%p8, %p6, %p7;
	@%p8 bra 	$L__BB14_7;
	mul.wide.u32 	%rd6, %r60, 244;
	add.s64 	%rd7, %rd1, %rd6;
	ld.global.f32 	%f39, [%rd7+208];
	ld.global.f32 	%f40, [%rd7+216];
	sub.f32 	%f41, %f39, %f40;
	ld.global.f32 	%f42, [%rd7+212];
	ld.global.f32 	%f43, [%rd7+220];
	sub.f32 	%f44, %f42, %f43;
	mul.f32 	%f45, %f44, %f44;
	fma.rn.f32 	%f46, %f41, %f41, %f45;
	add.f32 	%f97, %f97, %f46;
	st.shared.f32 	[%r2], %f97;
	mul.f32 	%f47, %f42, %f42;
	fma.rn.f32 	%f48, %f39, %f39, %f47;
	add.f32 	%f96, %f96, %f48;
	st.shared.f32 	[%r2+4], %f96;
$L__BB14_7:
	add.s32 	%r11, %r60, %r62;
	mul.hi.u32 	%r37, %r11, -1096388015;
	shr.u32 	%r38, %r37, 10;
	mul.lo.s32 	%r40, %r38, 1375;
	not.b32 	%r41, %r40;
	add.s32 	%r42, %r41, %r11;
	setp.gt.u32 	%p9, %r42, 1372;
	add.s32 	%r43, %r38, -1;
	setp.gt.u32 	%p10, %r43, 220;
	or.pred  	%p11, %p9, %p10;
	@%p11 bra 	$L__BB14_9;
	mul.wide.u32 	%rd8, %r11, 244;
	add.s64 	%rd9, %rd1, %rd8;
	ld.global.f32 	%f49, [%rd9+208];
	ld.global.f32 	%f50, [%rd9+216];
	sub.f32 	%f51, %f49, %f50;
	ld.global.f32 	%f52, [%rd9+212];
	ld.global.f32 	%f53, [%rd9+220];
	sub.f32 	%f54, %f52, %f53;
	mul.f32 	%f55, %f54, %f54;
	fma.rn.f32 	%f56, %f51, %f51, %f55;
	add.f32 	%f97, %f97, %f56;
	st.shared.f32 	[%r2], %f97;
	mul.f32 	%f57, %f52, %f52;
	fma.rn.f32 	%f58, %f49, %f49, %f57;
	add.f32 	%f96, %f96, %f58;
	st.shared.f32 	[%r2+4], %f96;
$L__BB14_9:
	add.s32 	%r12, %r11, %r62;
	mul.hi.u32 	%r44, %r12, -1096388015;
	shr.u32 	%r45, %r44, 10;
	mul.lo.s32 	%r46, %r45, 1375;
	not.b32 	%r47, %r46;
	add.s32 	%r48, %r47, %r12;
	setp.gt.u32 	%p12, %r48, 1372;
	add.s32 	%r49, %r45, -1;
	setp.gt.u32 	%p13, %r49, 220;
	or.pred  	%p14, %p12, %p13;
	@%p14 bra 	$L__BB14_11;
	mul.wide.u32 	%rd10, %r12, 244;
	add.s64 	%rd11, %rd1, %rd10;
	ld.global.f32 	%f59, [%rd11+208];
	ld.global.f32 	%f60, [%rd11+216];
	sub.f32 	%f61, %f59, %f60;
	ld.global.f32 	%f62, [%rd11+212];
	ld.global.f32 	%f63, [%rd11+220];
	sub.f32 	%f64, %f62, %f63;
	mul.f32 	%f65, %f64, %f64;
	fma.rn.f32 	%f66, %f61, %f61, %f65;
	add.f32 	%f97, %f97, %f66;
	st.shared.f32 	[%r2], %f97;
	mul.f32 	%f67, %f62, %f62;
	fma.rn.f32 	%f68, %f59, %f59, %f67;
	add.f32 	%f96, %f96, %f68;
	st.shared.f32 	[%r2+4], %f96;
$L__BB14_11:
	add.s32 	%r13, %r12, %r62;
	mul.hi.u32 	%r50, %r13, -1096388015;
	shr.u32 	%r51, %r50, 10;
	mul.lo.s32 	%r52, %r51, 1375;
	not.b32 	%r53, %r52;
	add.s32 	%r54, %r53, %r13;
	setp.gt.u32 	%p15, %r54, 1372;
	add.s32 	%r55, %r51, -1;
	setp.gt.u32 	%p16, %r55, 220;
	or.pred  	%p17, %p15, %p16;
	@%p17 bra 	$L__BB14_13;
	mul.wide.u32 	%rd12, %r13, 244;
	add.s64 	%rd13, %rd1, %rd12;
	ld.global.f32 	%f69, [%rd13+208];
	ld.global.f32 	%f70, [%rd13+216];
	sub.f32 	%f71, %f69, %f70;
	ld.global.f32 	%f72, [%rd13+212];
	ld.global.f32 	%f73, [%rd13+220];
	sub.f32 	%f74, %f72, %f73;
	mul.f32 	%f75, %f74, %f74;
	fma.rn.f32 	%f76, %f71, %f71, %f75;
	add.f32 	%f97, %f97, %f76;
	st.shared.f32 	[%r2], %f97;
	mul.f32 	%f77, %f72, %f72;
	fma.rn.f32 	%f78, %f69, %f69, %f77;
	add.f32 	%f96, %f96, %f78;
	st.shared.f32 	[%r2+4], %f96;
$L__BB14_13:
	add.s32 	%r60, %r13, %r62;
	setp.lt.u32 	%p18, %r60, 306625;
	@%p18 bra 	$L__BB14_5;
	bar.sync 	0;
	setp.lt.u32 	%p19, %r62, 2;
	@%p19 bra 	$L__BB14_18;
$L__BB14_15:
	shr.u32 	%r16, %r62, 1;
	setp.ge.u32 	%p20, %r1, %r16;
	@%p20 bra 	$L__BB14_17;
	shl.b32 	%r56, %r16, 3;
	add.s32 	%r57, %r2, %r56;
	ld.shared.f32 	%f79, [%r57];
	ld.shared.f32 	%f80, [%r2];
	add.f32 	%f81, %f79, %f80;
	st.shared.f32 	[%r2], %f81;
	ld.shared.f32 	%f82, [%r57+4];
	ld.shared.f32 	%f83, [%r2+4];
	add.f32 	%f84, %f82, %f83;
	st.shared.f32 	[%r2+4], %f84;
$L__BB14_17:
	bar.sync 	0;
	setp.gt.u32 	%p21, %r62, 3;
	mov.u32 	%r62, %r16;
	@%p21 bra 	$L__BB14_15;
$L__BB14_18:
	setp.ne.s32 	%p22, %r1, 0;
	@%p22 bra 	$L__BB14_20;
	ld.shared.f32 	%f85, [_ZZ5ErrorP9attributePfE5cache];
	cvt.f64.f32 	%fd1, %f85;
	ld.shared.f32 	%f86, [_ZZ5ErrorP9attributePfE5cache+4];
	cvt.f64.f32 	%fd2, %f86;
	add.f64 	%fd3, %fd2, 0d3DDB7CDFD9D7BDBB;
	div.rn.f64 	%fd4, %fd1, %fd3;
	sqrt.rn.f64 	%fd5, %fd4;
	cvt.rn.f32.f64 	%f87, %fd5;
	cvta.to.global.u64 	%rd14, %rd2;
	st.global.f32 	[%rd14], %f87;
$L__BB14_20:
	ret;

}
	// .globl	_Z5WatchP9attributePf
.visible .entry _Z5WatchP9attributePf(
	.param .u64 .ptr .align 1 _Z5WatchP9attributePf_param_0,
	.param .u64 .ptr .align 1 _Z5WatchP9attributePf_param_1
)
{
	.reg .pred 	%p<23>;
	.reg .b32 	%r<91>;
	.reg .b32 	%f<35>;
	.reg .b64 	%rd<15>;
	.reg .b64 	%fd<5>;
	// demoted variable
	.shared .align 4 .b8 _ZZ5WatchP9attributePfE6cachen[256];
	// demoted variable
	.shared .align 4 .b8 _ZZ5WatchP9attributePfE5cache[256];
	ld.param.u64 	%rd3, [_Z5WatchP9attributePf_param_0];
	ld.param.u64 	%rd2, [_Z5WatchP9attributePf_param_1];
	cvta.to.global.u64 	%rd1, %rd3;
	mov.u32 	%r1, %tid.x;
	shl.b32 	%r32, %r1, 2;
	mov.u32 	%r33, _ZZ5WatchP9attributePfE6cachen;
	add.s32 	%r2, %r33, %r32;
	mov.b32 	%r86, 0;
	st.shared.u32 	[%r2], %r86;
	mov.u32 	%r34, _ZZ5WatchP9attributePfE5cache;
	add.s32 	%r3, %r34, %r32;
	st.shared.u32 	[%r3], %r86;
	mov.u32 	%r90, %ntid.x;
	add.s32 	%r35, %r1, %r90;
	sub.s32 	%r36, 306624, %r35;
	div.u32 	%r37, %r36, %r90;
	and.b32  	%r5, %r37, 3;
	setp.eq.s32 	%p1, %r5, 2;
	mov.f32 	%f31, 0f00000000;
	mov.u32 	%r83, %r1;
	@%p1 bra 	$L__BB15_5;
	mov.b32 	%r86, 0;
	mov.f32 	%f31, 0f00000000;
	mov.u32 	%r83, %r1;
	mov.u32 	%r80, %r86;
$L__BB15_2:
	.pragma "nounroll";
	mul.hi.u32 	%r39, %r83, -1096388015;
	shr.u32 	%r40, %r39, 10;
	mul.lo.s32 	%r41, %r40, 1375;
	not.b32 	%r42, %r41;
	add.s32 	%r43, %r42, %r83;
	setp.gt.u32 	%p2, %r43, 1372;
	add.s32 	%r44, %r40, -1;
	setp.gt.u32 	%p3, %r44, 220;
	or.pred  	%p4, %p2, %p3;
	@%p4 bra 	$L__BB15_4;
	add.s32 	%r86, %r86, 1;
	st.shared.u32 	[%r2], %r86;
	mul.wide.u32 	%rd4, %r83, 244;
	add.s64 	%rd5, %rd1, %rd4;
	ld.global.f32 	%f16, [%rd5+232];
	add.f32 	%f31, %f16, %f31;
	st.shared.f32 	[%r3], %f31;
$L__BB15_4:
	add.s32 	%r83, %r83, %r90;
	add.s32 	%r80, %r80, 1;
	xor.b32  	%r45, %r5, %r80;
	setp.ne.s32 	%p5, %r45, 2;
	@%p5 bra 	$L__BB15_2;
$L__BB15_5:
	mul.hi.u32 	%r46, %r83, -1096388015;
	shr.u32 	%r47, %r46, 10;
	mul.lo.s32 	%r48, %r47, 1375;
	not.b32 	%r49, %r48;
	add.s32 	%r50, %r49, %r83;
	setp.gt.u32 	%p6, %r50, 1372;
	add.s32 	%r51, %r47, -1;
	setp.gt.u32 	%p7, %r51, 220;
	or.pred  	%p8, %p6, %p7;
	@%p8 bra 	$L__BB15_7;
	add.s32 	%r86, %r86, 1;
	st.shared.u32 	[%r2], %r86;
	mul.wide.u32 	%rd6, %r83, 244;
	add.s64 	%rd7, %rd1, %rd6;
	ld.global.f32 	%f17, [%rd7+232];
	add.f32 	%f31, %f17, %f31;
	st.shared.f32 	[%r3], %f31;
$L__BB15_7:
	add.s32 	%r19, %r83, %r90;
	mul.hi.u32 	%r52, %r19, -1096388015;
	shr.u32 	%r53, %r52, 10;
	mul.lo.s32 	%r55, %r53, 1375;
	not.b32 	%r56, %r55;
	add.s32 	%r57, %r56, %r19;
	setp.gt.u32 	%p9, %r57, 1372;
	add.s32 	%r58, %r53, -1;
	setp.gt.u32 	%p10, %r58, 220;
	or.pred  	%p11, %p9, %p10;
	@%p11 bra 	$L__BB15_9;
	add.s32 	%r86, %r86, 1;
	st.shared.u32 	[%r2], %r86;
	mul.wide.u32 	%rd8, %r19, 244;
	add.s64 	%rd9, %rd1, %rd8;
	ld.global.f32 	%f18, [%rd9+232];
	add.f32 	%f31, %f18, %f31;
	st.shared.f32 	[%r3], %f31;
$L__BB15_9:
	add.s32 	%r22, %r19, %r90;
	mul.hi.u32 	%r59, %r22, -1096388015;
	shr.u32 	%r60, %r59, 10;
	mul.lo.s32 	%r61, %r60, 1375;
	not.b32 	%r62, %r61;
	add.s32 	%r63, %r62, %r22;
	setp.gt.u32 	%p12, %r63, 1372;
	add.s32 	%r64, %r60, -1;
	setp.gt.u32 	%p13, %r64, 220;
	or.pred  	%p14, %p12, %p13;
	@%p14 bra 	$L__BB15_11;
	add.s32 	%r86, %r86, 1;
	st.shared.u32 	[%r2], %r86;
	mul.wide.u32 	%rd10, %r22, 244;
	add.s64 	%rd11, %rd1, %rd10;
	ld.global.f32 	%f19, [%rd11+232];
	add.f32 	%f31, %f19, %f31;
	st.shared.f32 	[%r3], %f31;
$L__BB15_11:
	add.s32 	%r25, %r22, %r90;
	mul.hi.u32 	%r65, %r25, -1096388015;
	shr.u32 	%r66, %r65, 10;
	mul.lo.s32 	%r67, %r66, 1375;
	not.b32 	%r68, %r67;
	add.s32 	%r69, %r68, %r25;
	setp.gt.u32 	%p15, %r69, 1372;
	add.s32 	%r70, %r66, -1;
	setp.gt.u32 	%p16, %r70, 220;
	or.pred  	%p17, %p15, %p16;
	@%p17 bra 	$L__BB15_13;
	add.s32 	%r86, %r86, 1;
	st.shared.u32 	[%r2], %r86;
	mul.wide.u32 	%rd12, %r25, 244;
	add.s64 	%rd13, %rd1, %rd12;
	ld.global.f32 	%f20, [%rd13+232];
	add.f32 	%f31, %f20, %f31;
	st.shared.f32 	[%r3], %f31;
$L__BB15_13:
	add.s32 	%r83, %r25, %r90;
	setp.lt.u32 	%p18, %r83, 306625;
	@%p18 bra 	$L__BB15_5;
	bar.sync 	0;
	setp.lt.u32 	%p19, %r90, 2;
	@%p19 bra 	$L__BB15_18;
$L__BB15_15:
	shr.u32 	%r30, %r90, 1;
	setp.ge.u32 	%p20, %r1, %r30;
	@%p20 bra 	$L__BB15_17;
	shl.b32 	%r71, %r30, 2;
	add.s32 	%r72, %r3, %r71;
	ld.shared.f32 	%f21, [%r72];
	ld.shared.f32 	%f22, [%r3];
	add.f32 	%f23, %f21, %f22;
	st.shared.f32 	[%r3], %f23;
	add.s32 	%r73, %r2, %r71;
	ld.shared.u32 	%r74, [%r73];
	ld.shared.u32 	%r75, [%r2];
	add.s32 	%r76, %r75, %r74;
	st.shared.u32 	[%r2], %r76;
$L__BB15_17:
	bar.sync 	0;
	setp.gt.u32 	%p21, %r90, 3;
	mov.u32 	%r90, %r30;
	@%p21 bra 	$L__BB15_15;
$L__BB15_18:
	setp.ne.s32 	%p22, %r1, 0;
	@%p22 bra 	$L__BB15_20;
	ld.shared.f32 	%f24, [_ZZ5WatchP9attributePfE5cache];
	cvt.f64.f32 	%fd1, %f24;
	ld.shared.u32 	%r77, [_ZZ5WatchP9attributePfE6cachen];
	cvt.rn.f32.s32 	%f25, %r77;
	cvt.f64.f32 	%fd2, %f25;
	add.f64 	%fd3, %fd2, 0d3DDB7CDFD9D7BDBB;
	div.rn.f64 	%fd4, %fd1, %fd3;
	cvt.rn.f32.f64 	%f26, %fd4;
	cvta.to.global.u64 	%rd14, %rd2;
	st.global.f32 	[%rd14], %f26;
$L__BB15_20:
	ret;

}
	// .globl	_Z12MicroToMacroP9attribute
.visible .entry _Z12MicroToMacroP9attribute(
	.param .u64 .ptr .align 1 _Z12MicroToMacroP9attribute_param_0
)
{
	.reg .pred 	%p<6>;
	.reg .b32 	%r<16>;
	.reg .b32 	%f<5>;
	.reg .b64 	%rd<5>;
	.reg .b64 	%fd<11>;

	ld.param.u64 	%rd2, [_Z12MicroToMacroP9attribute_param_0];
	mov.u32 	%r6, %tid.x;
	mov.u32 	%r7, %ctaid.x;
	mov.u32 	%r1, %ntid.x;
	mad.lo.s32 	%r15, %r7, %r1, %r6;
	setp.gt.s32 	%p1, %r15, 306624;
	@%p1 bra 	$L__BB16_5;
	mov.u32 	%r8, %nctaid.x;
	mul.lo.s32 	%r3, %r1, %r8;
	cvta.to.global.u64 	%rd1, %rd2;
$L__BB16_2:
	mul.hi.s32 	%r9, %r15, 1599289641;
	shr.u32 	%r10, %r9, 31;
	shr.s32 	%r11, %r9, 9;
	add.s32 	%r12, %r11, %r10;
	mul.lo.s32 	%r13, %r12, 1375;
	sub.s32 	%r14, %r15, %r13;
	setp.lt.s32 	%p2, %r14, 0;
	setp.gt.u32 	%p3, %r12, 222;
	or.pred  	%p4, %p2, %p3;
	@%p4 bra 	$L__BB16_4;
	mul.wide.s32 	%rd3, %r15, 244;
	add.s64 	%rd4, %rd1, %rd3;
	ld.global.f32 	%f1, [%rd4+208];
	cvt.f64.f32 	%fd1, %f1;
	mul.f64 	%fd2, %fd1, 0d407C400000000000;
	div.rn.f64 	%fd3, %fd2, 0d3F5745B353BD6FA5;
	div.rn.f64 	%fd4, %fd3, 0d3FB549F94855DA27;
	mul.f64 	%fd5, %fd4, 0d3EF07111652D2B5C;
	cvt.rn.f32.f64 	%f2, %fd5;
	st.global.f32 	[%rd4+224], %f2;
	ld.global.f32 	%f3, [%rd4+212];
	cvt.f64.f32 	%fd6, %f3;
	mul.f64 	%fd7, %fd6, 0d407C400000000000;
	div.rn.f64 	%fd8, %fd7, 0d3F5745B353BD6FA5;
	div.rn.f64 	%fd9, %fd8, 0d3FB549F94855DA27;
	mul.f64 	%fd10, %fd9, 0d3EF07111652D2B5C;
	cvt.rn.f32.f64 	%f4, %fd10;
	st.global.f32 	[%rd4+228], %f4;
$L__BB16_4:
	add.s32 	%r15, %r15, %r3;
	setp.lt.s32 	%p5, %r15, 306625;
	@%p5 bra 	$L__BB16_2;
$L__BB16_5:
	ret;

}
	// .globl	_Z16dev_Point_checkXP9attributePfS1_S1_S1_S1_S1_S1_S1_S1_
.visible .entry _Z16dev_Point_checkXP9attributePfS1_S1_S1_S1_S1_S1_S1_S1_(
	.param .u64 .ptr .align 1 _Z16dev_Point_checkXP9attributePfS1_S1_S1_S1_S1_S1_S1_S1__param_0,
	.param .u64 .ptr .align 1 _Z16dev_Point_checkXP9attributePfS1_S1_S1_S1_S1_S1_S1_S1__param_1,
	.param .u64 .ptr .align 1 _Z16dev_Point_checkXP9attributePfS1_S1_S1_S1_S1_S1_S1_S1__param_2,
	.param .u64 .ptr .align 1 _Z16dev_Point_checkXP9attributePfS1_S1_S1_S1_S1_S1_S1_S1__param_3,
	.param .u64 .ptr .align 1 _Z16dev_Point_checkXP9attributePfS1_S1_S1_S1_S1_S1_S1_S1__param_4,
	.param .u64 .ptr .align 1 _Z16dev_Point_checkXP9attributePfS1_S1_S1_S1_S1_S1_S1_S1__param_5,
	.param .u64 .ptr .align 1 _Z16dev_Point_checkXP9attributePfS1_S1_S1_S1_S1_S1_S1_S1__param_6,
	.param .u64 .ptr .align 1 _Z16dev_Point_checkXP9attributePfS1_S1_S1_S1_S1_S1_S1_S1__param_7,
	.param .u64 .ptr .align 1 _Z16dev_Point_checkXP9attributePfS1_S1_S1_S1_S1_S1_S1_S1__param_8,
	.param .u64 .ptr .align 1 _Z16dev_Point_checkXP9attributePfS1_S1_S1_S1_S1_S1_S1_S1__param_9
)
{
	.reg .pred 	%p<3>;
	.reg .b32 	%r<34>;
	.reg .b32 	%f<30>;
	.reg .b64 	%rd<53>;
	.reg .b64 	%fd<11>;

	ld.param.u64 	%rd20, [_Z16dev_Point_checkXP9attributePfS1_S1_S1_S1_S1_S1_S1_S1__param_1];
	ld.param.u64 	%rd22, [_Z16dev_Point_checkXP9attributePfS1_S1_S1_S1_S1_S1_S1_S1__param_3];
	ld.param.u64 	%rd23, [_Z16dev_Point_checkXP9attributePfS1_S1_S1_S1_S1_S1_S1_S1__param_4];
	ld.param.u64 	%rd26, [_Z16dev_Point_checkXP9attributePfS1_S1_S1_S1_S1_S1_S1_S1__param_7];
	ld.param.u64 	%rd27, [_Z16dev_Point_checkXP9attributePfS1_S1_S1_S1_S1_S1_S1_S1__param_8];
	mov.u32 	%r6, %tid.x;
	mov.u32 	%r7, %ctaid.x;
	mov.u32 	%r1, %ntid.x;
	mad.lo.s32 	%r33, %r7, %r1, %r6;
	setp.gt.s32 	%p1, %r33, 306624;
	@%p1 bra 	$L__BB17_3;
	ld.param.u64 	%rd52, [_Z16dev_Point_checkXP9attributePfS1_S1_S1_S1_S1_S1_S1_S1__param_9];
	ld.param.u64 	%rd51, [_Z16dev_Point_checkXP9attributePfS1_S1_S1_S1_S1_S1_S1_S1__param_6];
	ld.param.u64 	%rd50, [_Z16dev_Point_checkXP9attributePfS1_S1_S1_S1_S1_S1_S1_S1__param_5];
	ld.param.u64 	%rd49, [_Z16dev_Point_checkXP9attributePfS1_S1_S1_S1_S1_S1_S1_S1__param_2];
	ld.param.u64 	%rd48, [_Z16dev_Point_checkXP9attributePfS1_S1_S1_S1_S1_S1_S1_S1__param_0];
	cvta.to.global.u64 	%rd29, %rd48;
	ld.const.f32 	%f1, [dev_BLKCNTX];
	ld.const.f32 	%f2, [dev_BLKCNTX+4];
	add.f32 	%f3, %f1, %f2;
	cvt.f64.f32 	%fd1, %f3;
	mul.f64 	%fd2, %fd1, 0d3FE0000000000000;
	cvt.rzi.s32.f64 	%r8, %fd2;
	ld.const.f32 	%f4, [dev_BLKCNTY];
	ld.const.f32 	%f5, [dev_BLKCNTY+4];
	add.f32 	%f6, %f4, %f5;
	cvt.f64.f32 	%fd3, %f6;
	mul.f64 	%fd4, %fd3, 0d3FE0000000000000;
	cvt.rzi.s32.f64 	%r9, %fd4;
	mul.lo.s32 	%r10, %r9, 1375;
	add.s32 	%r11, %r10, %r8;
	mul.wide.s32 	%rd30, %r11, 244;
	add.s64 	%rd31, %rd29, %rd30;
	add.s64 	%rd1, %rd31, 224;
	ld.const.f32 	%f7, [dev_BLKCNTX+8];
	cvt.rzi.s32.f32 	%r12, %f7;
	cvt.rzi.s32.f32 	%r13, %f5;
	mul.lo.s32 	%r14, %r13, 1375;
	add.s32 	%r15, %r14, %r12;
	mul.wide.s32 	%rd32, %r15, 244;
	add.s64 	%rd33, %rd29, %rd32;
	add.s64 	%rd2, %rd33, 224;
	ld.const.f32 	%f8, [dev_BLKCNTX+12];
	ld.const.f32 	%f9, [dev_BLKCNTX+16];
	add.f32 	%f10, %f8, %f9;
	cvt.f64.f32 	%fd5, %f10;
	mul.f64 	%fd6, %fd5, 0d3FE0000000000000;
	cvt.rzi.s32.f64 	%r16, %fd6;
	add.s32 	%r17, %r10, %r16;
	mul.wide.s32 	%rd34, %r17, 244;
	add.s64 	%rd35, %rd29, %rd34;
	add.s64 	%rd3, %rd35, 224;
	ld.const.f32 	%f11, [dev_BLKCNTX+20];
	cvt.rzi.s32.f32 	%r18, %f11;
	cvt.rzi.s32.f32 	%r19, %f4;
	mul.lo.s32 	%r20, %r19, 1375;
	add.s32 	%r21, %r20, %r18;
	mul.wide.s32 	%rd36, %r21, 244;
	add.s64 	%rd37, %rd29, %rd36;
	add.s64 	%rd4, %rd37, 224;
	ld.const.f32 	%f12, [dev_BLKCNTX+32];
	cvt.rzi.s32.f32 	%r22, %f12;
	add.s32 	%r23, %r10, %r22;
	mul.wide.s32 	%rd38, %r23, 244;
	add.s64 	%rd39, %rd29, %rd38;
	add.s64 	%rd5, %rd39, 224;
	ld.const.f32 	%f13, [dev_BLKCNTX+40];
	cvt.rzi.s32.f32 	%r24, %f13;
	add.s32 	%r25, %r14, %r24;
	mul.wide.s32 	%rd40, %r25, 244;
	add.s64 	%rd41, %rd29, %rd40;
	add.s64 	%rd6, %rd41, 224;
	ld.const.f32 	%f14, [dev_BLKCNTX+44];
	ld.const.f32 	%f15, [dev_BLKCNTX+48];
	add.f32 	%f16, %f14, %f15;
	cvt.f64.f32 	%fd7, %f16;
	mul.f64 	%fd8, %fd7, 0d3FE0000000000000;
	cvt.rzi.s32.f64 	%r26, %fd8;
	add.s32 	%r27, %r10, %r26;
	mul.wide.s32 	%rd42, %r27, 244;
	add.s64 	%rd43, %rd29, %rd42;
	add.s64 	%rd7, %rd43, 224;
	ld.const.f32 	%f17, [dev_BLKCNTX+52];
	cvt.rzi.s32.f32 	%r28, %f17;
	add.s32 	%r29, %r20, %r28;
	mul.wide.s32 	%rd44, %r29, 244;
	add.s64 	%rd45, %rd29, %rd44;
	add.s64 	%rd8, %rd45, 224;
	ld.const.f32 	%f18, [dev_BLKCNTX+56];
	ld.const.f32 	%f19, [dev_BLKCNTX+60];
	add.f32 	%f20, %f18, %f19;
	cvt.f64.f32 	%fd9, %f20;
	mul.f64 	%fd10, %fd9, 0d3FE0000000000000;
	cvt.rzi.s32.f64 	%r30, %fd10;
	add.s32 	%r31, %r10, %r30;
	mul.wide.s32 	%rd46, %r31, 244;
	add.s64 	%rd47, %rd29, %rd46;
	add.s64 	%rd9, %rd47, 224;
	mov.u32 	%r32, %nctaid.x;
	mul.lo.s32 	%r3, %r1, %r32;
	cvta.to.global.u64 	%rd10, %rd20;
	cvta.to.global.u64 	%rd11, %rd49;
	cvta.to.global.u64 	%rd12, %rd22;
	cvta.to.global.u64 	%rd13, %rd23;
	cvta.to.global.u64 	%rd14, %rd50;
	cvta.to.global.u64 	%rd15, %rd51;
	cvta.to.global.u64 	%rd16, %rd26;
	cvta.to.global.u64 	%rd17, %rd27;
	cvta.to.global.u64 	%rd18, %rd52;
$L__BB17_2:
	ld.global.f32 	%f21, [%rd1];
	st.global.f32 	[%rd10], %f21;
	ld.global.f32 	%f22, [%rd2];
	st.global.f32 	[%rd11], %f22;
	ld.global.f32 	%f23, [%rd3];
	st.global.f32 	[%rd12], %f23;
	ld.global.f32 	%f24, [%rd4];
	st.global.f32 	[%rd13], %f24;
	ld.global.f32 	%f25, [%rd5];
	st.global.f32 	[%rd14], %f25;
	ld.global.f32 	%f26, [%rd6];
	st.global.f32 	[%rd15], %f26;
	ld.global.f32 	%f27, [%rd7];
	st.global.f32 	[%rd16], %f27;
	ld.global.f32 	%f28, [%rd8];
	st.global.f32 	[%rd17], %f28;
	ld.global.f32 	%f29, [%rd9];
	st.global.f32 	[%rd18], %f29;
	add.s32 	%r33, %r33, %r3;
	setp.lt.s32 	%p2, %r33, 306625;
	@%p2 bra 	$L__BB17_2;
$L__BB17_3:
	ret;

}
	// .globl	_Z16dev_Point_checkYP9attributePfS1_S1_S1_S1_S1_S1_S1_S1_
.visible .entry _Z16dev_Point_checkYP9attributePfS1_S1_S1_S1_S1_S1_S1_S1_(
	.param .u64 .ptr .align 1 _Z16dev_Point_checkYP9attributePfS1_S1_S1_S1_S1_S1_S1_S1__param_0,
	.param .u64 .ptr .align 1 _Z16dev_Point_checkYP9attributePfS1_S1_S1_S1_S1_S1_S1_S1__param_1,
	.param .u64 .ptr .align 1 _Z16dev_Point_checkYP9attributePfS1_S1_S1_S1_S1_S1_S1_S1__param_2,
	.param .u64 .ptr .align 1 _Z16dev_Point_checkYP9attributePfS1_S1_S1_S1_S1_S1_S1_S1__param_3,
	.param .u64 .ptr .align 1 _Z16dev_Point_checkYP9attributePfS1_S1_S1_S1_S1_S1_S1_S1__param_4,
	.param .u64 .ptr .align 1 _Z16dev_Point_checkYP9attributePfS1_S1_S1_S1_S1_S1_S1_S1__param_5,
	.param .u64 .ptr .align 1 _Z16dev_Point_checkYP9attributePfS1_S1_S1_S1_S1_S1_S1_S1__param_6,
	.param .u64 .ptr .align 1 _Z16dev_Point_checkYP9attributePfS1_S1_S1_S1_S1_S1_S1_S1__param_7,
	.param .u64 .ptr .align 1 _Z16dev_Point_checkYP9attributePfS1_S1_S1_S1_S1_S1_S1_S1__param_8,
	.param .u64 .ptr .align 1 _Z16dev_Point_checkYP9attributePfS1_S1_S1_S1_S1_S1_S1_S1__param_9
)
{
	.reg .pred 	%p<3>;
	.reg .b32 	%r<34>;
	.reg .b32 	%f<30>;
	.reg .b64 	%rd<53>;
	.reg .b64 	%fd<11>;

	ld.param.u64 	%rd20, [_Z16dev_Point_checkYP9attributePfS1_S1_S1_S1_S1_S1_S1_S1__param_1];
	ld.param.u64 	%rd22, [_Z16dev_Point_checkYP9attributePfS1_S1_S1_S1_S1_S1_S1_S1__param_3];
	ld.param.u64 	%rd23, [_Z16dev_Point_checkYP9attributePfS1_S1_S1_S1_S1_S1_S1_S1__param_4];
	ld.param.u64 	%rd26, [_Z16dev_Point_checkYP9attributePfS1_S1_S1_S1_S1_S1_S1_S1__param_7];
	ld.param.u64 	%rd27, [_Z16dev_Point_checkYP9attributePfS1_S1_S1_S1_S1_S1_S1_S1__param_8];
	mov.u32 	%r6, %tid.x;
	mov.u32 	%r7, %ctaid.x;
	mov.u32 	%r1, %ntid.x;
	mad.lo.s32 	%r33, %r7, %r1, %r6;
	setp.gt.s32 	%p1, %r33, 306624;
	@%p1 bra 	$L__BB18_3;
	ld.param.u64 	%rd52, [_Z16dev_Point_checkYP9attributePfS1_S1_S1_S1_S1_S1_S1_S1__param_9];
	ld.param.u64 	%rd51, [_Z16dev_Point_checkYP9attributePfS1_S1_S1_S1_S1_S1_S1_S1__param_6];
	ld.param.u64 	%rd50, [_Z16dev_Point_checkYP9attributePfS1_S1_S1_S1_S1_S1_S1_S1__param_5];
	ld.param.u64 	%rd49, [_Z16dev_Point_checkYP9attributePfS1_S1_S1_S1_S1_S1_S1_S1__param_2];
	ld.param.u64 	%rd48, [_Z16dev_Point_checkYP9attributePfS1_S1_S1_S1_S1_S1_S1_S1__param_0];
	cvta.to.global.u64 	%rd29, %rd48;
	ld.const.f32 	%f1, [dev_BLKCNTX];
	ld.const.f32 	%f2, [dev_BLKCNTX+4];
	add.f32 	%f3, %f1, %f2;
	cvt.f64.f32 	%fd1, %f3;
	mul.f64 	%fd2, %fd1, 0d3FE0000000000000;
	cvt.rzi.s32.f64 	%r8, %fd2;
	ld.const.f32 	%f4, [dev_BLKCNTY];
	ld.const.f32 	%f5, [dev_BLKCNTY+4];
	add.f32 	%f6, %f4, %f5;
	cvt.f64.f32 	%fd3, %f6;
	mul.f64 	%fd4, %fd3, 0d3FE0000000000000;
	cvt.rzi.s32.f64 	%r9, %fd4;
	mul.lo.s32 	%r10, %r9, 1375;
	add.s32 	%r11, %r10, %r8;
	mul.wide.s32 	%rd30, %r11, 244;
	add.s64 	%rd31, %rd29, %rd30;
	add.s64 	%rd1, %rd31, 228;
	ld.const.f32 	%f7, [dev_BLKCNTX+8];
	cvt.rzi.s32.f32 	%r12, %f7;
	cvt.rzi.s32.f32 	%r13, %f5;
	mul.lo.s32 	%r14, %r13, 1375;
	add.s32 	%r15, %r14, %r12;
	mul.wide.s32 	%rd32, %r15, 244;
	add.s64 	%rd33, %rd29, %rd32;
	add.s64 	%rd2, %rd33, 228;
	ld.const.f32 	%f8, [dev_BLKCNTX+12];
	ld.const.f32 	%f9, [dev_BLKCNTX+16];
	add.f32 	%f10, %f8, %f9;
	cvt.f64.f32 	%fd5, %f10;
	mul.f64 	%fd6, %fd5, 0d3FE0000000000000;
	cvt.rzi.s32.f64 	%r16, %fd6;
	add.s32 	%r17, %r10, %r16;
	mul.wide.s32 	%rd34, %r17, 244;
	add.s64 	%rd35, %rd29, %rd34;
	add.s64 	%rd3, %rd35, 228;
	ld.const.f32 	%f11, [dev_BLKCNTX+20];
	cvt.rzi.s32.f32 	%r18, %f11;
	cvt.rzi.s32.f32 	%r19, %f4;
	mul.lo.s32 	%r20, %r19, 1375;
	add.s32 	%r21, %r20, %r18;
	mul.wide.s32 	%rd36, %r21, 244;
	add.s64 	%rd37, %rd29, %rd36;
	add.s64 	%rd4, %rd37, 228;
	ld.const.f32 	%f12, [dev_BLKCNTX+32];
	cvt.rzi.s32.f32 	%r22, %f12;
	add.s32 	%r23, %r10, %r22;
	mul.wide.s32 	%rd38, %r23, 244;
	add.s64 	%rd39, %rd29, %rd38;
	add.s64 	%rd5, %rd39, 228;
	ld.const.f32 	%f13, [dev_BLKCNTX+40];
	cvt.rzi.s32.f32 	%r24, %f13;
	add.s32 	%r25, %r14, %r24;
	mul.wide.s32 	%rd40, %r25, 244;
	add.s64 	%rd41, %rd29, %rd40;
	add.s64 	%rd6, %rd41, 228;
	ld.const.f32 	%f14, [dev_BLKCNTX+44];
	ld.const.f32 	%f15, [dev_BLKCNTX+48];
	add.f32 	%f16, %f14, %f15;
	cvt.f64.f32 	%fd7, %f16;
	mul.f64 	%fd8, %fd7, 0d3FE0000000000000;
	cvt.rzi.s32.f64 	%r26, %fd8;
	add.s32 	%r27, %r10, %r26;
	mul.wide.s32 	%rd42, %r27, 244;
	add.s64 	%rd43, %rd29, %rd42;
	add.s64 	%rd7, %rd43, 228;
	ld.const.f32 	%f17, [dev_BLKCNTX+52];
	cvt.rzi.s32.f32 	%r28, %f17;
	add.s32 	%r29, %r20, %r28;
	mul.wide.s32 	%rd44, %r29, 244;
	add.s64 	%rd45, %rd29, %rd44;
	add.s64 	%rd8, %rd45, 228;
	ld.const.f32 	%f18, [dev_BLKCNTX+56];
	ld.const.f32 	%f19, [dev_BLKCNTX+60];
	add.f32 	%f20, %f18, %f19;
	cvt.f64.f32 	%fd9, %f20;
	mul.f64 	%fd10, %fd9, 0d3FE0000000000000;
	cvt.rzi.s32.f64 	%r30, %fd10;
	add.s32 	%r31, %r10, %r30;
	mul.wide.s32 	%rd46, %r31, 244;
	add.s64 	%rd47, %rd29, %rd46;
	add.s64 	%rd9, %rd47, 228;
	mov.u32 	%r32, %nctaid.x;
	mul.lo.s32 	%r3, %r1, %r32;
	cvta.to.global.u64 	%rd10, %rd20;
	cvta.to.global.u64 	%rd11, %rd49;
	cvta.to.global.u64 	%rd12, %rd22;
	cvta.to.global.u64 	%rd13, %rd23;
	cvta.to.global.u64 	%rd14, %rd50;
	cvta.to.global.u64 	%rd15, %rd51;
	cvta.to.global.u64 	%rd16, %rd26;
	cvta.to.global.u64 	%rd17, %rd27;
	cvta.to.global.u64 	%rd18, %rd52;
$L__BB18_2:
	ld.global.f32 	%f21, [%rd1];
	st.global.f32 	[%rd10], %f21;
	ld.global.f32 	%f22, [%rd2];
	st.global.f32 	[%rd11], %f22;
	ld.global.f32 	%f23, [%rd3];
	st.global.f32 	[%rd12], %f23;
	ld.global.f32 	%f24, [%rd4];
	st.global.f32 	[%rd13], %f24;
	ld.global.f32 	%f25, [%rd5];
	st.global.f32 	[%rd14], %f25;
	ld.global.f32 	%f26, [%rd6];
	st.global.f32 	[%rd15], %f26;
	ld.global.f32 	%f27, [%rd7];
	st.global.f32 	[%rd16], %f27;
	ld.global.f32 	%f28, [%rd8];
	st.global.f32 	[%rd17], %f28;
	ld.global.f32 	%f29, [%rd9];
	st.global.f32 	[%rd18], %f29;
	add.s32 	%r33, %r33, %r3;
	setp.lt.s32 	%p2, %r33, 306625;
	@%p2 bra 	$L__BB18_2;
$L__BB18_3:
	ret;

}
	// .globl	_Z5Cvor1P9attribute
.visible .entry _Z5Cvor1P9attribute(
	.param .u64 .ptr .align 1 _Z5Cvor1P9attribute_param_0
)
{
	.reg .pred 	%p<6>;
	.reg .b32 	%r<22>;
	.reg .b32 	%f<8>;
	.reg .b64 	%rd<11>;
	.reg .b64 	%fd<6>;

	ld.param.u64 	%rd2, [_Z5Cvor1P9attribute_param_0];
	mov.u32 	%r9, %tid.x;
	mov.u32 	%r10, %ctaid.x;
	mov.u32 	%r1, %ntid.x;
	mad.lo.s32 	%r21, %r10, %r1, %r9;
	setp.gt.s32 	%p1, %r21, 306624;
	@%p1 bra 	$L__BB19_5;
	cvta.to.global.u64 	%rd1, %rd2;
	mov.u32 	%r11, %nctaid.x;
	mul.lo.s32 	%r3, %r1, %r11;
$L__BB19_2:
	mul.hi.s32 	%r12, %r21, 1599289641;
	shr.u32 	%r13, %r12, 31;
	shr.s32 	%r14, %r12, 9;
	add.s32 	%r5, %r14, %r13;
	mul.lo.s32 	%r15, %r5, 1375;
	sub.s32 	%r6, %r21, %r15;
	add.s32 	%r7, %r6, -1;
	setp.gt.u32 	%p2, %r7, 1372;
	add.s32 	%r16, %r5, -1;
	setp.gt.u32 	%p3, %r16, 220;
	or.pred  	%p4, %p2, %p3;
	@%p4 bra 	$L__BB19_4;
	add.s32 	%r18, %r6, %r15;
	mul.wide.u32 	%rd3, %r18, 244;
	add.s64 	%rd4, %rd1, %rd3;
	ld.global.f32 	%f1, [%rd4+472];
	add.s32 	%r19, %r15, %r7;
	mul.wide.u32 	%rd5, %r19, 244;
	add.s64 	%rd6, %rd1, %rd5;
	ld.global.f32 	%f2, [%rd6+228];
	sub.f32 	%f3, %f1, %f2;
	cvt.f64.f32 	%fd1, %f3;
	div.rn.f64 	%fd2, %fd1, 0d3F381D6BEE41881A;
	ld.global.f32 	%f4, [%rd4+335724];
	add.s32 	%r20, %r18, -1375;
	mul.wide.u32 	%rd7, %r20, 244;
	add.s64 	%rd8, %rd1, %rd7;
	ld.global.f32 	%f5, [%rd8+224];
	sub.f32 	%f6, %f4, %f5;
	cvt.f64.f32 	%fd3, %f6;
	div.rn.f64 	%fd4, %fd3, 0d3F381D6BEE41881A;
	sub.f64 	%fd5, %fd2, %fd4;
	cvt.rn.f32.f64 	%f7, %fd5;
	mul.wide.s32 	%rd9, %r21, 244;
	add.s64 	%rd10, %rd1, %rd9;
	st.global.f32 	[%rd10+236], %f7;
$L__BB19_4:
	add.s32 	%r21, %r21, %r3;
	setp.lt.s32 	%p5, %r21, 306625;
	@%p5 bra 	$L__BB19_2;
$L__BB19_5:
	ret;

}
	// .globl	_Z5Cvor2P9attribute
.visible .entry _Z5Cvor2P9attribute(
	.param .u64 .ptr .align 1 _Z5Cvor2P9attribute_param_0
)
{
	.reg .pred 	%p<2>;
	.reg .b32 	%r<9>;
	.reg .b32 	%f<15>;
	.reg .b64 	%rd<5>;
	.reg .b64 	%fd<11>;

	ld.param.u64 	%rd2, [_Z5Cvor2P9attribute_param_0];
	cvta.to.global.u64 	%rd1, %rd2;
	mov.u32 	%r5, %ntid.x;
	mov.u32 	%r6, %nctaid.x;
	mad.lo.s32 	%r1, %r5, %r6, 1;
	mov.b32 	%r8, 1;
$L__BB20_1:
	mul.lo.s32 	%r7, %r8, 1375;
	mul.wide.s32 	%rd3, %r7, 244;
	add.s64 	%rd4, %rd1, %rd3;
	ld.global.f32 	%f1, [%rd4+472];
	ld.global.f32 	%f2, [%rd4+228];
	sub.f32 	%f3, %f1, %f2;
	cvt.f64.f32 	%fd1, %f3;
	div.rn.f64 	%fd2, %fd1, 0d3F281D6BEE41881A;
	ld.global.f32 	%f4, [%rd4+335724];
	ld.global.f32 	%f5, [%rd4+-335276];
	sub.f32 	%f6, %f4, %f5;
	cvt.f64.f32 	%fd3, %f6;
	div.rn.f64 	%fd4, %fd3, 0d3F381D6BEE41881A;
	sub.f64 	%fd5, %fd2, %fd4;
	cvt.rn.f32.f64 	%f7, %fd5;
	st.global.f32 	[%rd4+236], %f7;
	ld.global.f32 	%f8, [%rd4+335484];
	ld.global.f32 	%f9, [%rd4+335240];
	sub.f32 	%f10, %f8, %f9;
	cvt.f64.f32 	%fd6, %f10;
	div.rn.f64 	%fd7, %fd6, 0d3F281D6BEE41881A;
	ld.global.f32 	%f11, [%rd4+670980];
	ld.global.f32 	%f12, [%rd4+-20];
	sub.f32 	%f13, %f11, %f12;
	cvt.f64.f32 	%fd8, %f13;
	div.rn.f64 	%fd9, %fd8, 0d3F381D6BEE41881A;
	sub.f64 	%fd10, %fd7, %fd9;
	cvt.rn.f32.f64 	%f14, %fd10;
	st.global.f32 	[%rd4+335492], %f14;
	add.s32 	%r8, %r1, %r8;
	setp.lt.s32 	%p1, %r8, 222;
	@%p1 bra 	$L__BB20_1;
	ret;

}
	// .globl	_Z5Cvor3P9attribute
.visible .entry _Z5Cvor3P9attribute(
	.param .u64 .ptr .align 1 _Z5Cvor3P9attribute_param_0
)
{
	.reg .pred 	%p<2>;
	.reg .b32 	%r<8>;
	.reg .b32 	%f<15>;
	.reg .b64 	%rd<5>;
	.reg .b64 	%fd<11>;

	ld.param.u64 	%rd2, [_Z5Cvor3P9attribute_param_0];
	cvta.to.global.u64 	%rd1, %rd2;
	mov.u32 	%r5, %ntid.x;
	mov.u32 	%r6, %nctaid.x;
	mad.lo.s32 	%r1, %r5, %r6, 1;
	mov.b32 	%r7, 1;
$L__BB21_1:
	mul.wide.s32 	%rd3, %r7, 244;
	add.s64 	%rd4, %rd1, %rd3;
	ld.global.f32 	%f1, [%rd4+472];
	ld.global.f32 	%f2, [%rd4+-16];
	sub.f32 	%f3, %f1, %f2;
	cvt.f64.f32 	%fd1, %f3;
	div.rn.f64 	%fd2, %fd1, 0d3F381D6BEE41881A;
	ld.global.f32 	%f4, [%rd4+335724];
	ld.global.f32 	%f5, [%rd4+224];
	sub.f32 	%f6, %f4, %f5;
	cvt.f64.f32 	%fd3, %f6;
	div.rn.f64 	%fd4, %fd3, 0d3F281D6BEE41881A;
	sub.f64 	%fd5, %fd2, %fd4;
	cvt.rn.f32.f64 	%f7, %fd5;
	st.global.f32 	[%rd4+236], %f7;
	ld.global.f32 	%f8, [%rd4+74481472];
	ld.global.f32 	%f9, [%rd4+74480984];
	sub.f32 	%f10, %f8, %f9;
	cvt.f64.f32 	%fd6, %f10;
	div.rn.f64 	%fd7, %fd6, 0d3F381D6BEE41881A;
	ld.global.f32 	%f11, [%rd4+74481224];
	ld.global.f32 	%f12, [%rd4+74145724];
	sub.f32 	%f13, %f11, %f12;
	cvt.f64.f32 	%fd8, %f13;
	div.rn.f64 	%fd9, %fd8, 0d3F281D6BEE41881A;
	sub.f64 	%fd10, %fd7, %fd9;
	cvt.rn.f32.f64 	%f14, %fd10;
	st.global.f32 	[%rd4+74481236], %f14;
	add.s32 	%r7, %r1, %r7;
	setp.lt.s32 	%p1, %r7, 1374;
	@%p1 bra 	$L__BB21_1;
	ret;

}


// ===== COMPILED SASS (sm_100) =====

	.target	sm_100

	.elftype	@"ET_EXEC"


//--------------------- .note.nv.tkinfo           --------------------------
	.section	.note.nv.tkinfo,"",@"SHT_NOTE"
	.sectionflags	@"SHF_NOTE_NV_TKINFO"
	.tkinfo
        /*0018*/ 	.word	0x00000002
        /*0030*/ 	.string	""
        /*0030*/ 	.string	"ptxas"
        /*0030*/ 	.string	"Cuda compilation tools, release 13.0, V13.0.88"
        /*0030*/ 	.string	"Build cuda_13.0.r13.0/compiler.36424714_0"
        /*0030*/ 	.string	"-arch sm_100 -m 64 "



//--------------------- .note.nv.cuinfo           --------------------------
	.section	.note.nv.cuinfo,"",@"SHT_NOTE"
	.sectionflags	@"SHF_NOTE_NV_CUINFO"
        /*0018*/ 	.short	0x0002
        /*001a*/ 	.short	0x0064
        /*001c*/ 	.short	0x0082
	.zero		2


//--------------------- .nv.info                  --------------------------
	.section	.nv.info,"",@"SHT_CUDA_INFO"
	.align	4


	//----- nvinfo : EIATTR_REGCOUNT
	.align		4
        /*0000*/ 	.byte	0x04, 0x2f
        /*0002*/ 	.short	(.L_8 - .L_7)
	.align		4
.L_7:
        /*0004*/ 	.word	index@(_Z6Init_1P9attribute)
        /*0008*/ 	.word	0x00000030


	//----- nvinfo : EIATTR_FRAME_SIZE
	.align		4
.L_8:
        /*000c*/ 	.byte	0x04, 0x11
        /*000e*/ 	.short	(.L_10 - .L_9)
	.align		4
.L_9:
        /*0010*/ 	.word	index@(_Z6Init_1P9attribute)
        /*0014*/ 	.word	0x00000000


	//----- nvinfo : EIATTR_REGCOUNT
	.align		4
.L_10:
        /*0018*/ 	.byte	0x04, 0x2f
        /*001a*/ 	.short	(.L_12 - .L_11)
	.align		4
.L_11:
        /*001c*/ 	.word	index@(_Z9Init_loadP9attribute)
        /*0020*/ 	.word	0x00000030


	//----- nvinfo : EIATTR_FRAME_SIZE
	.align		4
.L_12:
        /*0024*/ 	.byte	0x04, 0x11
        /*0026*/ 	.short	(.L_14 - .L_13)
	.align		4
.L_13:
        /*0028*/ 	.word	index@($__internal_13_$__cuda_sm20_div_rn_f64_full)
        /*002c*/ 	.word	0x00000000


	//----- nvinfo : EIATTR_FRAME_SIZE
	.align		4
.L_14:
        /*0030*/ 	.byte	0x04, 0x11
        /*0032*/ 	.short	(.L_16 - .L_15)
	.align		4
.L_15:
        /*0034*/ 	.word	index@(_Z9Init_loadP9attribute)
        /*0038*/ 	.word	0x00000000


	//----- nvinfo : EIATTR_REGCOUNT
	.align		4
.L_16:
        /*003c*/ 	.byte	0x04, 0x2f
        /*003e*/ 	.short	(.L_18 - .L_17)
	.align		4
.L_17:
        /*0040*/ 	.word	index@(_Z9Fluid_LESP9attribute)
        /*0044*/ 	.word	0x00000020


	//----- nvinfo : EIATTR_FRAME_SIZE
	.align		4
.L_18:
        /*0048*/ 	.byte	0x04, 0x11
        /*004a*/ 	.short	(.L_20 - .L_19)
	.align		4
.L_19:
        /*004c*/ 	.word	index@($__internal_12_$__cuda_sm20_dsqrt_rn_f64_mediumpath_v1)
        /*0050*/ 	.word	0x00000000


	//----- nvinfo : EIATTR_FRAME_SIZE
	.align		4
.L_20:
        /*0054*/ 	.byte	0x04, 0x11
        /*0056*/ 	.short	(.L_22 - .L_21)
	.align		4
.L_21:
        /*0058*/ 	.word	index@($__internal_11_$__cuda_sm20_div_rn_f64_full)
        /*005c*/ 	.word	0x00000000


	//----- nvinfo : EIATTR_FRAME_SIZE
	.align		4
.L_22:
        /*0060*/ 	.byte	0x04, 0x11
        /*0062*/ 	.short	(.L_24 - .L_23)
	.align		4
.L_23:
        /*0064*/ 	.word	index@(_Z9Fluid_LESP9attribute)
        /*0068*/ 	.word	0x00000000


	//----- nvinfo : EIATTR_REGCOUNT
	.align		4
.L_24:
        /*006c*/ 	.byte	0x04, 0x2f
        /*006e*/ 	.short	(.L_26 - .L_25)
	.align		4
.L_25:
        /*0070*/ 	.word	index@(_Z10Fluid_MRT1P9attribute)
        /*0074*/ 	.word	0x00000016


	//----- nvinfo : EIATTR_FRAME_SIZE
	.align		4
.L_26:
        /*0078*/ 	.byte	0x04, 0x11
        /*007a*/ 	.short	(.L_28 - .L_27)
	.align		4
.L_27:
        /*007c*/ 	.word	index@(_Z10Fluid_MRT1P9attribute)
        /*0080*/ 	.word	0x00000000


	//----- nvinfo : EIATTR_REGCOUNT
	.align		4
.L_28:
        /*0084*/ 	.byte	0x04, 0x2f
        /*0086*/ 	.short	(.L_30 - .L_29)
	.align		4
.L_29:
        /*0088*/ 	.word	index@(_Z10Fluid_MRT2P9attribute)
        /*008c*/ 	.word	0x00000025


	//----- nvinfo : EIATTR_FRAME_SIZE
	.align		4
.L_30:
        /*0090*/ 	.byte	0x04, 0x11
        /*0092*/ 	.short	(.L_32 - .L_31)
	.align		4
.L_31:
        /*0094*/ 	.word	index@(_Z10Fluid_MRT2P9attribute)
        /*0098*/ 	.word	0x00000000


	//----- nvinfo : EIATTR_REGCOUNT
	.align		4
.L_32:
        /*009c*/ 	.byte	0x04, 0x2f
        /*009e*/ 	.short	(.L_34 - .L_33)
	.align		4
.L_33:
        /*00a0*/ 	.word	index@(_Z10Fluid_MRT3P9attribute)
        /*00a4*/ 	.word	0x00000080


	//----- nvinfo : EIATTR_FRAME_SIZE
	.align		4
.L_34:
        /*00a8*/ 	.byte	0x04, 0x11
        /*00aa*/ 	.short	(.L_36 - .L_35)
	.align		4
.L_35:
        /*00ac*/ 	.word	index@($__internal_10_$__cuda_sm3x_div_rn_noftz_f32_slowpath)
        /*00b0*/ 	.word	0x00000000


	//----- nvinfo : EIATTR_FRAME_SIZE
	.align		4
.L_36:
        /*00b4*/ 	.byte	0x04, 0x11
        /*00b6*/ 	.short	(.L_38 - .L_37)
	.align		4
.L_37:
        /*00b8*/ 	.word	index@($__internal_9_$__cuda_sm20_rcp_rn_f32_slowpath)
        /*00bc*/ 	.word	0x00000000


	//----- nvinfo : EIATTR_FRAME_SIZE
	.align		4
.L_38:
        /*00c0*/ 	.byte	0x04, 0x11
        /*00c2*/ 	.short	(.L_40 - .L_39)
	.align		4
.L_39:
        /*00c4*/ 	.word	index@(_Z10Fluid_MRT3P9attribute)
        /*00c8*/ 	.word	0x00000000


	//----- nvinfo : EIATTR_REGCOUNT
	.align		4
.L_40:
        /*00cc*/ 	.byte	0x04, 0x2f
        /*00ce*/ 	.short	(.L_42 - .L_41)
	.align		4
.L_41:
        /*00d0*/ 	.word	index@(_Z10bouncebackP9attribute)
        /*00d4*/ 	.word	0x0000001c


	//----- nvinfo : EIATTR_FRAME_SIZE
	.align		4
.L_42:
        /*00d8*/ 	.byte	0x04, 0x11
        /*00da*/ 	.short	(.L_44 - .L_43)
	.align		4
.L_43:
        /*00dc*/ 	.word	index@(_Z10bouncebackP9attribute)
        /*00e0*/ 	.word	0x00000000


	//----- nvinfo : EIATTR_REGCOUNT
	.align		4
.L_44:
        /*00e4*/ 	.byte	0x04, 0x2f
        /*00e6*/ 	.short	(.L_46 - .L_45)
	.align		4
.L_45:
        /*00e8*/ 	.word	index@(_Z9StreamingP9attribute)
        /*00ec*/ 	.word	0x00000018


	//----- nvinfo : EIATTR_FRAME_SIZE
	.align		4
.L_46:
        /*00f0*/ 	.byte	0x04, 0x11
        /*00f2*/ 	.short	(.L_48 - .L_47)
	.align		4
.L_47:
        /*00f4*/ 	.word	index@(_Z9StreamingP9attribute)
        /*00f8*/ 	.word	0x00000000


	//----- nvinfo : EIATTR_REGCOUNT
	.align		4
.L_48:
        /*00fc*/ 	.byte	0x04, 0x2f
        /*00fe*/ 	.short	(.L_50 - .L_49)
	.align		4
.L_49:
        /*0100*/ 	.word	index@(_Z5InletP9attribute)
        /*0104*/ 	.word	0x0000001f


	//----- nvinfo : EIATTR_FRAME_SIZE
	.align		4
.L_50:
        /*0108*/ 	.byte	0x04, 0x11
        /*010a*/ 	.short	(.L_52 - .L_51)
	.align		4
.L_51:
        /*010c*/ 	.word	index@($__internal_8_$__cuda_sm20_div_rn_f64_full)
        /*0110*/ 	.word	0x00000000


	//----- nvinfo : EIATTR_FRAME_SIZE
	.align		4
.L_52:
        /*0114*/ 	.byte	0x04, 0x11
        /*0116*/ 	.short	(.L_54 - .L_53)
	.align		4
.L_53:
        /*0118*/ 	.word	index@(_Z5InletP9attribute)
        /*011c*/ 	.word	0x00000000


	//----- nvinfo : EIATTR_REGCOUNT
	.align		4
.L_54:
        /*0120*/ 	.byte	0x04, 0x2f
        /*0122*/ 	.short	(.L_56 - .L_55)
	.align		4
.L_55:
        /*0124*/ 	.word	index@(_Z6PeriodP9attribute)
        /*0128*/ 	.word	0x00000014


	//----- nvinfo : EIATTR_FRAME_SIZE
	.align		4
.L_56:
        /*012c*/ 	.byte	0x04, 0x11
        /*012e*/ 	.short	(.L_58 - .L_57)
	.align		4
.L_57:
        /*0130*/ 	.word	index@(_Z6PeriodP9attribute)
        /*0134*/ 	.word	0x00000000


	//----- nvinfo : EIATTR_REGCOUNT
	.align		4
.L_58:
        /*0138*/ 	.byte	0x04, 0x2f
        /*013a*/ 	.short	(.L_60 - .L_59)
	.align		4
.L_59:
        /*013c*/ 	.word	index@(_Z6OutletP9attribute)
        /*0140*/ 	.word	0x00000018


	//----- nvinfo : EIATTR_FRAME_SIZE
	.align		4
.L_60:
        /*0144*/ 	.byte	0x04, 0x11
        /*0146*/ 	.short	(.L_62 - .L_61)
	.align		4
.L_61:
        /*0148*/ 	.word	index@(_Z6OutletP9attribute)
        /*014c*/ 	.word	0x00000000


	//----- nvinfo : EIATTR_REGCOUNT
	.align		4
.L_62:
        /*0150*/ 	.byte	0x04, 0x2f
        /*0152*/ 	.short	(.L_64 - .L_63)
	.align		4
.L_63:
        /*0154*/ 	.word	index@(_Z10Summation1P9attribute)
        /*0158*/ 	.word	0x00000026


	//----- nvinfo : EIATTR_FRAME_SIZE
	.align		4
.L_64:
        /*015c*/ 	.byte	0x04, 0x11
        /*015e*/ 	.short	(.L_66 - .L_65)
	.align		4
.L_65:
        /*0160*/ 	.word	index@($__internal_7_$__cuda_sm3x_div_rn_noftz_f32_slowpath)
        /*0164*/ 	.word	0x00000000


	//----- nvinfo : EIATTR_FRAME_SIZE
	.align		4
.L_66:
        /*0168*/ 	.byte	0x04, 0x11
        /*016a*/ 	.short	(.L_68 - .L_67)
	.align		4
.L_67:
        /*016c*/ 	.word	index@(_Z10Summation1P9attribute)
        /*0170*/ 	.word	0x00000000


	//----- nvinfo : EIATTR_REGCOUNT
	.align		4
.L_68:
        /*0174*/ 	.byte	0x04, 0x2f
        /*0176*/ 	.short	(.L_70 - .L_69)
	.align		4
.L_69:
        /*0178*/ 	.word	index@(_Z10Summation2P9attribute)
        /*017c*/ 	.word	0x0000000a


	//----- nvinfo : EIATTR_FRAME_SIZE
	.align		4
.L_70:
        /*0180*/ 	.byte	0x04, 0x11
        /*0182*/ 	.short	(.L_72 - .L_71)
	.align		4
.L_71:
        /*0184*/ 	.word	index@(_Z10Summation2P9attribute)
        /*0188*/ 	.word	0x00000000


	//----- nvinfo : EIATTR_REGCOUNT
	.align		4
.L_72:
        /*018c*/ 	.byte	0x04, 0x2f
        /*018e*/ 	.short	(.L_74 - .L_73)
	.align		4
.L_73:
        /*0190*/ 	.word	index@(_Z10Summation3P9attribute)
        /*0194*/ 	.word	0x0000000a


	//----- nvinfo : EIATTR_FRAME_SIZE
	.align		4
.L_74:
        /*0198*/ 	.byte	0x04, 0x11
        /*019a*/ 	.short	(.L_76 - .L_75)
	.align		4
.L_75:
        /*019c*/ 	.word	index@(_Z10Summation3P9attribute)
        /*01a0*/ 	.word	0x00000000


	//----- nvinfo : EIATTR_REGCOUNT
	.align		4
.L_76:
        /*01a4*/ 	.byte	0x04, 0x2f
        /*01a6*/ 	.short	(.L_78 - .L_77)
	.align		4
.L_77:
        /*01a8*/ 	.word	index@(_Z5ErrorP9attributePf)
        /*01ac*/ 	.word	0x0000001f


	//----- nvinfo : EIATTR_FRAME_SIZE
	.align		4
.L_78:
        /*01b0*/ 	.byte	0x04, 0x11
        /*01b2*/ 	.short	(.L_80 - .L_79)
	.align		4
.L_79:
        /*01b4*/ 	.word	index@($__internal_6_$__cuda_sm20_dsqrt_rn_f64_mediumpath_v1)
        /*01b8*/ 	.word	0x00000000


	//----- nvinfo : EIATTR_FRAME_SIZE
	.align		4
.L_80:
        /*01bc*/ 	.byte	0x04, 0x11
        /*01be*/ 	.short	(.L_82 - .L_81)
	.align		4
.L_81:
        /*01c0*/ 	.word	index@($__internal_5_$__cuda_sm20_div_rn_f64_full)
        /*01c4*/ 	.word	0x00000000


	//----- nvinfo : EIATTR_FRAME_SIZE
	.align		4
.L_82:
        /*01c8*/ 	.byte	0x04, 0x11
        /*01ca*/ 	.short	(.L_84 - .L_83)
	.align		4
.L_83:
        /*01cc*/ 	.word	index@(_Z5ErrorP9attributePf)
        /*01d0*/ 	.word	0x00000000


	//----- nvinfo : EIATTR_REGCOUNT
	.align		4
.L_84:
        /*01d4*/ 	.byte	0x04, 0x2f
        /*01d6*/ 	.short	(.L_86 - .L_85)
	.align		4
.L_85:
        /*01d8*/ 	.word	index@(_Z5WatchP9attributePf)
        /*01dc*/ 	.word	0x00000018


	//----- nvinfo : EIATTR_FRAME_SIZE
	.align		4
.L_86:
        /*01e0*/ 	.byte	0x04, 0x11
        /*01e2*/ 	.short	(.L_88 - .L_87)
	.align		4
.L_87:
        /*01e4*/ 	.word	index@($__internal_4_$__cuda_sm20_div_rn_f64_full)
        /*01e8*/ 	.word	0x00000000


	//----- nvinfo : EIATTR_FRAME_SIZE
	.align		4
.L_88:
        /*01ec*/ 	.byte	0x04, 0x11
        /*01ee*/ 	.short	(.L_90 - .L_89)
	.align		4
.L_89:
        /*01f0*/ 	.word	index@(_Z5WatchP9attributePf)
        /*01f4*/ 	.word	0x00000000


	//----- nvinfo : EIATTR_REGCOUNT
	.align		4
.L_90:
        /*01f8*/ 	.byte	0x04, 0x2f
        /*01fa*/ 	.short	(.L_92 - .L_91)
	.align		4
.L_91:
        /*01fc*/ 	.word	index@(_Z12MicroToMacroP9attribute)
        /*0200*/ 	.word	0x0000001d


	//----- nvinfo : EIATTR_FRAME_SIZE
	.align		4
.L_92:
        /*0204*/ 	.byte	0x04, 0x11
        /*0206*/ 	.short	(.L_94 - .L_93)
	.align		4
.L_93:
        /*0208*/ 	.word	index@($__internal_3_$__cuda_sm20_div_rn_f64_full)
        /*020c*/ 	.word	0x00000000


	//----- nvinfo : EIATTR_FRAME_SIZE
	.align		4
.L_94:
        /*0210*/ 	.byte	0x04, 0x11
        /*0212*/ 	.short	(.L_96 - .L_95)
	.align		4
.L_95:
        /*0214*/ 	.word	index@(_Z12MicroToMacroP9attribute)
        /*0218*/ 	.word	0x00000000


	//----- nvinfo : EIATTR_REGCOUNT
	.align		4
.L_96:
        /*021c*/ 	.byte	0x04, 0x2f
        /*021e*/ 	.short	(.L_98 - .L_97)
	.align		4
.L_97:
        /*0220*/ 	.word	index@(_Z16dev_Point_checkXP9attributePfS1_S1_S1_S1_S1_S1_S1_S1_)
        /*0224*/ 	.word	0x00000020


	//----- nvinfo : EIATTR_FRAME_SIZE
	.align		4
.L_98:
        /*0228*/ 	.byte	0x04, 0x11
        /*022a*/ 	.short	(.L_100 - .L_99)
	.align		4
.L_99:
        /*022c*/ 	.word	index@(_Z16dev_Point_checkXP9attributePfS1_S1_S1_S1_S1_S1_S1_S1_)
        /*0230*/ 	.word	0x00000000


	//----- nvinfo : EIATTR_REGCOUNT
	.align		4
.L_100:
        /*0234*/ 	.byte	0x04, 0x2f
        /*0236*/ 	.short	(.L_102 - .L_101)
	.align		4
.L_101:
        /*0238*/ 	.word	index@(_Z16dev_Point_checkYP9attributePfS1_S1_S1_S1_S1_S1_S1_S1_)
        /*023c*/ 	.word	0x00000020


	//----- nvinfo : EIATTR_FRAME_SIZE
	.align		4
.L_102:
        /*0240*/ 	.byte	0x04, 0x11
        /*0242*/ 	.short	(.L_104 - .L_103)
	.align		4
.L_103:
        /*0244*/ 	.word	index@(_Z16dev_Point_checkYP9attributePfS1_S1_S1_S1_S1_S1_S1_S1_)
        /*0248*/ 	.word	0x00000000


	//----- nvinfo : EIATTR_REGCOUNT
	.align		4
.L_104:
        /*024c*/ 	.byte	0x04, 0x2f
        /*024e*/ 	.short	(.L_106 - .L_105)
	.align		4
.L_105:
        /*0250*/ 	.word	index@(_Z5Cvor1P9attribute)
        /*0254*/ 	.word	0x0000001e


	//----- nvinfo : EIATTR_FRAME_SIZE
	.align		4
.L_106:
        /*0258*/ 	.byte	0x04, 0x11
        /*025a*/ 	.short	(.L_108 - .L_107)
	.align		4
.L_107:
        /*025c*/ 	.word	index@($__internal_2_$__cuda_sm20_div_rn_f64_full)
        /*0260*/ 	.word	0x00000000


	//----- nvinfo : EIATTR_FRAME_SIZE
	.align		4
.L_108:
        /*0264*/ 	.byte	0x04, 0x11
        /*0266*/ 	.short	(.L_110 - .L_109)
	.align		4
.L_109:
        /*0268*/ 	.word	index@(_Z5Cvor1P9attribute)
        /*026c*/ 	.word	0x00000000


	//----- nvinfo : EIATTR_REGCOUNT
	.align		4
.L_110:
        /*0270*/ 	.byte	0x04, 0x2f
        /*0272*/ 	.short	(.L_112 - .L_111)
	.align		4
.L_111:
        /*0274*/ 	.word	index@(_Z5Cvor2P9attribute)
        /*0278*/ 	.word	0x0000001e


	//----- nvinfo : EIATTR_FRAME_SIZE
	.align		4
.L_112:
        /*027c*/ 	.byte	0x04, 0x11
        /*027e*/ 	.short	(.L_114 - .L_113)
	.align		4
.L_113:
        /*0280*/ 	.word	index@($__internal_1_$__cuda_sm20_div_rn_f64_full)
        /*0284*/ 	.word	0x00000000


	//----- nvinfo : EIATTR_FRAME_SIZE
	.align		4
.L_114:
        /*0288*/ 	.byte	0x04, 0x11
        /*028a*/ 	.short	(.L_116 - .L_115)
	.align		4
.L_115:
        /*028c*/ 	.word	index@(_Z5Cvor2P9attribute)
        /*0290*/ 	.word	0x00000000


	//----- nvinfo : EIATTR_REGCOUNT
	.align		4
.L_116:
        /*0294*/ 	.byte	0x04, 0x2f
        /*0296*/ 	.short	(.L_118 - .L_117)
	.align		4
.L_117:
        /*0298*/ 	.word	index@(_Z5Cvor3P9attribute)
        /*029c*/ 	.word	0x0000001e


	//----- nvinfo : EIATTR_FRAME_SIZE
	.align		4
.L_118:
        /*02a0*/ 	.byte	0x04, 0x11
        /*02a2*/ 	.short	(.L_120 - .L_119)
	.align		4
.L_119:
        /*02a4*/ 	.word	index@($__internal_0_$__cuda_sm20_div_rn_f64_full)
        /*02a8*/ 	.word	0x00000000


	//----- nvinfo : EIATTR_FRAME_SIZE
	.align		4
.L_120:
        /*02ac*/ 	.byte	0x04, 0x11
        /*02ae*/ 	.short	(.L_122 - .L_121)
	.align		4
.L_121:
        /*02b0*/ 	.word	index@(_Z5Cvor3P9attribute)
        /*02b4*/ 	.word	0x00000000


	//----- nvinfo : EIATTR_MIN_STACK_SIZE
	.align		4
.L_122:
        /*02b8*/ 	.byte	0x04, 0x12
        /*02ba*/ 	.short	(.L_124 - .L_123)
	.align		4
.L_123:
        /*02bc*/ 	.word	index@(_Z5Cvor3P9attribute)
        /*02c0*/ 	.word	0x00000000


	//----- nvinfo : EIATTR_MIN_STACK_SIZE
	.align		4
.L_124:
        /*02c4*/ 	.byte	0x04, 0x12
        /*02c6*/ 	.short	(.L_126 - .L_125)
	.align		4
.L_125:
        /*02c8*/ 	.word	index@(_Z5Cvor2P9attribute)
        /*02cc*/ 	.word	0x00000000


	//----- nvinfo : EIATTR_MIN_STACK_SIZE
	.align		4
.L_126:
        /*02d0*/ 	.byte	0x04, 0x12
        /*02d2*/ 	.short	(.L_128 - .L_127)
	.align		4
.L_127:
        /*02d4*/ 	.word	index@(_Z5Cvor1P9attribute)
        /*02d8*/ 	.word	0x00000000


	//----- nvinfo : EIATTR_MIN_STACK_SIZE
	.align		4
.L_128:
        /*02dc*/ 	.byte	0x04, 0x12
        /*02de*/ 	.short	(.L_130 - .L_129)
	.align		4
.L_129:
        /*02e0*/ 	.word	index@(_Z16dev_Point_checkYP9attributePfS1_S1_S1_S1_S1_S1_S1_S1_)
        /*02e4*/ 	.word	0x00000000


	//----- nvinfo : EIATTR_MIN_STACK_SIZE
	.align		4
.L_130:
        /*02e8*/ 	.byte	0x04, 0x12
        /*02ea*/ 	.short	(.L_132 - .L_131)
	.align		4
.L_131:
        /*02ec*/ 	.word	index@(_Z16dev_Point_checkXP9attributePfS1_S1_S1_S1_S1_S1_S1_S1_)
        /*02f0*/ 	.word	0x00000000


	//----- nvinfo : EIATTR_MIN_STACK_SIZE
	.align		4
.L_132:
        /*02f4*/ 	.byte	0x04, 0x12
        /*02f6*/ 	.short	(.L_134 - .L_133)
	.align		4
.L_133:
        /*02f8*/ 	.word	index@(_Z12MicroToMacroP9attribute)
        /*02fc*/ 	.word	0x00000000


	//----- nvinfo : EIATTR_MIN_STACK_SIZE
	.align		4
.L_134:
        /*0300*/ 	.byte	0x04, 0x12
        /*0302*/ 	.short	(.L_136 - .L_135)
	.align		4
.L_135:
        /*0304*/ 	.word	index@(_Z5WatchP9attributePf)
        /*0308*/ 	.word	0x00000000


	//----- nvinfo : EIATTR_MIN_STACK_SIZE
	.align		4
.L_136:
        /*030c*/ 	.byte	0x04, 0x12
        /*030e*/ 	.short	(.L_138 - .L_137)
	.align		4
.L_137:
        /*0310*/ 	.word	index@(_Z5ErrorP9attributePf)
        /*0314*/ 	.word	0x00000000


	//----- nvinfo : EIATTR_MIN_STACK_SIZE
	.align		4
.L_138:
        /*0318*/ 	.byte	0x04, 0x12
        /*031a*/ 	.short	(.L_140 - .L_139)
	.align		4
.L_139:
        /*031c*/ 	.word	index@(_Z10Summation3P9attribute)
        /*0320*/ 	.word	0x00000000


	//----- nvinfo : EIATTR_MIN_STACK_SIZE
	.align		4
.L_140:
        /*0324*/ 	.byte	0x04, 0x12
        /*0326*/ 	.short	(.L_142 - .L_141)
	.align		4
.L_141:
        /*0328*/ 	.word	index@(_Z10Summation2P9attribute)
        /*032c*/ 	.word	0x00000000


	//----- nvinfo : EIATTR_MIN_STACK_SIZE
	.align		4
.L_142:
        /*0330*/ 	.byte	0x04, 0x12
        /*0332*/ 	.short	(.L_144 - .L_143)
	.align		4
.L_143:
        /*0334*/ 	.word	index@(_Z10Summation1P9attribute)
        /*0338*/ 	.word	0x00000000


	//----- nvinfo : EIATTR_MIN_STACK_SIZE
	.align		4
.L_144:
        /*033c*/ 	.byte	0x04, 0x12
        /*033e*/ 	.short	(.L_146 - .L_145)
	.align		4
.L_145:
        /*0340*/ 	.word	index@(_Z6OutletP9attribute)
        /*0344*/ 	.word	0x00000000


	//----- nvinfo : EIATTR_MIN_STACK_SIZE
	.align		4
.L_146:
        /*0348*/ 	.byte	0x04, 0x12
        /*034a*/ 	.short	(.L_148 - .L_147)
	.align		4
.L_147:
        /*034c*/ 	.word	index@(_Z6PeriodP9attribute)
        /*0350*/ 	.word	0x00000000


	//----- nvinfo : EIATTR_MIN_STACK_SIZE
	.align		4
.L_148:
        /*0354*/ 	.byte	0x04, 0x12
        /*0356*/ 	.short	(.L_150 - .L_149)
	.align		4
.L_149:
        /*0358*/ 	.word	index@(_Z5InletP9attribute)
        /*035c*/ 	.word	0x00000000


	//----- nvinfo : EIATTR_MIN_STACK_SIZE
	.align		4
.L_150:
        /*0360*/ 	.byte	0x04, 0x12
        /*0362*/ 	.short	(.L_152 - .L_151)
	.align		4
.L_151:
        /*0364*/ 	.word	index@(_Z9StreamingP9attribute)
        /*0368*/ 	.word	0x00000000


	//----- nvinfo : EIATTR_MIN_STACK_SIZE
	.align		4
.L_152:
        /*036c*/ 	.byte	0x04, 0x12
        /*036e*/ 	.short	(.L_154 - .L_153)
	.align		4
.L_153:
        /*0370*/ 	.word	index@(_Z10bouncebackP9attribute)
        /*0374*/ 	.word	0x00000000


	//----- nvinfo : EIATTR_MIN_STACK_SIZE
	.align		4
.L_154:
        /*0378*/ 	.byte	0x04, 0x12
        /*037a*/ 	.short	(.L_156 - .L_155)
	.align		4
.L_155:
        /*037c*/ 	.word	index@(_Z10Fluid_MRT3P9attribute)
        /*0380*/ 	.word	0x00000000


	//----- nvinfo : EIATTR_MIN_STACK_SIZE
	.align		4
.L_156:
        /*0384*/ 	.byte	0x04, 0x12
        /*0386*/ 	.short	(.L_158 - .L_157)
	.align		4
.L_157:
        /*0388*/ 	.word	index@(_Z10Fluid_MRT2P9attribute)
        /*038c*/ 	.word	0x00000000


	//----- nvinfo : EIATTR_MIN_STACK_SIZE
	.align		4
.L_158:
        /*0390*/ 	.byte	0x04, 0x12
        /*0392*/ 	.short	(.L_160 - .L_159)
	.align		4
.L_159:
        /*0394*/ 	.word	index@(_Z10Fluid_MRT1P9attribute)
        /*0398*/ 	.word	0x00000000


	//----- nvinfo : EIATTR_MIN_STACK_SIZE
	.align		4
.L_160:
        /*039c*/ 	.byte	0x04, 0x12
        /*039e*/ 	.short	(.L_162 - .L_161)
	.align		4
.L_161:
        /*03a0*/ 	.word	index@(_Z9Fluid_LESP9attribute)
        /*03a4*/ 	.word	0x00000000


	//----- nvinfo : EIATTR_MIN_STACK_SIZE
	.align		4
.L_162:
        /*03a8*/ 	.byte	0x04, 0x12
        /*03aa*/ 	.short	(.L_164 - .L_163)
	.align		4
.L_163:
        /*03ac*/ 	.word	index@(_Z9Init_loadP9attribute)
        /*03b0*/ 	.word	0x00000000


	//----- nvinfo : EIATTR_MIN_STACK_SIZE
	.align		4
.L_164:
        /*03b4*/ 	.byte	0x04, 0x12
        /*03b6*/ 	.short	(.L_166 - .L_165)
	.align		4
.L_165:
        /*03b8*/ 	.word	index@(_Z6Init_1P9attribute)
        /*03bc*/ 	.word	0x00000000
.L_166:


//--------------------- .nv.compat                --------------------------
	.section	.nv.compat,"",@"SHT_CUDA_COMPAT_INFO"
	.align	4
        /*0000*/ 	.byte	0x02, 0x09, 0x00, 0x00, 0x02, 0x02, 0x01, 0x00, 0x02, 0x05, 0x05, 0x00, 0x03, 0x07, 0x01, 0x01
        /*0010*/ 	.byte	0x02, 0x03, 0x00, 0x00, 0x02, 0x06, 0x01, 0x00, 0x04, 0x0b, 0x08, 0x00, 0x01, 0x00, 0x00, 0x00
        /*0020*/ 	.byte	0x00, 0x00, 0x00, 0x00


//--------------------- .nv.info._Z5Cvor3P9attribute --------------------------
	.section	.nv.info._Z5Cvor3P9attribute,"",@"SHT_CUDA_INFO"
	.sectionflags	@""
	.align	4


	//----- nvinfo : EIATTR_CUDA_API_VERSION
	.align		4
        /*0000*/ 	.byte	0x04, 0x37
        /*0002*/ 	.short	(.L_168 - .L_167)
.L_167:
        /*0004*/ 	.word	0x00000082


	//----- nvinfo : EIATTR_KPARAM_INFO
	.align		4
.L_168:
        /*0008*/ 	.byte	0x04, 0x17
        /*000a*/ 	.short	(.L_170 - .L_169)
.L_169:
        /*000c*/ 	.word	0x00000000
        /*0010*/ 	.short	0x0000
        /*0012*/ 	.short	0x0000
        /*0014*/ 	.byte	0x00, 0xf5, 0x21, 0x00


	//----- nvinfo : EIATTR_SPARSE_MMA_MASK
	.align		4
.L_170:
        /*0018*/ 	.byte	0x03, 0x50
        /*001a*/ 	.short	0x0000


	//----- nvinfo : EIATTR_MAXREG_COUNT
	.align		4
        /*001c*/ 	.byte	0x03, 0x1b
        /*001e*/ 	.short	0x00ff


	//----- nvinfo : EIATTR_MERCURY_ISA_VERSION
	.align		4
        /*0020*/ 	.byte	0x03, 0x5f
        /*0022*/ 	.short	0x0101


	//----- nvinfo : EIATTR_VRC_CTA_INIT_COUNT
	.align		4
        /*0024*/ 	.byte	0x02, 0x4a
	.zero		1
	.zero		1


	//----- nvinfo : EIATTR_EXIT_INSTR_OFFSETS
	.align		4
        /*0028*/ 	.byte	0x04, 0x1c
        /*002a*/ 	.short	(.L_172 - .L_171)


	//   ....[0]....
.L_171:
        /*002c*/ 	.word	0x000007c0


	//----- nvinfo : EIATTR_CRS_STACK_SIZE
	.align		4
.L_172:
        /*0030*/ 	.byte	0x04, 0x1e
        /*0032*/ 	.short	(.L_174 - .L_173)
.L_173:
        /*0034*/ 	.word	0x00000000


	//----- nvinfo : EIATTR_CBANK_PARAM_SIZE
	.align		4
.L_174:
        /*0038*/ 	.byte	0x03, 0x19
        /*003a*/ 	.short	0x0008


	//----- nvinfo : EIATTR_PARAM_CBANK
	.align		4
        /*003c*/ 	.byte	0x04, 0x0a
        /*003e*/ 	.short	(.L_176 - .L_175)
	.align		4
.L_175:
        /*0040*/ 	.word	index@(.nv.constant0._Z5Cvor3P9attribute)
        /*0044*/ 	.short	0x0380
        /*0046*/ 	.short	0x0008


	//----- nvinfo : EIATTR_SW_WAR
	.align		4
.L_176:
        /*0048*/ 	.byte	0x04, 0x36
        /*004a*/ 	.short	(.L_178 - .L_177)
.L_177:
        /*004c*/ 	.word	0x00000008
.L_178:


//--------------------- .nv.info._Z5Cvor2P9attribute --------------------------
	.section	.nv.info._Z5Cvor2P9attribute,"",@"SHT_CUDA_INFO"
	.sectionflags	@""
	.align	4


	//----- nvinfo : EIATTR_CUDA_API_VERSION
	.align		4
        /*0000*/ 	.byte	0x04, 0x37
        /*0002*/ 	.short	(.L_180 - .L_179)
.L_179:
        /*0004*/ 	.word	0x00000082


	//----- nvinfo : EIATTR_KPARAM_INFO
	.align		4
.L_180:
        /*0008*/ 	.byte	0x04, 0x17
        /*000a*/ 	.short	(.L_182 - .L_181)
.L_181:
        /*000c*/ 	.word	0x00000000
        /*0010*/ 	.short	0x0000
        /*0012*/ 	.short	0x0000
        /*0014*/ 	.byte	0x00, 0xf5, 0x21, 0x00


	//----- nvinfo : EIATTR_SPARSE_MMA_MASK
	.align		4
.L_182:
        /*0018*/ 	.byte	0x03, 0x50
        /*001a*/ 	.short	0x0000


	//----- nvinfo : EIATTR_MAXREG_COUNT
	.align		4
        /*001c*/ 	.byte	0x03, 0x1b
        /*001e*/ 	.short	0x00ff


	//----- nvinfo : EIATTR_MERCURY_ISA_VERSION
	.align		4
        /*0020*/ 	.byte	0x03, 0x5f
        /*0022*/ 	.short	0x0101


	//----- nvinfo : EIATTR_VRC_CTA_INIT_COUNT
	.align		4
        /*0024*/ 	.byte	0x02, 0x4a
	.zero		1
	.zero		1


	//----- nvinfo : EIATTR_EXIT_INSTR_OFFSETS
	.align		4
        /*0028*/ 	.byte	0x04, 0x1c
        /*002a*/ 	.short	(.L_184 - .L_183)


	//   ....[0]....
.L_183:
        /*002c*/ 	.word	0x00000750


	//----- nvinfo : EIATTR_CRS_STACK_SIZE
	.align		4
.L_184:
        /*0030*/ 	.byte	0x04, 0x1e
        /*0032*/ 	.short	(.L_186 - .L_185)
.L_185:
        /*0034*/ 	.word	0x00000000


	//----- nvinfo : EIATTR_CBANK_PARAM_SIZE
	.align		4
.L_186:
        /*0038*/ 	.byte	0x03, 0x19
        /*003a*/ 	.short	0x0008


	//----- nvinfo : EIATTR_PARAM_CBANK
	.align		4
        /*003c*/ 	.byte	0x04, 0x0a
        /*003e*/ 	.short	(.L_188 - .L_187)
	.align		4
.L_187:
        /*0040*/ 	.word	index@(.nv.constant0._Z5Cvor2P9attribute)
        /*0044*/ 	.short	0x0380
        /*0046*/ 	.short	0x0008


	//----- nvinfo : EIATTR_SW_WAR
	.align		4
.L_188:
        /*0048*/ 	.byte	0x04, 0x36
        /*004a*/ 	.short	(.L_190 - .L_189)
.L_189:
        /*004c*/ 	.word	0x00000008
.L_190:


//--------------------- .nv.info._Z5Cvor1P9attribute --------------------------
	.section	.nv.info._Z5Cvor1P9attribute,"",@"SHT_CUDA_INFO"
	.sectionflags	@""
	.align	4


	//----- nvinfo : EIATTR_CUDA_API_VERSION
	.align		4
        /*0000*/ 	.byte	0x04, 0x37
        /*0002*/ 	.short	(.L_192 - .L_191)
.L_191:
        /*0004*/ 	.word	0x00000082


	//----- nvinfo : EIATTR_KPARAM_INFO
	.align		4
.L_192:
        /*0008*/ 	.byte	0x04, 0x17
        /*000a*/ 	.short	(.L_194 - .L_193)
.L_193:
        /*000c*/ 	.word	0x00000000
        /*0010*/ 	.short	0x0000
        /*0012*/ 	.short	0x0000
        /*0014*/ 	.byte	0x00, 0xf5, 0x21, 0x00


	//----- nvinfo : EIATTR_SPARSE_MMA_MASK
	.align		4
.L_194:
        /*0018*/ 	.byte	0x03, 0x50
        /*001a*/ 	.short	0x0000


	//----- nvinfo : EIATTR_MAXREG_COUNT
	.align		4
        /*001c*/ 	.byte	0x03, 0x1b
        /*001e*/ 	.short	0x00ff


	//----- nvinfo : EIATTR_MERCURY_ISA_VERSION
	.align		4
        /*0020*/ 	.byte	0x03, 0x5f
        /*0022*/ 	.short	0x0101


	//----- nvinfo : EIATTR_VRC_CTA_INIT_COUNT
	.align		4
        /*0024*/ 	.byte	0x02, 0x4a
	.zero		1
	.zero		1


	//----- nvinfo : EIATTR_EXIT_INSTR_OFFSETS
	.align		4
        /*0028*/ 	.byte	0x04, 0x1c
        /*002a*/ 	.short	(.L_196 - .L_195)


	//   ....[0]....
.L_195:
        /*002c*/ 	.word	0x00000060


	//   ....[1]....
        /*0030*/ 	.word	0x000005a0


	//----- nvinfo : EIATTR_CRS_STACK_SIZE
	.align		4
.L_196:
        /*0034*/ 	.byte	0x04, 0x1e
        /*0036*/ 	.short	(.L_198 - .L_197)
.L_197:
        /*0038*/ 	.word	0x00000000


	//----- nvinfo : EIATTR_CBANK_PARAM_SIZE
	.align		4
.L_198:
        /*003c*/ 	.byte	0x03, 0x19
        /*003e*/ 	.short	0x0008


	//----- nvinfo : EIATTR_PARAM_CBANK
	.align		4
        /*0040*/ 	.byte	0x04, 0x0a
        /*0042*/ 	.short	(.L_200 - .L_199)
	.align		4
.L_199:
        /*0044*/ 	.word	index@(.nv.constant0._Z5Cvor1P9attribute)
        /*0048*/ 	.short	0x0380
        /*004a*/ 	.short	0x0008


	//----- nvinfo : EIATTR_SW_WAR
	.align		4
.L_200:
        /*004c*/ 	.byte	0x04, 0x36
        /*004e*/ 	.short	(.L_202 - .L_201)
.L_201:
        /*0050*/ 	.word	0x00000008
.L_202:


//--------------------- .nv.info._Z16dev_Point_checkYP9attributePfS1_S1_S1_S1_S1_S1_S1_S1_ --------------------------
	.section	.nv.info._Z16dev_Point_checkYP9attributePfS1_S1_S1_S1_S1_S1_S1_S1_,"",@"SHT_CUDA_INFO"
	.sectionflags	@""
	.align	4


	//----- nvinfo : EIATTR_CUDA_API_VERSION
	.align		4
        /*0000*/ 	.byte	0x04, 0x37
        /*0002*/ 	.short	(.L_204 - .L_203)
.L_203:
        /*0004*/ 	.word	0x00000082


	//----- nvinfo : EIATTR_KPARAM_INFO
	.align		4
.L_204:
        /*0008*/ 	.byte	0x04, 0x17
        /*000a*/ 	.short	(.L_206 - .L_205)
.L_205:
        /*000c*/ 	.word	0x00000000
        /*0010*/ 	.short	0x0009
        /*0012*/ 	.short	0x0048
        /*0014*/ 	.byte	0x00, 0xf5, 0x21, 0x00


	//----- nvinfo : EIATTR_KPARAM_INFO
	.align		4
.L_206:
        /*0018*/ 	.byte	0x04, 0x17
        /*001a*/ 	.short	(.L_208 - .L_207)
.L_207:
        /*001c*/ 	.word	0x00000000
        /*0020*/ 	.short	0x0008
        /*0022*/ 	.short	0x0040
        /*0024*/ 	.byte	0x00, 0xf5, 0x21, 0x00


	//----- nvinfo : EIATTR_KPARAM_INFO
	.align		4
.L_208:
        /*0028*/ 	.byte	0x04, 0x17
        /*002a*/ 	.short	(.L_210 - .L_209)
.L_209:
        /*002c*/ 	.word	0x00000000
        /*0030*/ 	.short	0x0007
        /*0032*/ 	.short	0x0038
        /*0034*/ 	.byte	0x00, 0xf5, 0x21, 0x00


	//----- nvinfo : EIATTR_KPARAM_INFO
	.align		4
.L_210:
        /*0038*/ 	.byte	0x04, 0x17
        /*003a*/ 	.short	(.L_212 - .L_211)
.L_211:
        /*003c*/ 	.word	0x00000000
        /*0040*/ 	.short	0x0006
        /*0042*/ 	.short	0x0030
        /*0044*/ 	.byte	0x00, 0xf5, 0x21, 0x00


	//----- nvinfo : EIATTR_KPARAM_INFO
	.align		4
.L_212:
        /*0048*/ 	.byte	0x04, 0x17
        /*004a*/ 	.short	(.L_214 - .L_213)
.L_213:
        /*004c*/ 	.word	0x00000000
        /*0050*/ 	.short	0x0005
        /*0052*/ 	.short	0x0028
        /*0054*/ 	.byte	0x00, 0xf5, 0x21, 0x00


	//----- nvinfo : EIATTR_KPARAM_INFO
	.align		4
.L_214:
        /*0058*/ 	.byte	0x04, 0x17
        /*005a*/ 	.short	(.L_216 - .L_215)
.L_215:
        /*005c*/ 	.word	0x00000000
        /*0060*/ 	.short	0x0004
        /*0062*/ 	.short	0x0020
        /*0064*/ 	.byte	0x00, 0xf5, 0x21, 0x00


	//----- nvinfo : EIATTR_KPARAM_INFO
	.align		4
.L_216:
        /*0068*/ 	.byte	0x04, 0x17
        /*006a*/ 	.short	(.L_218 - .L_217)
.L_217:
        /*006c*/ 	.word	0x00000000
        /*0070*/ 	.short	0x0003
        /*0072*/ 	.short	0x0018
        /*0074*/ 	.byte	0x00, 0xf5, 0x21, 0x00


	//----- nvinfo : EIATTR_KPARAM_INFO
	.align		4
.L_218:
        /*0078*/ 	.byte	0x04, 0x17
        /*007a*/ 	.short	(.L_220 - .L_219)
.L_219:
        /*007c*/ 	.word	0x00000000
        /*0080*/ 	.short	0x0002
        /*0082*/ 	.short	0x0010
        /*0084*/ 	.byte	0x00, 0xf5, 0x21, 0x00


	//----- nvinfo : EIATTR_KPARAM_INFO
	.align		4
.L_220:
        /*0088*/ 	.byte	0x04, 0x17
        /*008a*/ 	.short	(.L_222 - .L_221)
.L_221:
        /*008c*/ 	.word	0x00000000
        /*0090*/ 	.short	0x0001
        /*0092*/ 	.short	0x0008
        /*0094*/ 	.byte	0x00, 0xf5, 0x21, 0x00


	//----- nvinfo : EIATTR_KPARAM_INFO
	.align		4
.L_222:
        /*0098*/ 	.byte	0x04, 0x17
        /*009a*/ 	.short	(.L_224 - .L_223)
.L_223:
        /*009c*/ 	.word	0x00000000
        /*00a0*/ 	.short	0x0000
        /*00a2*/ 	.short	0x0000
        /*00a4*/ 	.byte	0x00, 0xf5, 0x21, 0x00


	//----- nvinfo : EIATTR_SPARSE_MMA_MASK
	.align		4
.L_224:
        /*00a8*/ 	.byte	0x03, 0x50
        /*00aa*/ 	.short	0x0000


	//----- nvinfo : EIATTR_MAXREG_COUNT
	.align		4
        /*00ac*/ 	.byte	0x03, 0x1b
        /*00ae*/ 	.short	0x00ff


	//----- nvinfo : EIATTR_MERCURY_ISA_VERSION
	.align		4
        /*00b0*/ 	.byte	0x03, 0x5f
        /*00b2*/ 	.short	0x0101


	//----- nvinfo : EIATTR_VRC_CTA_INIT_COUNT
	.align		4
        /*00b4*/ 	.byte	0x02, 0x4a
	.zero		1
	.zero		1


	//----- nvinfo : EIATTR_EXIT_INSTR_OFFSETS
	.align		4
        /*00b8*/ 	.byte	0x04, 0x1c
        /*00ba*/ 	.short	(.L_226 - .L_225)


	//   ....[0]....
.L_225:
        /*00bc*/ 	.word	0x00000070


	//   ....[1]....
        /*00c0*/ 	.word	0x00000810


	//----- nvinfo : EIATTR_CRS_STACK_SIZE
	.align		4
.L_226:
        /*00c4*/ 	.byte	0x04, 0x1e
        /*00c6*/ 	.short	(.L_228 - .L_227)
.L_227:
        /*00c8*/ 	.word	0x00000000


	//----- nvinfo : EIATTR_CBANK_PARAM_SIZE
	.align		4
.L_228:
        /*00cc*/ 	.byte	0x03, 0x19
        /*00ce*/ 	.short	0x0050


	//----- nvinfo : EIATTR_PARAM_CBANK
	.align		4
        /*00d0*/ 	.byte	0x04, 0x0a
        /*00d2*/ 	.short	(.L_230 - .L_229)
	.align		4
.L_229:
        /*00d4*/ 	.word	index@(.nv.constant0._Z16dev_Point_checkYP9attributePfS1_S1_S1_S1_S1_S1_S1_S1_)
        /*00d8*/ 	.short	0x0380
        /*00da*/ 	.short	0x0050


	//----- nvinfo : EIATTR_SW_WAR
	.align		4
.L_230:
        /*00dc*/ 	.byte	0x04, 0x36
        /*00de*/ 	.short	(.L_232 - .L_231)
.L_231:
        /*00e0*/ 	.word	0x00000008
.L_232:


//--------------------- .nv.info._Z16dev_Point_checkXP9attributePfS1_S1_S1_S1_S1_S1_S1_S1_ --------------------------
	.section	.nv.info._Z16dev_Point_checkXP9attributePfS1_S1_S1_S1_S1_S1_S1_S1_,"",@"SHT_CUDA_INFO"
	.sectionflags	@""
	.align	4


	//----- nvinfo : EIATTR_CUDA_API_VERSION
	.align		4
        /*0000*/ 	.byte	0x04, 0x37
        /*0002*/ 	.short	(.L_234 - .L_233)
.L_233:
        /*0004*/ 	.word	0x00000082


	//----- nvinfo : EIATTR_KPARAM_INFO
	.align		4
.L_234:
        /*0008*/ 	.byte	0x04, 0x17
        /*000a*/ 	.short	(.L_236 - .L_235)
.L_235:
        /*000c*/ 	.word	0x00000000
        /*0010*/ 	.short	0x0009
        /*0012*/ 	.short	0x0048
        /*0014*/ 	.byte	0x00, 0xf5, 0x21, 0x00


	//----- nvinfo : EIATTR_KPARAM_INFO
	.align		4
.L_236:
        /*0018*/ 	.byte	0x04, 0x17
        /*001a*/ 	.short	(.L_238 - .L_237)
.L_237:
        /*001c*/ 	.word	0x00000000
        /*0020*/ 	.short	0x0008
        /*0022*/ 	.short	0x0040
        /*0024*/ 	.byte	0x00, 0xf5, 0x21, 0x00


	//----- nvinfo : EIATTR_KPARAM_INFO
	.align		4
.L_238:
        /*0028*/ 	.byte	0x04, 0x17
        /*002a*/ 	.short	(.L_240 - .L_239)
.L_239:
        /*002c*/ 	.word	0x00000000
        /*0030*/ 	.short	0x0007
        /*0032*/ 	.short	0x0038
        /*0034*/ 	.byte	0x00, 0xf5, 0x21, 0x00


	//----- nvinfo : EIATTR_KPARAM_INFO
	.align		4
.L_240:
        /*0038*/ 	.byte	0x04, 0x17
        /*003a*/ 	.short	(.L_242 - .L_241)
.L_241:
        /*003c*/ 	.word	0x00000000
        /*0040*/ 	.short	0x0006
        /*0042*/ 	.short	0x0030
        /*0044*/ 	.byte	0x00, 0xf5, 0x21, 0x00


	//----- nvinfo : EIATTR_KPARAM_INFO
	.align		4
.L_242:
        /*0048*/ 	.byte	0x04, 0x17
        /*004a*/ 	.short	(.L_244 - .L_243)
.L_243:
        /*004c*/ 	.word	0x00000000
        /*0050*/ 	.short	0x0005
        /*0052*/ 	.short	0x0028
        /*0054*/ 	.byte	0x00, 0xf5, 0x21, 0x00


	//----- nvinfo : EIATTR_KPARAM_INFO
	.align		4
.L_244:
        /*0058*/ 	.byte	0x04, 0x17
        /*005a*/ 	.short	(.L_246 - .L_245)
.L_245:
        /*005c*/ 	.word	0x00000000
        /*0060*/ 	.short	0x0004
        /*0062*/ 	.short	0x0020
        /*0064*/ 	.byte	0x00, 0xf5, 0x21, 0x00


	//----- nvinfo : EIATTR_KPARAM_INFO
	.align		4
.L_246:
        /*0068*/ 	.byte	0x04, 0x17
        /*006a*/ 	.short	(.L_248 - .L_247)
.L_247:
        /*006c*/ 	.word	0x00000000
        /*0070*/ 	.short	0x0003
        /*0072*/ 	.short	0x0018
        /*0074*/ 	.byte	0x00, 0xf5, 0x21, 0x00


	//----- nvinfo : EIATTR_KPARAM_INFO
	.align		4
.L_248:
        /*0078*/ 	.byte	0x04, 0x17
        /*007a*/ 	.short	(.L_250 - .L_249)
.L_249:
        /*007c*/ 	.word	0x00000000
        /*0080*/ 	.short	0x0002
        /*0082*/ 	.short	0x0010
        /*0084*/ 	.byte	0x00, 0xf5, 0x21, 0x00


	//----- nvinfo : EIATTR_KPARAM_INFO
	.align		4
.L_250:
        /*0088*/ 	.byte	0x04, 0x17
        /*008a*/ 	.short	(.L_252 - .L_251)
.L_251:
        /*008c*/ 	.word	0x00000000
        /*0090*/ 	.short	0x0001
        /*0092*/ 	.short	0x0008
        /*0094*/ 	.byte	0x00, 0xf5, 0x21, 0x00


	//----- nvinfo : EIATTR_KPARAM_INFO
	.align		4
.L_252:
        /*0098*/ 	.byte	0x04, 0x17
        /*009a*/ 	.short	(.L_254 - .L_253)
.L_253:
        /*009c*/ 	.word	0x00000000
        /*00a0*/ 	.short	0x0000
        /*00a2*/ 	.short	0x0000
        /*00a4*/ 	.byte	0x00, 0xf5, 0x21, 0x00


	//----- nvinfo : EIATTR_SPARSE_MMA_MASK
	.align		4
.L_254:
        /*00a8*/ 	.byte	0x03, 0x50
        /*00aa*/ 	.short	0x0000


	//----- nvinfo : EIATTR_MAXREG_COUNT
	.align		4
        /*00ac*/ 	.byte	0x03, 0x1b
        /*00ae*/ 	.short	0x00ff


	//----- nvinfo : EIATTR_MERCURY_ISA_VERSION
	.align		4
        /*00b0*/ 	.byte	0x03, 0x5f
        /*00b2*/ 	.short	0x0101


	//----- nvinfo : EIATTR_VRC_CTA_INIT_COUNT
	.align		4
        /*00b4*/ 	.byte	0x02, 0x4a
	.zero		1
	.zero		1


	//----- nvinfo : EIATTR_EXIT_INSTR_OFFSETS
	.align		4
        /*00b8*/ 	.byte	0x04, 0x1c
        /*00ba*/ 	.short	(.L_256 - .L_255)


	//   ....[0]....
.L_255:
        /*00bc*/ 	.word	0x00000070


	//   ....[1]....
        /*00c0*/ 	.word	0x00000810


	//----- nvinfo : EIATTR_CRS_STACK_SIZE
	.align		4
.L_256:
        /*00c4*/ 	.byte	0x04, 0x1e
        /*00c6*/ 	.short	(.L_258 - .L_257)
.L_257:
        /*00c8*/ 	.word	0x00000000


	//----- nvinfo : EIATTR_CBANK_PARAM_SIZE
	.align		4
.L_258:
        /*00cc*/ 	.byte	0x03, 0x19
        /*00ce*/ 	.short	0x0050


	//----- nvinfo : EIATTR_PARAM_CBANK
	.align		4
        /*00d0*/ 	.byte	0x04, 0x0a
        /*00d2*/ 	.short	(.L_260 - .L_259)
	.align		4
.L_259:
        /*00d4*/ 	.word	index@(.nv.constant0._Z16dev_Point_checkXP9attributePfS1_S1_S1_S1_S1_S1_S1_S1_)
        /*00d8*/ 	.short	0x0380
        /*00da*/ 	.short	0x0050


	//----- nvinfo : EIATTR_SW_WAR
	.align		4
.L_260:
        /*00dc*/ 	.byte	0x04, 0x36
        /*00de*/ 	.short	(.L_262 - .L_261)
.L_261:
        /*00e0*/ 	.word	0x00000008
.L_262:


//--------------------- .nv.info._Z12MicroToMacroP9attribute --------------------------
	.section	.nv.info._Z12MicroToMacroP9attribute,"",@"SHT_CUDA_INFO"
	.sectionflags	@""
	.align	4


	//----- nvinfo : EIATTR_CUDA_API_VERSION
	.align		4
        /*0000*/ 	.byte	0x04, 0x37
        /*0002*/ 	.short	(.L_264 - .L_263)
.L_263:
        /*0004*/ 	.word	0x00000082


	//----- nvinfo : EIATTR_KPARAM_INFO
	.align		4
.L_264:
        /*0008*/ 	.byte	0x04, 0x17
        /*000a*/ 	.short	(.L_266 - .L_265)
.L_265:
        /*000c*/ 	.word	0x00000000
        /*0010*/ 	.short	0x0000
        /*0012*/ 	.short	0x0000
        /*0014*/ 	.byte	0x00, 0xf5, 0x21, 0x00


	//----- nvinfo : EIATTR_SPARSE_MMA_MASK
	.align		4
.L_266:
        /*0018*/ 	.byte	0x03, 0x50
        /*001a*/ 	.short	0x0000


	//----- nvinfo : EIATTR_MAXREG_COUNT
	.align		4
        /*001c*/ 	.byte	0x03, 0x1b
        /*001e*/ 	.short	0x00ff


	//----- nvinfo : EIATTR_MERCURY_ISA_VERSION
	.align		4
        /*0020*/ 	.byte	0x03, 0x5f
        /*0022*/ 	.short	0x0101


	//----- nvinfo : EIATTR_VRC_CTA_INIT_COUNT
	.align		4
        /*0024*/ 	.byte	0x02, 0x4a
	.zero		1
	.zero		1


	//----- nvinfo : EIATTR_EXIT_INSTR_OFFSETS
	.align		4
        /*0028*/ 	.byte	0x04, 0x1c
        /*002a*/ 	.short	(.L_268 - .L_267)


	//   ....[0]....
.L_267:
        /*002c*/ 	.word	0x00000060


	//   ....[1]....
        /*0030*/ 	.word	0x000008a0


	//----- nvinfo : EIATTR_CRS_STACK_SIZE
	.align		4
.L_268:
        /*0034*/ 	.byte	0x04, 0x1e
        /*0036*/ 	.short	(.L_270 - .L_269)
.L_269:
        /*0038*/ 	.word	0x00000000


	//----- nvinfo : EIATTR_CBANK_PARAM_SIZE
	.align		4
.L_270:
        /*003c*/ 	.byte	0x03, 0x19
        /*003e*/ 	.short	0x0008


	//----- nvinfo : EIATTR_PARAM_CBANK
	.align		4
        /*0040*/ 	.byte	0x04, 0x0a
        /*0042*/ 	.short	(.L_272 - .L_271)
	.align		4
.L_271:
        /*0044*/ 	.word	index@(.nv.constant0._Z12MicroToMacroP9attribute)
        /*0048*/ 	.short	0x0380
        /*004a*/ 	.short	0x0008


	//----- nvinfo : EIATTR_SW_WAR
	.align		4
.L_272:
        /*004c*/ 	.byte	0x04, 0x36
        /*004e*/ 	.short	(.L_274 - .L_273)
.L_273:
        /*0050*/ 	.word	0x00000008
.L_274:


//--------------------- .nv.info._Z5WatchP9attributePf --------------------------
	.section	.nv.info._Z5WatchP9attributePf,"",@"SHT_CUDA_INFO"
	.sectionflags	@""
	.align	4


	//----- nvinfo : EIATTR_CUDA_API_VERSION
	.align		4
        /*0000*/ 	.byte	0x04, 0x37
        /*0002*/ 	.short	(.L_276 - .L_275)
.L_275:
        /*0004*/ 	.word	0x00000082


	//----- nvinfo : EIATTR_KPARAM_INFO
	.align		4
.L_276:
        /*0008*/ 	.byte	0x04, 0x17
        /*000a*/ 	.short	(.L_278 - .L_277)
.L_277:
        /*000c*/ 	.word	0x00000000
        /*0010*/ 	.short	0x0001
        /*0012*/ 	.short	0x0008
        /*0014*/ 	.byte	0x00, 0xf5, 0x21, 0x00


	//----- nvinfo : EIATTR_KPARAM_INFO
	.align		4
.L_278:
        /*0018*/ 	.byte	0x04, 0x17
        /*001a*/ 	.short	(.L_280 - .L_279)
.L_279:
        /*001c*/ 	.word	0x00000000
        /*0020*/ 	.short	0x0000
        /*0022*/ 	.short	0x0000
        /*0024*/ 	.byte	0x00, 0xf5, 0x21, 0x00


	//----- nvinfo : EIATTR_SPARSE_MMA_MASK
	.align		4
.L_280:
        /*0028*/ 	.byte	0x03, 0x50
        /*002a*/ 	.short	0x0000


	//----- nvinfo : EIATTR_MAXREG_COUNT
	.align		4
        /*002c*/ 	.byte	0x03, 0x1b
        /*002e*/ 	.short	0x00ff


	//----- nvinfo : EIATTR_NUM_BARRIERS
	.align		4
        /*0030*/ 	.byte	0x02, 0x4c
        /*0032*/ 	.byte	0x01
	.zero		1


	//----- nvinfo : EIATTR_MERCURY_ISA_VERSION
	.align		4
        /*0034*/ 	.byte	0x03, 0x5f
        /*0036*/ 	.short	0x0101


	//----- nvinfo : EIATTR_VRC_CTA_INIT_COUNT
	.align		4
        /*0038*/ 	.byte	0x02, 0x4a
	.zero		1
	.zero		1


	//----- nvinfo : EIATTR_EXIT_INSTR_OFFSETS
	.align		4
        /*003c*/ 	.byte	0x04, 0x1c
        /*003e*/ 	.short	(.L_282 - .L_281)


	//   ....[0]....
.L_281:
        /*0040*/ 	.word	0x00000990


	//   ....[1]....
        /*0044*/ 	.word	0x00000ba0


	//----- nvinfo : EIATTR_CRS_STACK_SIZE
	.align		4
.L_282:
        /*0048*/ 	.byte	0x04, 0x1e
        /*004a*/ 	.short	(.L_284 - .L_283)
.L_283:
        /*004c*/ 	.word	0x00000000


	//----- nvinfo : EIATTR_CBANK_PARAM_SIZE
	.align		4
.L_284:
        /*0050*/ 	.byte	0x03, 0x19
        /*0052*/ 	.short	0x0010


	//----- nvinfo : EIATTR_PARAM_CBANK
	.align		4
        /*0054*/ 	.byte	0x04, 0x0a
        /*0056*/ 	.short	(.L_286 - .L_285)
	.align		4
.L_285:
        /*0058*/ 	.word	index@(.nv.constant0._Z5WatchP9attributePf)
        /*005c*/ 	.short	0x0380
        /*005e*/ 	.short	0x0010


	//----- nvinfo : EIATTR_SW_WAR
	.align		4
.L_286:
        /*0060*/ 	.byte	0x04, 0x36
        /*0062*/ 	.short	(.L_288 - .L_287)
.L_287:
        /*0064*/ 	.word	0x00000008
.L_288:


//--------------------- .nv.info._Z5ErrorP9attributePf --------------------------
	.section	.nv.info._Z5ErrorP9attributePf,"",@"SHT_CUDA_INFO"
	.sectionflags	@""
	.align	4


	//----- nvinfo : EIATTR_CUDA_API_VERSION
	.align		4
        /*0000*/ 	.byte	0x04, 0x37
        /*0002*/ 	.short	(.L_290 - .L_289)
.L_289:
        /*0004*/ 	.word	0x00000082


	//----- nvinfo : EIATTR_KPARAM_INFO
	.align		4
.L_290:
        /*0008*/ 	.byte	0x04, 0x17
        /*000a*/ 	.short	(.L_292 - .L_291)
.L_291:
        /*000c*/ 	.word	0x00000000
        /*0010*/ 	.short	0x0001
        /*0012*/ 	.short	0x0008
        /*0014*/ 	.byte	0x00, 0xf5, 0x21, 0x00


	//----- nvinfo : EIATTR_KPARAM_INFO
	.align		4
.L_292:
        /*0018*/ 	.byte	0x04, 0x17
        /*001a*/ 	.short	(.L_294 - .L_293)
.L_293:
        /*001c*/ 	.word	0x00000000
        /*0020*/ 	.short	0x0000
        /*0022*/ 	.short	0x0000
        /*0024*/ 	.byte	0x00, 0xf5, 0x21, 0x00


	//----- nvinfo : EIATTR_SPARSE_MMA_MASK
	.align		4
.L_294:
        /*0028*/ 	.byte	0x03, 0x50
        /*002a*/ 	.short	0x0000


	//----- nvinfo : EIATTR_MAXREG_COUNT
	.align		4
        /*002c*/ 	.byte	0x03, 0x1b
        /*002e*/ 	.short	0x00ff


	//----- nvinfo : EIATTR_NUM_BARRIERS
	.align		4
        /*0030*/ 	.byte	0x02, 0x4c
        /*0032*/ 	.byte	0x01
	.zero		1


	//----- nvinfo : EIATTR_MERCURY_ISA_VERSION
	.align		4
        /*0034*/ 	.byte	0x03, 0x5f
        /*0036*/ 	.short	0x0101


	//----- nvinfo : EIATTR_VRC_CTA_INIT_COUNT
	.align		4
        /*0038*/ 	.byte	0x02, 0x4a
	.zero		1
	.zero		1


	//----- nvinfo : EIATTR_EXIT_INSTR_OFFSETS
	.align		4
        /*003c*/ 	.byte	0x04, 0x1c
        /*003e*/ 	.short	(.L_296 - .L_295)


	//   ....[0]....
.L_295:
        /*0040*/ 	.word	0x00000bd0


	//   ....[1]....
        /*0044*/ 	.word	0x00000ee0


	//----- nvinfo : EIATTR_CRS_STACK_SIZE
	.align		4
.L_296:
        /*0048*/ 	.byte	0x04, 0x1e
        /*004a*/ 	.short	(.L_298 - .L_297)
.L_297:
        /*004c*/ 	.word	0x00000000


	//----- nvinfo : EIATTR_CBANK_PARAM_SIZE
	.align		4
.L_298:
        /*0050*/ 	.byte	0x03, 0x19
        /*0052*/ 	.short	0x0010


	//----- nvinfo : EIATTR_PARAM_CBANK
	.align		4
        /*0054*/ 	.byte	0x04, 0x0a
        /*0056*/ 	.short	(.L_300 - .L_299)
	.align		4
.L_299:
        /*0058*/ 	.word	index@(.nv.constant0._Z5ErrorP9attributePf)
        /*005c*/ 	.short	0x0380
        /*005e*/ 	.short	0x0010


	//----- nvinfo : EIATTR_SW_WAR
	.align		4
.L_300:
        /*0060*/ 	.byte	0x04, 0x36
        /*0062*/ 	.short	(.L_302 - .L_301)
.L_301:
        /*0064*/ 	.word	0x00000008
.L_302:


//--------------------- .nv.info._Z10Summation3P9attribute --------------------------
	.section	.nv.info._Z10Summation3P9attribute,"",@"SHT_CUDA_INFO"
	.sectionflags	@""
	.align	4


	//----- nvinfo : EIATTR_CUDA_API_VERSION
	.align		4
        /*0000*/ 	.byte	0x04, 0x37
        /*0002*/ 	.short	(.L_304 - .L_303)
.L_303:
        /*0004*/ 	.word	0x00000082


	//----- nvinfo : EIATTR_KPARAM_INFO
	.align		4
.L_304:
        /*0008*/ 	.byte	0x04, 0x17
        /*000a*/ 	.short	(.L_306 - .L_305)
.L_305:
        /*000c*/ 	.word	0x00000000
        /*0010*/ 	.short	0x0000
        /*0012*/ 	.short	0x0000
        /*0014*/ 	.byte	0x00, 0xf5, 0x21, 0x00


	//----- nvinfo : EIATTR_SPARSE_MMA_MASK
	.align		4
.L_306:
        /*0018*/ 	.byte	0x03, 0x50
        /*001a*/ 	.short	0x0000


	//----- nvinfo : EIATTR_MAXREG_COUNT
	.align		4
        /*001c*/ 	.byte	0x03, 0x1b
        /*001e*/ 	.short	0x00ff


	//----- nvinfo : EIATTR_MERCURY_ISA_VERSION
	.align		4
        /*0020*/ 	.byte	0x03, 0x5f
        /*0022*/ 	.short	0x0101


	//----- nvinfo : EIATTR_VRC_CTA_INIT_COUNT
	.align		4
        /*0024*/ 	.byte	0x02, 0x4a
	.zero		1
	.zero		1


	//----- nvinfo : EIATTR_EXIT_INSTR_OFFSETS
	.align		4
        /*0028*/ 	.byte	0x04, 0x1c
        /*002a*/ 	.short	(.L_308 - .L_307)


	//   ....[0]....
.L_307:
        /*002c*/ 	.word	0x00000060


	//   ....[1]....
        /*0030*/ 	.word	0x00000130


	//----- nvinfo : EIATTR_CRS_STACK_SIZE
	.align		4
.L_308:
        /*0034*/ 	.byte	0x04, 0x1e
        /*0036*/ 	.short	(.L_310 - .L_309)
.L_309:
        /*0038*/ 	.word	0x00000000


	//----- nvinfo : EIATTR_CBANK_PARAM_SIZE
	.align		4
.L_310:
        /*003c*/ 	.byte	0x03, 0x19
        /*003e*/ 	.short	0x0008


	//----- nvinfo : EIATTR_PARAM_CBANK
	.align		4
        /*0040*/ 	.byte	0x04, 0x0a
        /*0042*/ 	.short	(.L_312 - .L_311)
	.align		4
.L_311:
        /*0044*/ 	.word	index@(.nv.constant0._Z10Summation3P9attribute)
        /*0048*/ 	.short	0x0380
        /*004a*/ 	.short	0x0008


	//----- nvinfo : EIATTR_SW_WAR
	.align		4
.L_312:
        /*004c*/ 	.byte	0x04, 0x36
        /*004e*/ 	.short	(.L_314 - .L_313)
.L_313:
        /*0050*/ 	.word	0x00000008
.L_314:


//--------------------- .nv.info._Z10Summation2P9attribute --------------------------
	.section	.nv.info._Z10Summation2P9attribute,"",@"SHT_CUDA_INFO"
	.sectionflags	@""
	.align	4


	//----- nvinfo : EIATTR_CUDA_API_VERSION
	.align		4
        /*0000*/ 	.byte	0x04, 0x37
        /*0002*/ 	.short	(.L_316 - .L_315)
.L_315:
        /*0004*/ 	.word	0x00000082


	//----- nvinfo : EIATTR_KPARAM_INFO
	.align		4
.L_316:
        /*0008*/ 	.byte	0x04, 0x17
        /*000a*/ 	.short	(.L_318 - .L_317)
.L_317:
        /*000c*/ 	.word	0x00000000
        /*0010*/ 	.short	0x0000
        /*0012*/ 	.short	0x0000
        /*0014*/ 	.byte	0x00, 0xf5, 0x21, 0x00


	//----- nvinfo : EIATTR_SPARSE_MMA_MASK
	.align		4
.L_318:
        /*0018*/ 	.byte	0x03, 0x50
        /*001a*/ 	.short	0x0000


	//----- nvinfo : EIATTR_MAXREG_COUNT
	.align		4
        /*001c*/ 	.byte	0x03, 0x1b
        /*001e*/ 	.short	0x00ff


	//----- nvinfo : EIATTR_MERCURY_ISA_VERSION
	.align		4
        /*0020*/ 	.byte	0x03, 0x5f
        /*0022*/ 	.short	0x0101


	//----- nvinfo : EIATTR_VRC_CTA_INIT_COUNT
	.align		4
        /*0024*/ 	.byte	0x02, 0x4a
	.zero		1
	.zero		1


	//----- nvinfo : EIATTR_EXIT_INSTR_OFFSETS
	.align		4
        /*0028*/ 	.byte	0x04, 0x1c
        /*002a*/ 	.short	(.L_320 - .L_319)


	//   ....[0]....
.L_319:
        /*002c*/ 	.word	0x00000060


	//   ....[1]....
        /*0030*/ 	.word	0x00000170


	//----- nvinfo : EIATTR_CRS_STACK_SIZE
	.align		4
.L_320:
        /*0034*/ 	.byte	0x04, 0x1e
        /*0036*/ 	.short	(.L_322 - .L_321)
.L_321:
        /*0038*/ 	.word	0x00000000


	//----- nvinfo : EIATTR_CBANK_PARAM_SIZE
	.align		4
.L_322:
        /*003c*/ 	.byte	0x03, 0x19
        /*003e*/ 	.short	0x0008


	//----- nvinfo : EIATTR_PARAM_CBANK
	.align		4
        /*0040*/ 	.byte	0x04, 0x0a
        /*0042*/ 	.short	(.L_324 - .L_323)
	.align		4
.L_323:
        /*0044*/ 	.word	index@(.nv.constant0._Z10Summation2P9attribute)
        /*0048*/ 	.short	0x0380
        /*004a*/ 	.short	0x0008


	//----- nvinfo : EIATTR_SW_WAR
	.align		4
.L_324:
        /*004c*/ 	.byte	0x04, 0x36
        /*004e*/ 	.short	(.L_326 - .L_325)
.L_325:
        /*0050*/ 	.word	0x00000008
.L_326:


//--------------------- .nv.info._Z10Summation1P9attribute --------------------------
	.section	.nv.info._Z10Summation1P9attribute,"",@"SHT_CUDA_INFO"
	.sectionflags	@""
	.align	4


	//----- nvinfo : EIATTR_CUDA_API_VERSION
	.align		4
        /*0000*/ 	.byte	0x04, 0x37
        /*0002*/ 	.short	(.L_328 - .L_327)
.L_327:
        /*0004*/ 	.word	0x00000082


	//----- nvinfo : EIATTR_KPARAM_INFO
	.align		4
.L_328:
        /*0008*/ 	.byte	0x04, 0x17
        /*000a*/ 	.short	(.L_330 - .L_329)
.L_329:
        /*000c*/ 	.word	0x00000000
        /*0010*/ 	.short	0x0000
        /*0012*/ 	.short	0x0000
        /*0014*/ 	.byte	0x00, 0xf5, 0x21, 0x00


	//----- nvinfo : EIATTR_SPARSE_MMA_MASK
	.align		4
.L_330:
        /*0018*/ 	.byte	0x03, 0x50
        /*001a*/ 	.short	0x0000


	//----- nvinfo : EIATTR_MAXREG_COUNT
	.align		4
        /*001c*/ 	.byte	0x03, 0x1b
        /*001e*/ 	.short	0x00ff


	//----- nvinfo : EIATTR_MERCURY_ISA_VERSION
	.align		4
        /*0020*/ 	.byte	0x03, 0x5f
        /*0022*/ 	.short	0x0101


	//----- nvinfo : EIATTR_VRC_CTA_INIT_COUNT
	.align		4
        /*0024*/ 	.byte	0x02, 0x4a
	.zero		1
	.zero		1


	//----- nvinfo : EIATTR_EXIT_INSTR_OFFSETS
	.align		4
        /*0028*/ 	.byte	0x04, 0x1c
        /*002a*/ 	.short	(.L_332 - .L_331)


	//   ....[0]....
.L_331:
        /*002c*/ 	.word	0x00000060


	//   ....[1]....
        /*0030*/ 	.word	0x00000720


	//----- nvinfo : EIATTR_CRS_STACK_SIZE
	.align		4
.L_332:
        /*0034*/ 	.byte	0x04, 0x1e
        /*0036*/ 	.short	(.L_334 - .L_333)
.L_333:
        /*0038*/ 	.word	0x00000000


	//----- nvinfo : EIATTR_CBANK_PARAM_SIZE
	.align		4
.L_334:
        /*003c*/ 	.byte	0x03, 0x19
        /*003e*/ 	.short	0x0008


	//----- nvinfo : EIATTR_PARAM_CBANK
	.align		4
        /*0040*/ 	.byte	0x04, 0x0a
        /*0042*/ 	.short	(.L_336 - .L_335)
	.align		4
.L_335:
        /*0044*/ 	.word	index@(.nv.constant0._Z10Summation1P9attribute)
        /*0048*/ 	.short	0x0380
        /*004a*/ 	.short	0x0008


	//----- nvinfo : EIATTR_SW_WAR
	.align		4
.L_336:
        /*004c*/ 	.byte	0x04, 0x36
        /*004e*/ 	.short	(.L_338 - .L_337)
.L_337:
        /*0050*/ 	.word	0x00000008
.L_338:


//--------------------- .nv.info._Z6OutletP9attribute --------------------------
	.section	.nv.info._Z6OutletP9attribute,"",@"SHT_CUDA_INFO"
	.sectionflags	@""
	.align	4


	//----- nvinfo : EIATTR_CUDA_API_VERSION
	.align		4
        /*0000*/ 	.byte	0x04, 0x37
        /*0002*/ 	.short	(.L_340 - .L_339)
.L_339:
        /*0004*/ 	.word	0x00000082


	//----- nvinfo : EIATTR_KPARAM_INFO
	.align		4
.L_340:
        /*0008*/ 	.byte	0x04, 0x17
        /*000a*/ 	.short	(.L_342 - .L_341)
.L_341:
        /*000c*/ 	.word	0x00000000
        /*0010*/ 	.short	0x0000
        /*0012*/ 	.short	0x0000
        /*0014*/ 	.byte	0x00, 0xf5, 0x21, 0x00


	//----- nvinfo : EIATTR_SPARSE_MMA_MASK
	.align		4
.L_342:
        /*0018*/ 	.byte	0x03, 0x50
        /*001a*/ 	.short	0x0000


	//----- nvinfo : EIATTR_MAXREG_COUNT
	.align		4
        /*001c*/ 	.byte	0x03, 0x1b
        /*001e*/ 	.short	0x00ff


	//----- nvinfo : EIATTR_MERCURY_ISA_VERSION
	.align		4
        /*0020*/ 	.byte	0x03, 0x5f
        /*0022*/ 	.short	0x0101


	//----- nvinfo : EIATTR_VRC_CTA_INIT_COUNT
	.align		4
        /*0024*/ 	.byte	0x02, 0x4a
	.zero		1
	.zero		1


	//----- nvinfo : EIATTR_EXIT_INSTR_OFFSETS
	.align		4
        /*0028*/ 	.byte	0x04, 0x1c
        /*002a*/ 	.short	(.L_344 - .L_343)


	//   ....[0]....
.L_343:
        /*002c*/ 	.word	0x00000240


	//----- nvinfo : EIATTR_CBANK_PARAM_SIZE
	.align		4
.L_344:
        /*0030*/ 	.byte	0x03, 0x19
        /*0032*/ 	.short	0x0008


	//----- nvinfo : EIATTR_PARAM_CBANK
	.align		4
        /*0034*/ 	.byte	0x04, 0x0a
        /*0036*/ 	.short	(.L_346 - .L_345)
	.align		4
.L_345:
        /*0038*/ 	.word	index@(.nv.constant0._Z6OutletP9attribute)
        /*003c*/ 	.short	0x0380
        /*003e*/ 	.short	0x0008


	//----- nvinfo : EIATTR_SW_WAR
	.align		4
.L_346:
        /*0040*/ 	.byte	0x04, 0x36
        /*0042*/ 	.short	(.L_348 - .L_347)
.L_347:
        /*0044*/ 	.word	0x00000008
.L_348:


//--------------------- .nv.info._Z6PeriodP9attribute --------------------------
	.section	.nv.info._Z6PeriodP9attribute,"",@"SHT_CUDA_INFO"
	.sectionflags	@""
	.align	4


	//----- nvinfo : EIATTR_CUDA_API_VERSION
	.align		4
        /*0000*/ 	.byte	0x04, 0x37
        /*0002*/ 	.short	(.L_350 - .L_349)
.L_349:
        /*0004*/ 	.word	0x00000082


	//----- nvinfo : EIATTR_KPARAM_INFO
	.align		4
.L_350:
        /*0008*/ 	.byte	0x04, 0x17
        /*000a*/ 	.short	(.L_352 - .L_351)
.L_351:
        /*000c*/ 	.word	0x00000000
        /*0010*/ 	.short	0x0000
        /*0012*/ 	.short	0x0000
        /*0014*/ 	.byte	0x00, 0xf5, 0x21, 0x00


	//----- nvinfo : EIATTR_SPARSE_MMA_MASK
	.align		4
.L_352:
        /*0018*/ 	.byte	0x03, 0x50
        /*001a*/ 	.short	0x0000


	//----- nvinfo : EIATTR_MAXREG_COUNT
	.align		4
        /*001c*/ 	.byte	0x03, 0x1b
        /*001e*/ 	.short	0x00ff


	//----- nvinfo : EIATTR_MERCURY_ISA_VERSION
	.align		4
        /*0020*/ 	.byte	0x03, 0x5f
        /*0022*/ 	.short	0x0101


	//----- nvinfo : EIATTR_VRC_CTA_INIT_COUNT
	.align		4
        /*0024*/ 	.byte	0x02, 0x4a
	.zero		1
	.zero		1


	//----- nvinfo : EIATTR_EXIT_INSTR_OFFSETS
	.align		4
        /*0028*/ 	.byte	0x04, 0x1c
        /*002a*/ 	.short	(.L_354 - .L_353)


	//   ....[0]....
.L_353:
        /*002c*/ 	.word	0x00000060


	//   ....[1]....
        /*0030*/ 	.word	0x00000210


	//----- nvinfo : EIATTR_CRS_STACK_SIZE
	.align		4
.L_354:
        /*0034*/ 	.byte	0x04, 0x1e
        /*0036*/ 	.short	(.L_356 - .L_355)
.L_355:
        /*0038*/ 	.word	0x00000000


	//----- nvinfo : EIATTR_CBANK_PARAM_SIZE
	.align		4
.L_356:
        /*003c*/ 	.byte	0x03, 0x19
        /*003e*/ 	.short	0x0008


	//----- nvinfo : EIATTR_PARAM_CBANK
	.align		4
        /*0040*/ 	.byte	0x04, 0x0a
        /*0042*/ 	.short	(.L_358 - .L_357)
	.align		4
.L_357:
        /*0044*/ 	.word	index@(.nv.constant0._Z6PeriodP9attribute)
        /*0048*/ 	.short	0x0380
        /*004a*/ 	.short	0x0008


	//----- nvinfo : EIATTR_SW_WAR
	.align		4
.L_358:
        /*004c*/ 	.byte	0x04, 0x36
        /*004e*/ 	.short	(.L_360 - .L_359)
.L_359:
        /*0050*/ 	.word	0x00000008
.L_360:


//--------------------- .nv.info._Z5InletP9attribute --------------------------
	.section	.nv.info._Z5InletP9attribute,"",@"SHT_CUDA_INFO"
	.sectionflags	@""
	.align	4


	//----- nvinfo : EIATTR_CUDA_API_VERSION
	.align		4
        /*0000*/ 	.byte	0x04, 0x37
        /*0002*/ 	.short	(.L_362 - .L_361)
.L_361:
        /*0004*/ 	.word	0x00000082


	//----- nvinfo : EIATTR_KPARAM_INFO
	.align		4
.L_362:
        /*0008*/ 	.byte	0x04, 0x17
        /*000a*/ 	.short	(.L_364 - .L_363)
.L_363:
        /*000c*/ 	.word	0x00000000
        /*0010*/ 	.short	0x0000
        /*0012*/ 	.short	0x0000
        /*0014*/ 	.byte	0x00, 0xf5, 0x21, 0x00


	//----- nvinfo : EIATTR_SPARSE_MMA_MASK
	.align		4
.L_364:
        /*0018*/ 	.byte	0x03, 0x50
        /*001a*/ 	.short	0x0000


	//----- nvinfo : EIATTR_MAXREG_COUNT
	.align		4
        /*001c*/ 	.byte	0x03, 0x1b
        /*001e*/ 	.short	0x00ff


	//----- nvinfo : EIATTR_MERCURY_ISA_VERSION
	.align		4
        /*0020*/ 	.byte	0x03, 0x5f
        /*0022*/ 	.short	0x0101


	//----- nvinfo : EIATTR_VRC_CTA_INIT_COUNT
	.align		4
        /*0024*/ 	.byte	0x02, 0x4a
	.zero		1
	.zero		1


	//----- nvinfo : EIATTR_EXIT_INSTR_OFFSETS
	.align		4
        /*0028*/ 	.byte	0x04, 0x1c
        /*002a*/ 	.short	(.L_366 - .L_365)


	//   ....[0]....
.L_365:
        /*002c*/ 	.word	0x00000060


	//   ....[1]....
        /*0030*/ 	.word	0x00000690


	//----- nvinfo : EIATTR_CRS_STACK_SIZE
	.align		4
.L_366:
        /*0034*/ 	.byte	0x04, 0x1e
        /*0036*/ 	.short	(.L_368 - .L_367)
.L_367:
        /*0038*/ 	.word	0x00000000


	//----- nvinfo : EIATTR_CBANK_PARAM_SIZE
	.align		4
.L_368:
        /*003c*/ 	.byte	0x03, 0x19
        /*003e*/ 	.short	0x0008


	//----- nvinfo : EIATTR_PARAM_CBANK
	.align		4
        /*0040*/ 	.byte	0x04, 0x0a
        /*0042*/ 	.short	(.L_370 - .L_369)
	.align		4
.L_369:
        /*0044*/ 	.word	index@(.nv.constant0._Z5InletP9attribute)
        /*0048*/ 	.short	0x0380
        /*004a*/ 	.short	0x0008


	//----- nvinfo : EIATTR_SW_WAR
	.align		4
.L_370:
        /*004c*/ 	.byte	0x04, 0x36
        /*004e*/ 	.short	(.L_372 - .L_371)
.L_371:
        /*0050*/ 	.word	0x00000008
.L_372:


//--------------------- .nv.info._Z9StreamingP9attribute --------------------------
	.section	.nv.info._Z9StreamingP9attribute,"",@"SHT_CUDA_INFO"
	.sectionflags	@""
	.align	4


	//----- nvinfo : EIATTR_CUDA_API_VERSION
	.align		4
        /*0000*/ 	.byte	0x04, 0x37
        /*0002*/ 	.short	(.L_374 - .L_373)
.L_373:
        /*0004*/ 	.word	0x00000082


	//----- nvinfo : EIATTR_KPARAM_INFO
	.align		4
.L_374:
        /*0008*/ 	.byte	0x04, 0x17
        /*000a*/ 	.short	(.L_376 - .L_375)
.L_375:
        /*000c*/ 	.word	0x00000000
        /*0010*/ 	.short	0x0000
        /*0012*/ 	.short	0x0000
        /*0014*/ 	.byte	0x00, 0xf5, 0x21, 0x00


	//----- nvinfo : EIATTR_SPARSE_MMA_MASK
	.align		4
.L_376:
        /*0018*/ 	.byte	0x03, 0x50
        /*001a*/ 	.short	0x0000


	//----- nvinfo : EIATTR_MAXREG_COUNT
	.align		4
        /*001c*/ 	.byte	0x03, 0x1b
        /*001e*/ 	.short	0x00ff


	//----- nvinfo : EIATTR_MERCURY_ISA_VERSION
	.align		4
        /*0020*/ 	.byte	0x03, 0x5f
        /*0022*/ 	.short	0x0101


	//----- nvinfo : EIATTR_VRC_CTA_INIT_COUNT
	.align		4
        /*0024*/ 	.byte	0x02, 0x4a
	.zero		1
	.zero		1


	//----- nvinfo : EIATTR_EXIT_INSTR_OFFSETS
	.align		4
        /*0028*/ 	.byte	0x04, 0x1c
        /*002a*/ 	.short	(.L_378 - .L_377)


	//   ....[0]....
.L_377:
        /*002c*/ 	.word	0x00000060


	//   ....[1]....
        /*0030*/ 	.word	0x00000690


	//----- nvinfo : EIATTR_CRS_STACK_SIZE
	.align		4
.L_378:
        /*0034*/ 	.byte	0x04, 0x1e
        /*0036*/ 	.short	(.L_380 - .L_379)
.L_379:
        /*0038*/ 	.word	0x00000000


	//----- nvinfo : EIATTR_CBANK_PARAM_SIZE
	.align		4
.L_380:
        /*003c*/ 	.byte	0x03, 0x19
        /*003e*/ 	.short	0x0008


	//----- nvinfo : EIATTR_PARAM_CBANK
	.align		4
        /*0040*/ 	.byte	0x04, 0x0a
        /*0042*/ 	.short	(.L_382 - .L_381)
	.align		4
.L_381:
        /*0044*/ 	.word	index@(.nv.constant0._Z9StreamingP9attribute)
        /*0048*/ 	.short	0x0380
        /*004a*/ 	.short	0x0008


	//----- nvinfo : EIATTR_SW_WAR
	.align		4
.L_382:
        /*004c*/ 	.byte	0x04, 0x36
        /*004e*/ 	.short	(.L_384 - .L_383)
.L_383:
        /*0050*/ 	.word	0x00000008
.L_384:


//--------------------- .nv.info._Z10bouncebackP9attribute --------------------------
	.section	.nv.info._Z10bouncebackP9attribute,"",@"SHT_CUDA_INFO"
	.sectionflags	@""
	.align	4


	//----- nvinfo : EIATTR_CUDA_API_VERSION
	.align		4
        /*0000*/ 	.byte	0x04, 0x37
        /*0002*/ 	.short	(.L_386 - .L_385)
.L_385:
        /*0004*/ 	.word	0x00000082


	//----- nvinfo : EIATTR_KPARAM_INFO
	.align		4
.L_386:
        /*0008*/ 	.byte	0x04, 0x17
        /*000a*/ 	.short	(.L_388 - .L_387)
.L_387:
        /*000c*/ 	.word	0x00000000
        /*0010*/ 	.short	0x0000
        /*0012*/ 	.short	0x0000
        /*0014*/ 	.byte	0x00, 0xf5, 0x21, 0x00


	//----- nvinfo : EIATTR_SPARSE_MMA_MASK
	.align		4
.L_388:
        /*0018*/ 	.byte	0x03, 0x50
        /*001a*/ 	.short	0x0000


	//----- nvinfo : EIATTR_MAXREG_COUNT
	.align		4
        /*001c*/ 	.byte	0x03, 0x1b
        /*001e*/ 	.short	0x00ff


	//----- nvinfo : EIATTR_MERCURY_ISA_VERSION
	.align		4
        /*0020*/ 	.byte	0x03, 0x5f
        /*0022*/ 	.short	0x0101


	//----- nvinfo : EIATTR_VRC_CTA_INIT_COUNT
	.align		4
        /*0024*/ 	.byte	0x02, 0x4a
	.zero		1
	.zero		1


	//----- nvinfo : EIATTR_EXIT_INSTR_OFFSETS
	.align		4
        /*0028*/ 	.byte	0x04, 0x1c
        /*002a*/ 	.short	(.L_390 - .L_389)


	//   ....[0]....
.L_389:
        /*002c*/ 	.word	0x00000060


	//   ....[1]....
        /*0030*/ 	.word	0x00000260


	//----- nvinfo : EIATTR_CRS_STACK_SIZE
	.align		4
.L_390:
        /*0034*/ 	.byte	0x04, 0x1e
        /*0036*/ 	.short	(.L_392 - .L_391)
.L_391:
        /*0038*/ 	.word	0x00000000


	//----- nvinfo : EIATTR_CBANK_PARAM_SIZE
	.align		4
.L_392:
        /*003c*/ 	.byte	0x03, 0x19
        /*003e*/ 	.short	0x0008


	//----- nvinfo : EIATTR_PARAM_CBANK
	.align		4
        /*0040*/ 	.byte	0x04, 0x0a
        /*0042*/ 	.short	(.L_394 - .L_393)
	.align		4
.L_393:
        /*0044*/ 	.word	index@(.nv.constant0._Z10bouncebackP9attribute)
        /*0048*/ 	.short	0x0380
        /*004a*/ 	.short	0x0008


	//----- nvinfo : EIATTR_SW_WAR
	.align		4
.L_394:
        /*004c*/ 	.byte	0x04, 0x36
        /*004e*/ 	.short	(.L_396 - .L_395)
.L_395:
        /*0050*/ 	.word	0x00000008
.L_396:


//--------------------- .nv.info._Z10Fluid_MRT3P9attribute --------------------------
	.section	.nv.info._Z10Fluid_MRT3P9attribute,"",@"SHT_CUDA_INFO"
	.sectionflags	@""
	.align	4


	//----- nvinfo : EIATTR_CUDA_API_VERSION
	.align		4
        /*0000*/ 	.byte	0x04, 0x37
        /*0002*/ 	.short	(.L_398 - .L_397)
.L_397:
        /*0004*/ 	.word	0x00000082


	//----- nvinfo : EIATTR_KPARAM_INFO
	.align		4
.L_398:
        /*0008*/ 	.byte	0x04, 0x17
        /*000a*/ 	.short	(.L_400 - .L_399)
.L_399:
        /*000c*/ 	.word	0x00000000
        /*0010*/ 	.short	0x0000
        /*0012*/ 	.short	0x0000
        /*0014*/ 	.byte	0x00, 0xf5, 0x21, 0x00


	//----- nvinfo : EIATTR_SPARSE_MMA_MASK
	.align		4
.L_400:
        /*0018*/ 	.byte	0x03, 0x50
        /*001a*/ 	.short	0x0000


	//----- nvinfo : EIATTR_MAXREG_COUNT
	.align		4
        /*001c*/ 	.byte	0x03, 0x1b
        /*001e*/ 	.short	0x00ff


	//----- nvinfo : EIATTR_MERCURY_ISA_VERSION
	.align		4
        /*0020*/ 	.byte	0x03, 0x5f
        /*0022*/ 	.short	0x0101


	//----- nvinfo : EIATTR_VRC_CTA_INIT_COUNT
	.align		4
        /*0024*/ 	.byte	0x02, 0x4a
	.zero		1
	.zero		1


	//----- nvinfo : EIATTR_EXIT_INSTR_OFFSETS
	.align		4
        /*0028*/ 	.byte	0x04, 0x1c
        /*002a*/ 	.short	(.L_402 - .L_401)


	//   ....[0]....
.L_401:
        /*002c*/ 	.word	0x00000060


	//   ....[1]....
        /*0030*/ 	.word	0x00005450


	//----- nvinfo : EIATTR_CRS_STACK_SIZE
	.align		4
.L_402:
        /*0034*/ 	.byte	0x04, 0x1e
        /*0036*/ 	.short	(.L_404 - .L_403)
.L_403:
        /*0038*/ 	.word	0x00000000


	//----- nvinfo : EIATTR_CBANK_PARAM_SIZE
	.align		4
.L_404:
        /*003c*/ 	.byte	0x03, 0x19
        /*003e*/ 	.short	0x0008


	//----- nvinfo : EIATTR_PARAM_CBANK
	.align		4
        /*0040*/ 	.byte	0x04, 0x0a
        /*0042*/ 	.short	(.L_406 - .L_405)
	.align		4
.L_405:
        /*0044*/ 	.word	index@(.nv.constant0._Z10Fluid_MRT3P9attribute)
        /*0048*/ 	.short	0x0380
        /*004a*/ 	.short	0x0008


	//----- nvinfo : EIATTR_SW_WAR
	.align		4
.L_406:
        /*004c*/ 	.byte	0x04, 0x36
        /*004e*/ 	.short	(.L_408 - .L_407)
.L_407:
        /*0050*/ 	.word	0x00000008
.L_408:


//--------------------- .nv.info._Z10Fluid_MRT2P9attribute --------------------------
	.section	.nv.info._Z10Fluid_MRT2P9attribute,"",@"SHT_CUDA_INFO"
	.sectionflags	@""
	.align	4


	//----- nvinfo : EIATTR_CUDA_API_VERSION
	.align		4
        /*0000*/ 	.byte	0x04, 0x37
        /*0002*/ 	.short	(.L_410 - .L_409)
.L_409:
        /*0004*/ 	.word	0x00000082


	//----- nvinfo : EIATTR_KPARAM_INFO
	.align		4
.L_410:
        /*0008*/ 	.byte	0x04, 0x17
        /*000a*/ 	.short	(.L_412 - .L_411)
.L_411:
        /*000c*/ 	.word	0x00000000
        /*0010*/ 	.short	0x0000
        /*0012*/ 	.short	0x0000
        /*0014*/ 	.byte	0x00, 0xf5, 0x21, 0x00


	//----- nvinfo : EIATTR_SPARSE_MMA_MASK
	.align		4
.L_412:
        /*0018*/ 	.byte	0x03, 0x50
        /*001a*/ 	.short	0x0000


	//----- nvinfo : EIATTR_MAXREG_COUNT
	.align		4
        /*001c*/ 	.byte	0x03, 0x1b
        /*001e*/ 	.short	0x00ff


	//----- nvinfo : EIATTR_MERCURY_ISA_VERSION
	.align		4
        /*0020*/ 	.byte	0x03, 0x5f
        /*0022*/ 	.short	0x0101


	//----- nvinfo : EIATTR_VRC_CTA_INIT_COUNT
	.align		4
        /*0024*/ 	.byte	0x02, 0x4a
	.zero		1
	.zero		1


	//----- nvinfo : EIATTR_EXIT_INSTR_OFFSETS
	.align		4
        /*0028*/ 	.byte	0x04, 0x1c
        /*002a*/ 	.short	(.L_414 - .L_413)


	//   ....[0]....
.L_413:
        /*002c*/ 	.word	0x00000060


	//   ....[1]....
        /*0030*/ 	.word	0x00000fd0


	//----- nvinfo : EIATTR_CRS_STACK_SIZE
	.align		4
.L_414:
        /*0034*/ 	.byte	0x04, 0x1e
        /*0036*/ 	.short	(.L_416 - .L_415)
.L_415:
        /*0038*/ 	.word	0x00000000


	//----- nvinfo : EIATTR_CBANK_PARAM_SIZE
	.align		4
.L_416:
        /*003c*/ 	.byte	0x03, 0x19
        /*003e*/ 	.short	0x0008


	//----- nvinfo : EIATTR_PARAM_CBANK
	.align		4
        /*0040*/ 	.byte	0x04, 0x0a
        /*0042*/ 	.short	(.L_418 - .L_417)
	.align		4
.L_417:
        /*0044*/ 	.word	index@(.nv.constant0._Z10Fluid_MRT2P9attribute)
        /*0048*/ 	.short	0x0380
        /*004a*/ 	.short	0x0008


	//----- nvinfo : EIATTR_SW_WAR
	.align		4
.L_418:
        /*004c*/ 	.byte	0x04, 0x36
        /*004e*/ 	.short	(.L_420 - .L_419)
.L_419:
        /*0050*/ 	.word	0x00000008
.L_420:


//--------------------- .nv.info._Z10Fluid_MRT1P9attribute --------------------------
	.section	.nv.info._Z10Fluid_MRT1P9attribute,"",@"SHT_CUDA_INFO"
	.sectionflags	@""
	.align	4


	//----- nvinfo : EIATTR_CUDA_API_VERSION
	.align		4
        /*0000*/ 	.byte	0x04, 0x37
        /*0002*/ 	.short	(.L_422 - .L_421)
.L_421:
        /*0004*/ 	.word	0x00000082


	//----- nvinfo : EIATTR_KPARAM_INFO
	.align		4
.L_422:
        /*0008*/ 	.byte	0x04, 0x17
        /*000a*/ 	.short	(.L_424 - .L_423)
.L_423:
        /*000c*/ 	.word	0x00000000
        /*0010*/ 	.short	0x0000
        /*0012*/ 	.short	0x0000
        /*0014*/ 	.byte	0x00, 0xf5, 0x21, 0x00


	//----- nvinfo : EIATTR_SPARSE_MMA_MASK
	.align		4
.L_424:
        /*0018*/ 	.byte	0x03, 0x50
        /*001a*/ 	.short	0x0000


	//----- nvinfo : EIATTR_MAXREG_COUNT
	.align		4
        /*001c*/ 	.byte	0x03, 0x1b
        /*001e*/ 	.short	0x00ff


	//----- nvinfo : EIATTR_MERCURY_ISA_VERSION
	.align		4
        /*0020*/ 	.byte	0x03, 0x5f
        /*0022*/ 	.short	0x0101


	//----- nvinfo : EIATTR_VRC_CTA_INIT_COUNT
	.align		4
        /*0024*/ 	.byte	0x02, 0x4a
	.zero		1
	.zero		1


	//----- nvinfo : EIATTR_EXIT_INSTR_OFFSETS
	.align		4
        /*0028*/ 	.byte	0x04, 0x1c
        /*002a*/ 	.short	(.L_426 - .L_425)


	//   ....[0]....
.L_425:
        /*002c*/ 	.word	0x00000060


	//   ....[1]....
        /*0030*/ 	.word	0x000002f0


	//----- nvinfo : EIATTR_CRS_STACK_SIZE
	.align		4
.L_426:
        /*0034*/ 	.byte	0x04, 0x1e
        /*0036*/ 	.short	(.L_428 - .L_427)
.L_427:
        /*0038*/ 	.word	0x00000000


	//----- nvinfo : EIATTR_CBANK_PARAM_SIZE
	.align		4
.L_428:
        /*003c*/ 	.byte	0x03, 0x19
        /*003e*/ 	.short	0x0008


	//----- nvinfo : EIATTR_PARAM_CBANK
	.align		4
        /*0040*/ 	.byte	0x04, 0x0a
        /*0042*/ 	.short	(.L_430 - .L_429)
	.align		4
.L_429:
        /*0044*/ 	.word	index@(.nv.constant0._Z10Fluid_MRT1P9attribute)
        /*0048*/ 	.short	0x0380
        /*004a*/ 	.short	0x0008


	//----- nvinfo : EIATTR_SW_WAR
	.align		4
.L_430:
        /*004c*/ 	.byte	0x04, 0x36
        /*004e*/ 	.short	(.L_432 - .L_431)
.L_431:
        /*0050*/ 	.word	0x00000008
.L_432:


//--------------------- .nv.info._Z9Fluid_LESP9attribute --------------------------
	.section	.nv.info._Z9Fluid_LESP9attribute,"",@"SHT_CUDA_INFO"
	.sectionflags	@""
	.align	4


	//----- nvinfo : EIATTR_CUDA_API_VERSION
	.align		4
        /*0000*/ 	.byte	0x04, 0x37
        /*0002*/ 	.short	(.L_434 - .L_433)
.L_433:
        /*0004*/ 	.word	0x00000082


	//----- nvinfo : EIATTR_KPARAM_INFO
	.align		4
.L_434:
        /*0008*/ 	.byte	0x04, 0x17
        /*000a*/ 	.short	(.L_436 - .L_435)
.L_435:
        /*000c*/ 	.word	0x00000000
        /*0010*/ 	.short	0x0000
        /*0012*/ 	.short	0x0000
        /*0014*/ 	.byte	0x00, 0xf5, 0x21, 0x00


	//----- nvinfo : EIATTR_SPARSE_MMA_MASK
	.align		4
.L_436:
        /*0018*/ 	.byte	0x03, 0x50
        /*001a*/ 	.short	0x0000


	//----- nvinfo : EIATTR_MAXREG_COUNT
	.align		4
        /*001c*/ 	.byte	0x03, 0x1b
        /*001e*/ 	.short	0x00ff


	//----- nvinfo : EIATTR_MERCURY_ISA_VERSION
	.align		4
        /*0020*/ 	.byte	0x03, 0x5f
        /*0022*/ 	.short	0x0101


	//----- nvinfo : EIATTR_VRC_CTA_INIT_COUNT
	.align		4
        /*0024*/ 	.byte	0x02, 0x4a
	.zero		1
	.zero		1


	//----- nvinfo : EIATTR_EXIT_INSTR_OFFSETS
	.align		4
        /*0028*/ 	.byte	0x04, 0x1c
        /*002a*/ 	.short	(.L_438 - .L_437)


	//   ....[0]....
.L_437:
        /*002c*/ 	.word	0x00000060


	//   ....[1]....
        /*0030*/ 	.word	0x00001b00


	//----- nvinfo : EIATTR_CRS_STACK_SIZE
	.align		4
.L_438:
        /*0034*/ 	.byte	0x04, 0x1e
        /*0036*/ 	.short	(.L_440 - .L_439)
.L_439:
        /*0038*/ 	.word	0x00000000


	//----- nvinfo : EIATTR_CBANK_PARAM_SIZE
	.align		4
.L_440:
        /*003c*/ 	.byte	0x03, 0x19
        /*003e*/ 	.short	0x0008


	//----- nvinfo : EIATTR_PARAM_CBANK
	.align		4
        /*0040*/ 	.byte	0x04, 0x0a
        /*0042*/ 	.short	(.L_442 - .L_441)
	.align		4
.L_441:
        /*0044*/ 	.word	index@(.nv.constant0._Z9Fluid_LESP9attribute)
        /*0048*/ 	.short	0x0380
        /*004a*/ 	.short	0x0008


	//----- nvinfo : EIATTR_SW_WAR
	.align		4
.L_442:
        /*004c*/ 	.byte	0x04, 0x36
        /*004e*/ 	.short	(.L_444 - .L_443)
.L_443:
        /*0050*/ 	.word	0x00000008
.L_444:


//--------------------- .nv.info._Z9Init_loadP9attribute --------------------------
	.section	.nv.info._Z9Init_loadP9attribute,"",@"SHT_CUDA_INFO"
	.sectionflags	@""
	.align	4


	//----- nvinfo : EIATTR_CUDA_API_VERSION
	.align		4
        /*0000*/ 	.byte	0x04, 0x37
        /*0002*/ 	.short	(.L_446 - .L_445)
.L_445:
        /*0004*/ 	.word	0x00000082


	//----- nvinfo : EIATTR_KPARAM_INFO
	.align		4
.L_446:
        /*0008*/ 	.byte	0x04, 0x17
        /*000a*/ 	.short	(.L_448 - .L_447)
.L_447:
        /*000c*/ 	.word	0x00000000
        /*0010*/ 	.short	0x0000
        /*0012*/ 	.short	0x0000
        /*0014*/ 	.byte	0x00, 0xf5, 0x21, 0x00


	//----- nvinfo : EIATTR_SPARSE_MMA_MASK
	.align		4
.L_448:
        /*0018*/ 	.byte	0x03, 0x50
        /*001a*/ 	.short	0x0000


	//----- nvinfo : EIATTR_MAXREG_COUNT
	.align		4
        /*001c*/ 	.byte	0x03, 0x1b
        /*001e*/ 	.short	0x00ff


	//----- nvinfo : EIATTR_MERCURY_ISA_VERSION
	.align		4
        /*0020*/ 	.byte	0x03, 0x5f
        /*0022*/ 	.short	0x0101


	//----- nvinfo : EIATTR_VRC_CTA_INIT_COUNT
	.align		4
        /*0024*/ 	.byte	0x02, 0x4a
	.zero		1
	.zero		1


	//----- nvinfo : EIATTR_EXIT_INSTR_OFFSETS
	.align		4
        /*0028*/ 	.byte	0x04, 0x1c
        /*002a*/ 	.short	(.L_450 - .L_449)


	//   ....[0]....
.L_449:
        /*002c*/ 	.word	0x00000060


	//   ....[1]....
        /*0030*/ 	.word	0x00001230


	//----- nvinfo : EIATTR_CRS_STACK_SIZE
	.align		4
.L_450:
        /*0034*/ 	.byte	0x04, 0x1e
        /*0036*/ 	.short	(.L_452 - .L_451)
.L_451:
        /*0038*/ 	.word	0x00000000


	//----- nvinfo : EIATTR_CBANK_PARAM_SIZE
	.align		4
.L_452:
        /*003c*/ 	.byte	0x03, 0x19
        /*003e*/ 	.short	0x0008


	//----- nvinfo : EIATTR_PARAM_CBANK
	.align		4
        /*0040*/ 	.byte	0x04, 0x0a
        /*0042*/ 	.short	(.L_454 - .L_453)
	.align		4
.L_453:
        /*0044*/ 	.word	index@(.nv.constant0._Z9Init_loadP9attribute)
        /*0048*/ 	.short	0x0380
        /*004a*/ 	.short	0x0008


	//----- nvinfo : EIATTR_SW_WAR
	.align		4
.L_454:
        /*004c*/ 	.byte	0x04, 0x36
        /*004e*/ 	.short	(.L_456 - .L_455)
.L_455:
        /*0050*/ 	.word	0x00000008
.L_456:


//--------------------- .nv.info._Z6Init_1P9attribute --------------------------
	.section	.nv.info._Z6Init_1P9attribute,"",@"SHT_CUDA_INFO"
	.sectionflags	@""
	.align	4


	//----- nvinfo : EIATTR_CUDA_API_VERSION
	.align		4
        /*0000*/ 	.byte	0x04, 0x37
        /*0002*/ 	.short	(.L_458 - .L_457)
.L_457:
        /*0004*/ 	.word	0x00000082


	//----- nvinfo : EIATTR_KPARAM_INFO
	.align		4
.L_458:
        /*0008*/ 	.byte	0x04, 0x17
        /*000a*/ 	.short	(.L_460 - .L_459)
.L_459:
        /*000c*/ 	.word	0x00000000
        /*0010*/ 	.short	0x0000
        /*0012*/ 	.short	0x0000
        /*0014*/ 	.byte	0x00, 0xf5, 0x21, 0x00


	//----- nvinfo : EIATTR_SPARSE_MMA_MASK
	.align		4
.L_460:
        /*0018*/ 	.byte	0x03, 0x50
        /*001a*/ 	.short	0x0000


	//----- nvinfo : EIATTR_MAXREG_COUNT
	.align		4
        /*001c*/ 	.byte	0x03, 0x1b
        /*001e*/ 	.short	0x00ff


	//----- nvinfo : EIATTR_MERCURY_ISA_VERSION
	.align		4
        /*0020*/ 	.byte	0x03, 0x5f
        /*0022*/ 	.short	0x0101


	//----- nvinfo : EIATTR_VRC_CTA_INIT_COUNT
	.align		4
        /*0024*/ 	.byte	0x02, 0x4a
	.zero		1
	.zero		1


	//----- nvinfo : EIATTR_EXIT_INSTR_OFFSETS
	.align		4
        /*0028*/ 	.byte	0x04, 0x1c
        /*002a*/ 	.short	(.L_462 - .L_461)


	//   ....[0]....
.L_461:
        /*002c*/ 	.word	0x00000060


	//   ....[1]....
        /*0030*/ 	.word	0x00000ad0


	//----- nvinfo : EIATTR_CRS_STACK_SIZE
	.align		4
.L_462:
        /*0034*/ 	.byte	0x04, 0x1e
        /*0036*/ 	.short	(.L_464 - .L_463)
.L_463:
        /*0038*/ 	.word	0x00000000


	//----- nvinfo : EIATTR_CBANK_PARAM_SIZE
	.align		4
.L_464:
        /*003c*/ 	.byte	0x03, 0x19
        /*003e*/ 	.short	0x0008


	//----- nvinfo : EIATTR_PARAM_CBANK
	.align		4
        /*0040*/ 	.byte	0x04, 0x0a
        /*0042*/ 	.short	(.L_466 - .L_465)
	.align		4
.L_465:
        /*0044*/ 	.word	index@(.nv.constant0._Z6Init_1P9attribute)
        /*0048*/ 	.short	0x0380
        /*004a*/ 	.short	0x0008


	//----- nvinfo : EIATTR_SW_WAR
	.align		4
.L_466:
        /*004c*/ 	.byte	0x04, 0x36
        /*004e*/ 	.short	(.L_468 - .L_467)
.L_467:
        /*0050*/ 	.word	0x00000008
.L_468:


//--------------------- .nv.callgraph             --------------------------
	.section	.nv.callgraph,"",@"SHT_CUDA_CALLGRAPH"
	.align	4
	.sectionentsize	8
	.align		4
        /*0000*/ 	.word	0x00000000
	.align		4
        /*0004*/ 	.word	0xffffffff
	.align		4
        /*0008*/ 	.word	0x00000000
	.align		4
        /*000c*/ 	.word	0xfffffffe
	.align		4
        /*0010*/ 	.word	0x00000000
	.align		4
        /*0014*/ 	.word	0xfffffffd
	.align		4
        /*0018*/ 	.word	0x00000000
	.align		4
        /*001c*/ 	.word	0xfffffffc


//--------------------- .nv.constant3             --------------------------
	.section	.nv.constant3,"a",@progbits
	.align	4
.nv.constant3:
	.type		dev_BLKRAD,@object
	.size		dev_BLKRAD,(dev_BLKCNTX - dev_BLKRAD)
dev_BLKRAD:
        /*0000*/ 	.byte	0xf5, 0xa6, 0x43, 0x42
	.type		dev_BLKCNTX,@object
	.size		dev_BLKCNTX,(dev_BLKCNTY - dev_BLKCNTX)
dev_BLKCNTX:
        /*0004*/ 	.byte	0x00, 0x00, 0x7a, 0x43, 0xdd, 0xe4, 0x9a, 0x43, 0xba, 0xc9, 0xb8, 0x43, 0x98, 0xae, 0xd6, 0x43
        /*0014*/ 	.byte	0x75, 0x93, 0xf4, 0x43, 0x29, 0x3c, 0x09, 0x44, 0x98, 0x2e, 0x18, 0x44, 0x06, 0x21, 0x27, 0x44
        /*0024*/ 	.byte	0x75, 0x13, 0x36, 0x44, 0xe3, 0x05, 0x45, 0x44, 0x52, 0xf8, 0x53, 0x44, 0xc1, 0xea, 0x62, 0x44
        /*0034*/ 	.byte	0x2f, 0xdd, 0x71, 0x44, 0xcf, 0x67, 0x80, 0x44, 0x06, 0xe1, 0x87, 0x44, 0x3d, 0x5a, 0x8f, 0x44
	.type		dev_BLKCNTY,@object
	.size		dev_BLKCNTY,(dev_w - dev_BLKCNTY)
dev_BLKCNTY:
        /*0044*/ 	.byte	0xe9, 0x26, 0x6f, 0x42, 0x46, 0x36, 0x23, 0x43, 0xe9, 0x26, 0x6f, 0x42, 0x46, 0x36, 0x23, 0x43
        /*0054*/ 	.byte	0xe9, 0x26, 0x6f, 0x42, 0x46, 0x36, 0x23, 0x43, 0xe9, 0x26, 0x6f, 0x42, 0x46, 0x36, 0x23, 0x43
        /*0064*/ 	.byte	0xe9, 0x26, 0x6f, 0x42, 0x46, 0x36, 0x23, 0x43, 0xe9, 0x26, 0x6f, 0x42, 0x46, 0x36, 0x23, 0x43
        /*0074*/ 	.byte	0xe9, 0x26, 0x6f, 0x42, 0x46, 0x36, 0x23, 0x43, 0xe9, 0x26, 0x6f, 0x42, 0x46, 0x36, 0x23, 0x43
	.type		dev_w,@object
	.size		dev_w,(M_p - dev_w)
dev_w:
        /*0084*/ 	.byte	0x39, 0x8e, 0xe3, 0x3e, 0x39, 0x8e, 0xe3, 0x3d, 0x39, 0x8e, 0xe3, 0x3d, 0x39, 0x8e, 0xe3, 0x3d
        /*0094*/ 	.byte	0x39, 0x8e, 0xe3, 0x3d, 0x39, 0x8e, 0xe3, 0x3c, 0x39, 0x8e, 0xe3, 0x3c, 0x39, 0x8e, 0xe3, 0x3c
        /*00a4*/ 	.byte	0x39, 0x8e, 0xe3, 0x3c
	.type		M_p,@object
	.size		M_p,(M_nega - M_p)
M_p:
        /*00a8*/ 	.byte	0x01, 0x00, 0x00, 0x00, 0x01, 0x00, 0x00, 0x00, 0x01, 0x00, 0x00, 0x00, 0x01, 0x00, 0x00, 0x00
        /* <DEDUP_REMOVED lines=19> */
        /*01e8*/ 	.byte	0xff, 0xff, 0xff, 0xff
	.type		M_nega,@object
	.size		M_nega,(dev_e - M_nega)
M_nega:
        /* <DEDUP_REMOVED lines=21> */
	.type		dev_e,@object
	.size		dev_e,(.L_6 - dev_e)
dev_e:
        /*0330*/ 	.byte	0x00, 0x00, 0x00, 0x00, 0x00, 0x00, 0x00, 0x00, 0x01, 0x00, 0x00, 0x00, 0x00, 0x00, 0x00, 0x00
        /*0340*/ 	.byte	0x00, 0x00, 0x00, 0x00, 0x01, 0x00, 0x00, 0x00, 0xff, 0xff, 0xff, 0xff, 0x00, 0x00, 0x00, 0x00
        /*0350*/ 	.byte	0x00, 0x00, 0x00, 0x00, 0xff, 0xff, 0xff, 0xff, 0x01, 0x00, 0x00, 0x00, 0x01, 0x00, 0x00, 0x00
        /*0360*/ 	.byte	0xff, 0xff, 0xff, 0xff, 0x01, 0x00, 0x00, 0x00, 0xff, 0xff, 0xff, 0xff, 0xff, 0xff, 0xff, 0xff
        /*0370*/ 	.byte	0x01, 0x00, 0x00, 0x00, 0xff, 0xff, 0xff, 0xff
.L_6:


//--------------------- .text._Z5Cvor3P9attribute --------------------------
	.section	.text._Z5Cvor3P9attribute,"ax",@progbits
	.align	128
        .global         _Z5Cvor3P9attribute
        .type           _Z5Cvor3P9attribute,@function
        .size           _Z5Cvor3P9attribute,(.L_x_303 - _Z5Cvor3P9attribute)
        .other          _Z5Cvor3P9attribute,@"STO_CUDA_ENTRY STV_DEFAULT"
_Z5Cvor3P9attribute:
.text._Z5Cvor3P9attribute:
[----:B------:R-:W-:Y:S08]  /*0000*/  LDC R1, c[0x0][0x37c] ;  /* 0x0000df00ff017b82 */ /* 0x000ff00000000800 */
[----:B------:R-:W0:Y:S01]  /*0010*/  LDC.64 R14, c[0x0][0x380] ;  /* 0x0000e000ff0e7b82 */ /* 0x000e220000000a00 */
[----:B------:R-:W1:Y:S01]  /*0020*/  LDCU UR4, c[0x0][0x360] ;  /* 0x00006c00ff0477ac */ /* 0x000e620008000800 */
[----:B------:R-:W-:Y:S01]  /*0030*/  IMAD.MOV.U32 R25, RZ, RZ, 0x1 ;  /* 0x00000001ff197424 */ /* 0x000fe200078e00ff */
[----:B------:R-:W1:Y:S01]  /*0040*/  LDCU UR5, c[0x0][0x370] ;  /* 0x00006e00ff0577ac */ /* 0x000e620008000800 */
[----:B------:R-:W2:Y:S01]  /*0050*/  LDCU.64 UR6, c[0x0][0x358] ;  /* 0x00006b00ff0677ac */ /* 0x000ea20008000a00 */
[----:B-1----:R-:W-:-:S12]  /*0060*/  UIMAD UR4, UR4, UR5, 0x1 ;  /* 0x00000001040474a4 */ /* 0x002fd8000f8e0205 */
.L_x_4:
[----:B0-----:R-:W-:-:S05]  /*0070*/  IMAD.WIDE R12, R25, 0xf4, R14 ;  /* 0x000000f4190c7825 */ /* 0x001fca00078e020e */
[----:B--2---:R-:W2:Y:S04]  /*0080*/  LDG.E R0, desc[UR6][R12.64+0x1d8] ;  /* 0x0001d8060c007981 */ /* 0x004ea8000c1e1900 */
[----:B------:R-:W2:Y:S01]  /*0090*/  LDG.E R9, desc[UR6][R12.64+-0x10] ;  /* 0xfffff0060c097981 */ /* 0x000ea2000c1e1900 */
[----:B-1----:R-:W0:Y:S01]  /*00a0*/  MUFU.RCP64H R5, 0.00036796438507735729218 ;  /* 0x3f381d6b00057908 */ /* 0x002e220000001800 */
[----:B------:R-:W-:Y:S02]  /*00b0*/  IMAD.MOV.U32 R2, RZ, RZ, -0x11be77e6 ;  /* 0xee41881aff027424 */ /* 0x000fe400078e00ff */
[----:B------:R-:W-:Y:S02]  /*00c0*/  IMAD.MOV.U32 R3, RZ, RZ, 0x3f381d6b ;  /* 0x3f381d6bff037424 */ /* 0x000fe400078e00ff */
[----:B------:R-:W-:-:S02]  /*00d0*/  IMAD.MOV.U32 R4, RZ, RZ, 0x1 ;  /* 0x00000001ff047424 */ /* 0x000fc400078e00ff */
[----:B------:R-:W-:-:S04]  /*00e0*/  IMAD.MOV.U32 R8, RZ, RZ, -0x11be77e6 ;  /* 0xee41881aff087424 */ /* 0x000fc800078e00ff */
[----:B0-----:R-:W-:-:S08]  /*00f0*/  DFMA R6, R4, -R2, 1 ;  /* 0x3ff000000406742b */ /* 0x001fd00000000802 */
[----:B------:R-:W-:-:S08]  /*0100*/  DFMA R6, R6, R6, R6 ;  /* 0x000000060606722b */ /* 0x000fd00000000006 */
[----:B------:R-:W-:-:S08]  /*0110*/  DFMA R6, R4, R6, R4 ;  /* 0x000000060406722b */ /* 0x000fd00000000004 */
[----:B------:R-:W-:-:S08]  /*0120*/  DFMA R4, R6, -R2, 1 ;  /* 0x3ff000000604742b */ /* 0x000fd00000000802 */
[----:B------:R-:W-:Y:S01]  /*0130*/  DFMA R4, R6, R4, R6 ;  /* 0x000000040604722b */ /* 0x000fe20000000006 */
[----:B--2---:R-:W-:-:S04]  /*0140*/  FADD R0, R0, -R9 ;  /* 0x8000000900007221 */ /* 0x004fc80000000000 */
[----:B------:R-:W0:Y:S03]  /*0150*/  F2F.F64.F32 R10, R0 ;  /* 0x00000000000a7310 */ /* 0x000e260000201800 */
[----:B0-----:R-:W-:Y:S01]  /*0160*/  DMUL R6, R10, R4 ;  /* 0x000000040a067228 */ /* 0x001fe20000000000 */
[----:B------:R-:W-:-:S07]  /*0170*/  FSETP.GEU.AND P1, PT, |R11|, 6.5827683646048100446e-37, PT ;  /* 0x036000000b00780b */ /* 0x000fce0003f2e200 */
[----:B------:R-:W-:-:S08]  /*0180*/  DFMA R2, R6, -R2, R10 ;  /* 0x800000020602722b */ /* 0x000fd0000000000a */
[----:B------:R-:W-:-:S10]  /*0190*/  DFMA R2, R4, R2, R6 ;  /* 0x000000020402722b */ /* 0x000fd40000000006 */
[----:B------:R-:W-:-:S05]  /*01a0*/  FFMA R4, RZ, 0.7191988825798034668, R3 ;  /* 0x3f381d6bff047823 */ /* 0x000fca0000000003 */
[----:B------:R-:W-:-:S13]  /*01b0*/  FSETP.GT.AND P0, PT, |R4|, 1.469367938527859385e-39, PT ;  /* 0x001000000400780b */ /* 0x000fda0003f04200 */
[----:B------:R-:W-:Y:S05]  /*01c0*/  @P0 BRA P1, `(.L_x_0) ;  /* 0x00000000001c0947 */ /* 0x000fea0000800000 */
[----:B------:R-:W-:Y:S01]  /*01d0*/  IMAD.MOV.U32 R6, RZ, RZ, R10 ;  /* 0x000000ffff067224 */ /* 0x000fe200078e000a */
[----:B------:R-:W-:Y:S01]  /*01e0*/  MOV R26, 0x220 ;  /* 0x00000220001a7802 */ /* 0x000fe20000000f00 */
[----:B------:R-:W-:Y:S02]  /*01f0*/  IMAD.MOV.U32 R7, RZ, RZ, R11 ;  /* 0x000000ffff077224 */ /* 0x000fe400078e000b */
[----:B------:R-:W-:-:S07]  /*0200*/  IMAD.MOV.U32 R9, RZ, RZ, 0x3f381d6b ;  /* 0x3f381d6bff097424 */ /* 0x000fce00078e00ff */
[----:B------:R-:W-:Y:S05]  /*0210*/  CALL.REL.NOINC `($__internal_0_$__cuda_sm20_div_rn_f64_full) ;  /* 0x00000004006c7944 */ /* 0x000fea0003c00000 */
[----:B------:R-:W-:Y:S02]  /*0220*/  IMAD.MOV.U32 R2, RZ, RZ, R4 ;  /* 0x000000ffff027224 */ /* 0x000fe400078e0004 */
[----:B------:R-:W-:-:S07]  /*0230*/  IMAD.MOV.U32 R3, RZ, RZ, R5 ;  /* 0x000000ffff037224 */ /* 0x000fce00078e0005 */
.L_x_0:
[----:B------:R-:W2:Y:S04]  /*0240*/  LDG.E R0, desc[UR6][R12.64+0x51f6c] ;  /* 0x051f6c060c007981 */ /* 0x000ea8000c1e1900 */
[----:B------:R-:W2:Y:S01]  /*0250*/  LDG.E R9, desc[UR6][R12.64+0xe0] ;  /* 0x0000e0060c097981 */ /* 0x000ea2000c1e1900 */
[----:B------:R-:W0:Y:S01]  /*0260*/  MUFU.RCP64H R7, 0.00018398219253867864609 ;  /* 0x3f281d6b00077908 */ /* 0x000e220000001800 */
[----:B------:R-:W-:Y:S02]  /*0270*/  IMAD.MOV.U32 R4, RZ, RZ, -0x11be77e6 ;  /* 0xee41881aff047424 */ /* 0x000fe400078e00ff */
[----:B------:R-:W-:Y:S02]  /*0280*/  IMAD.MOV.U32 R5, RZ, RZ, 0x3f281d6b ;  /* 0x3f281d6bff057424 */ /* 0x000fe400078e00ff */
[----:B------:R-:W-:-:S06]  /*0290*/  IMAD.MOV.U32 R6, RZ, RZ, 0x1 ;  /* 0x00000001ff067424 */ /* 0x000fcc00078e00ff */
        /* <DEDUP_REMOVED lines=11> */
[----:B------:R-:W-:-:S05]  /*0350*/  FFMA R9, RZ, 0.6566988825798034668, R5 ;  /* 0x3f281d6bff097823 */ /* 0x000fca0000000005 */
[----:B------:R-:W-:-:S13]  /*0360*/  FSETP.GT.AND P0, PT, |R9|, 1.469367938527859385e-39, PT ;  /* 0x001000000900780b */ /* 0x000fda0003f04200 */
[----:B------:R-:W-:Y:S05]  /*0370*/  @P0 BRA P1, `(.L_x_1) ;  /* 0x00000000000c0947 */ /* 0x000fea0000800000 */
[----:B------:R-:W-:Y:S02]  /*0380*/  MOV R9, 0x3f281d6b ;  /* 0x3f281d6b00097802 */ /* 0x000fe40000000f00 */
[----:B------:R-:W-:-:S07]  /*0390*/  MOV R26, 0x3b0 ;  /* 0x000003b0001a7802 */ /* 0x000fce0000000f00 */
[----:B------:R-:W-:Y:S05]  /*03a0*/  CALL.REL.NOINC `($__internal_0_$__cuda_sm20_div_rn_f64_full) ;  /* 0x0000000400087944 */ /* 0x000fea0003c00000 */
.L_x_1:
[----:B------:R-:W-:Y:S01]  /*03b0*/  DADD R4, -R4, R2 ;  /* 0x0000000004047229 */ /* 0x000fe20000000102 */
[----:B------:R-:W-:-:S05]  /*03c0*/  IADD3 R6, P0, PT, R12, 0x4000000, RZ ;  /* 0x040000000c067810 */ /* 0x000fca0007f1e0ff */
[----:B------:R-:W0:Y:S01]  /*03d0*/  F2F.F32.F64 R9, R4 ;  /* 0x0000000400097310 */ /* 0x000e220000301000 */
[----:B------:R-:W-:Y:S01]  /*03e0*/  IMAD.X R7, RZ, RZ, R13, P0 ;  /* 0x000000ffff077224 */ /* 0x000fe200000e060d */
[----:B0-----:R0:W-:Y:S04]  /*03f0*/  STG.E desc[UR6][R12.64+0xec], R9 ;  /* 0x0000ec090c007986 */ /* 0x0011e8000c101906 */
[----:B------:R-:W2:Y:S04]  /*0400*/  LDG.E R0, desc[UR6][R6.64+0x707f40] ;  /* 0x707f400606007981 */ /* 0x000ea8000c1e1900 */
[----:B------:R-:W2:Y:S01]  /*0410*/  LDG.E R19, desc[UR6][R6.64+0x707d58] ;  /* 0x707d580606137981 */ /* 0x000ea2000c1e1900 */
[----:B------:R-:W1:Y:S01]  /*0420*/  MUFU.RCP64H R11, 0.00036796438507735729218 ;  /* 0x3f381d6b000b7908 */ /* 0x000e620000001800 */
[----:B------:R-:W-:-:S02]  /*0430*/  IMAD.MOV.U32 R2, RZ, RZ, -0x11be77e6 ;  /* 0xee41881aff027424 */ /* 0x000fc400078e00ff */
[----:B------:R-:W-:Y:S02]  /*0440*/  IMAD.MOV.U32 R3, RZ, RZ, 0x3f381d6b ;  /* 0x3f381d6bff037424 */ /* 0x000fe400078e00ff */
[----:B------:R-:W-:-:S06]  /*0450*/  IMAD.MOV.U32 R10, RZ, RZ, 0x1 ;  /* 0x00000001ff0a7424 */ /* 0x000fcc00078e00ff */
[----:B-1----:R-:W-:-:S08]  /*0460*/  DFMA R16, R10, -R2, 1 ;  /* 0x3ff000000a10742b */ /* 0x002fd00000000802 */
[----:B------:R-:W-:-:S08]  /*0470*/  DFMA R16, R16, R16, R16 ;  /* 0x000000101010722b */ /* 0x000fd00000000010 */
[----:B------:R-:W-:-:S08]  /*0480*/  DFMA R16, R10, R16, R10 ;  /* 0x000000100a10722b */ /* 0x000fd0000000000a */
[----:B------:R-:W-:-:S08]  /*0490*/  DFMA R4, R16, -R2, 1 ;  /* 0x3ff000001004742b */ /* 0x000fd00000000802 */
[----:B------:R-:W-:Y:S01]  /*04a0*/  DFMA R16, R16, R4, R16 ;  /* 0x000000041010722b */ /* 0x000fe20000000010 */
[----:B--2---:R-:W-:-:S04]  /*04b0*/  FADD R0, R0, -R19 ;  /* 0x8000001300007221 */ /* 0x004fc80000000000 */
[----:B------:R-:W1:Y:S03]  /*04c0*/  F2F.F64.F32 R10, R0 ;  /* 0x00000000000a7310 */ /* 0x000e660000201800 */
[----:B-1----:R-:W-:Y:S01]  /*04d0*/  DMUL R4, R16, R10 ;  /* 0x0000000a10047228 */ /* 0x002fe20000000000 */
[----:B------:R-:W-:-:S07]  /*04e0*/  FSETP.GEU.AND P1, PT, |R11|, 6.5827683646048100446e-37, PT ;  /* 0x036000000b00780b */ /* 0x000fce0003f2e200 */
[----:B------:R-:W-:-:S08]  /*04f0*/  DFMA R2, R4, -R2, R10 ;  /* 0x800000020402722b */ /* 0x000fd0000000000a */
[----:B------:R-:W-:-:S10]  /*0500*/  DFMA R2, R16, R2, R4 ;  /* 0x000000021002722b */ /* 0x000fd40000000004 */
[----:B------:R-:W-:-:S05]  /*0510*/  FFMA R4, RZ, 0.7191988825798034668, R3 ;  /* 0x3f381d6bff047823 */ /* 0x000fca0000000003 */
[----:B------:R-:W-:-:S13]  /*0520*/  FSETP.GT.AND P0, PT, |R4|, 1.469367938527859385e-39, PT ;  /* 0x001000000400780b */ /* 0x000fda0003f04200 */
[----:B0-----:R-:W-:Y:S05]  /*0530*/  @P0 BRA P1, `(.L_x_2) ;  /* 0x00000000001c0947 */ /* 0x001fea0000800000 */
[----:B------:R-:W-:Y:S01]  /*0540*/  IMAD.MOV.U32 R6, RZ, RZ, R10 ;  /* 0x000000ffff067224 */ /* 0x000fe200078e000a */
[----:B------:R-:W-:Y:S01]  /*0550*/  MOV R26, 0x590 ;  /* 0x00000590001a7802 */ /* 0x000fe20000000f00 */
[----:B------:R-:W-:Y:S02]  /*0560*/  IMAD.MOV.U32 R7, RZ, RZ, R11 ;  /* 0x000000ffff077224 */ /* 0x000fe400078e000b */
[----:B------:R-:W-:-:S07]  /*0570*/  IMAD.MOV.U32 R9, RZ, RZ, 0x3f381d6b ;  /* 0x3f381d6bff097424 */ /* 0x000fce00078e00ff */
[----:B------:R-:W-:Y:S05]  /*0580*/  CALL.REL.NOINC `($__internal_0_$__cuda_sm20_div_rn_f64_full) ;  /* 0x0000000000907944 */ /* 0x000fea0003c00000 */
[----:B------:R-:W-:Y:S02]  /*0590*/  IMAD.MOV.U32 R2, RZ, RZ, R4 ;  /* 0x000000ffff027224 */ /* 0x000fe400078e0004 */
[----:B------:R-:W-:-:S07]  /*05a0*/  IMAD.MOV.U32 R3, RZ, RZ, R5 ;  /* 0x000000ffff037224 */ /* 0x000fce00078e0005 */
.L_x_2:
[----:B------:R-:W-:-:S04]  /*05b0*/  IADD3 R10, P0, PT, R12, 0x4000000, RZ ;  /* 0x040000000c0a7810 */ /* 0x000fc80007f1e0ff */
[----:B------:R-:W-:-:S05]  /*05c0*/  IADD3.X R11, PT, PT, RZ, R13, RZ, P0, !PT ;  /* 0x0000000dff0b7210 */ /* 0x000fca00007fe4ff */
        /* <DEDUP_REMOVED lines=20> */
[----:B------:R-:W-:Y:S01]  /*0710*/  IMAD.MOV.U32 R9, RZ, RZ, 0x3f281d6b ;  /* 0x3f281d6bff097424 */ /* 0x000fe200078e00ff */
[----:B------:R-:W-:-:S07]  /*0720*/  MOV R26, 0x740 ;  /* 0x00000740001a7802 */ /* 0x000fce0000000f00 */
[----:B------:R-:W-:Y:S05]  /*0730*/  CALL.REL.NOINC `($__internal_0_$__cuda_sm20_div_rn_f64_full) ;  /* 0x0000000000247944 */ /* 0x000fea0003c00000 */
.L_x_3:
[----:B------:R-:W-:Y:S01]  /*0740*/  DADD R2, -R4, R2 ;  /* 0x0000000004027229 */ /* 0x000fe20000000102 */
[----:B------:R-:W-:Y:S01]  /*0750*/  VIADD R25, R25, UR4 ;  /* 0x0000000419197c36 */ /* 0x000fe20008000000 */
[----:B------:R-:W-:-:S05]  /*0760*/  IADD3 R4, P0, PT, R12, 0x4000000, RZ ;  /* 0x040000000c047810 */ /* 0x000fca0007f1e0ff */
[----:B------:R-:W-:Y:S01]  /*0770*/  IMAD.X R5, RZ, RZ, R13, P0 ;  /* 0x000000ffff057224 */ /* 0x000fe200000e060d */
[----:B------:R-:W-:Y:S02]  /*0780*/  ISETP.GE.AND P0, PT, R25, 0x55e, PT ;  /* 0x0000055e1900780c */ /* 0x000fe40003f06270 */
[----:B------:R-:W0:Y:S02]  /*0790*/  F2F.F32.F64 R3, R2 ;  /* 0x0000000200037310 */ /* 0x000e240000301000 */
[----:B0-----:R1:W-:Y:S09]  /*07a0*/  STG.E desc[UR6][R4.64+0x707e54], R3 ;  /* 0x707e540304007986 */ /* 0x0013f2000c101906 */
[----:B------:R-:W-:Y:S05]  /*07b0*/  @!P0 BRA `(.L_x_4) ;  /* 0xfffffff8002c8947 */ /* 0x000fea000383ffff */
[----:B------:R-:W-:Y:S05]  /*07c0*/  EXIT ;  /* 0x000000000000794d */ /* 0x000fea0003800000 */
        .weak           $__internal_0_$__cuda_sm20_div_rn_f64_full
        .type           $__internal_0_$__cuda_sm20_div_rn_f64_full,@function
        .size           $__internal_0_$__cuda_sm20_div_rn_f64_full,(.L_x_303 - $__internal_0_$__cuda_sm20_div_rn_f64_full)
$__internal_0_$__cuda_sm20_div_rn_f64_full:
[C---:B------:R-:W-:Y:S01]  /*07d0*/  FSETP.GEU.AND P0, PT, |R9|.reuse, 1.469367938527859385e-39, PT ;  /* 0x001000000900780b */ /* 0x040fe20003f0e200 */
[----:B------:R-:W-:Y:S01]  /*07e0*/  IMAD.MOV.U32 R20, RZ, RZ, 0x1 ;  /* 0x00000001ff147424 */ /* 0x000fe200078e00ff */
[C---:B------:R-:W-:Y:S01]  /*07f0*/  LOP3.LUT R10, R9.reuse, 0x800fffff, RZ, 0xc0, !PT ;  /* 0x800fffff090a7812 */ /* 0x040fe200078ec0ff */
[----:B------:R-:W-:Y:S01]  /*0800*/  IMAD.MOV.U32 R16, RZ, RZ, R6 ;  /* 0x000000ffff107224 */ /* 0x000fe200078e0006 */
[----:B------:R-:W-:Y:S02]  /*0810*/  LOP3.LUT R24, R9, 0x7ff00000, RZ, 0xc0, !PT ;  /* 0x7ff0000009187812 */ /* 0x000fe400078ec0ff */
[----:B------:R-:W-:Y:S01]  /*0820*/  LOP3.LUT R11, R10, 0x3ff00000, RZ, 0xfc, !PT ;  /* 0x3ff000000a0b7812 */ /* 0x000fe200078efcff */
[----:B------:R-:W-:-:S06]  /*0830*/  IMAD.MOV.U32 R10, RZ, RZ, R8 ;  /* 0x000000ffff0a7224 */ /* 0x000fcc00078e0008 */
[----:B------:R-:W-:-:S06]  /*0840*/  @!P0 DMUL R10, R8, 8.98846567431157953865e+307 ;  /* 0x7fe00000080a8828 */ /* 0x000fcc0000000000 */
[----:B------:R-:W0:Y:S02]  /*0850*/  MUFU.RCP64H R21, R11 ;  /* 0x0000000b00157308 */ /* 0x000e240000001800 */
[----:B0-----:R-:W-:-:S08]  /*0860*/  DFMA R4, R20, -R10, 1 ;  /* 0x3ff000001404742b */ /* 0x001fd0000000080a */
[----:B------:R-:W-:-:S08]  /*0870*/  DFMA R4, R4, R4, R4 ;  /* 0x000000040404722b */ /* 0x000fd00000000004 */
[----:B------:R-:W-:Y:S01]  /*0880*/  DFMA R20, R20, R4, R20 ;  /* 0x000000041414722b */ /* 0x000fe20000000014 */
[----:B------:R-:W-:Y:S01]  /*0890*/  LOP3.LUT R5, R7, 0x7ff00000, RZ, 0xc0, !PT ;  /* 0x7ff0000007057812 */ /* 0x000fe200078ec0ff */
[----:B------:R-:W-:-:S03]  /*08a0*/  IMAD.MOV.U32 R4, RZ, RZ, 0x1ca00000 ;  /* 0x1ca00000ff047424 */ /* 0x000fc600078e00ff */
[----:B------:R-:W-:-:S03]  /*08b0*/  ISETP.GE.U32.AND P1, PT, R5, R24, PT ;  /* 0x000000180500720c */ /* 0x000fc60003f26070 */
[C---:B------:R-:W-:Y:S01]  /*08c0*/  DFMA R18, R20.reuse, -R10, 1 ;  /* 0x3ff000001412742b */ /* 0x040fe2000000080a */
[----:B------:R-:W-:Y:S02]  /*08d0*/  MOV R0, R5 ;  /* 0x0000000500007202 */ /* 0x000fe40000000f00 */
[----:B------:R-:W-:Y:S02]  /*08e0*/  SEL R17, R4, 0x63400000, !P1 ;  /* 0x6340000004117807 */ /* 0x000fe40004800000 */
[----:B------:R-:W-:Y:S02]  /*08f0*/  FSETP.GEU.AND P1, PT, |R7|, 1.469367938527859385e-39, PT ;  /* 0x001000000700780b */ /* 0x000fe40003f2e200 */
[----:B------:R-:W-:Y:S01]  /*0900*/  LOP3.LUT R17, R17, 0x800fffff, R7, 0xf8, !PT ;  /* 0x800fffff11117812 */ /* 0x000fe200078ef807 */
[----:B------:R-:W-:-:S10]  /*0910*/  DFMA R18, R20, R18, R20 ;  /* 0x000000121412722b */ /* 0x000fd40000000014 */
[----:B------:R-:W-:Y:S05]  /*0920*/  @P1 BRA `(.L_x_5) ;  /* 0x0000000000201947 */ /* 0x000fea0003800000 */
[----:B------:R-:W-:Y:S01]  /*0930*/  LOP3.LUT R0, R9, 0x7ff00000, RZ, 0xc0, !PT ;  /* 0x7ff0000009007812 */ /* 0x000fe200078ec0ff */
[----:B------:R-:W-:-:S03]  /*0940*/  IMAD.MOV.U32 R20, RZ, RZ, RZ ;  /* 0x000000ffff147224 */ /* 0x000fc600078e00ff */
[----:B------:R-:W-:-:S04]  /*0950*/  ISETP.GE.U32.AND P1, PT, R5, R0, PT ;  /* 0x000000000500720c */ /* 0x000fc80003f26070 */
[----:B------:R-:W-:-:S04]  /*0960*/  SEL R21, R4, 0x63400000, !P1 ;  /* 0x6340000004157807 */ /* 0x000fc80004800000 */
[----:B------:R-:W-:-:S04]  /*0970*/  LOP3.LUT R21, R21, 0x80000000, R7, 0xf8, !PT ;  /* 0x8000000015157812 */ /* 0x000fc800078ef807 */
[----:B------:R-:W-:-:S06]  /*0980*/  LOP3.LUT R21, R21, 0x100000, RZ, 0xfc, !PT ;  /* 0x0010000015157812 */ /* 0x000fcc00078efcff */
[----:B------:R-:W-:-:S10]  /*0990*/  DFMA R16, R16, 2, -R20 ;  /* 0x400000001010782b */ /* 0x000fd40000000814 */
[----:B------:R-:W-:-:S07]  /*09a0*/  LOP3.LUT R0, R17, 0x7ff00000, RZ, 0xc0, !PT ;  /* 0x7ff0000011007812 */ /* 0x000fce00078ec0ff */
.L_x_5:
[----:B------:R-:W-:Y:S01]  /*09b0*/  DMUL R20, R18, R16 ;  /* 0x0000001012147228 */ /* 0x000fe20000000000 */
[----:B------:R-:W-:-:S07]  /*09c0*/  @!P0 LOP3.LUT R24, R11, 0x7ff00000, RZ, 0xc0, !PT ;  /* 0x7ff000000b188812 */ /* 0x000fce00078ec0ff */
[----:B------:R-:W-:-:S08]  /*09d0*/  DFMA R22, R20, -R10, R16 ;  /* 0x8000000a1416722b */ /* 0x000fd00000000010 */
[----:B------:R-:W-:Y:S01]  /*09e0*/  DFMA R22, R18, R22, R20 ;  /* 0x000000161216722b */ /* 0x000fe20000000014 */
[----:B------:R-:W-:Y:S02]  /*09f0*/  VIADD R18, R0, 0xffffffff ;  /* 0xffffffff00127836 */ /* 0x000fe40000000000 */
[----:B------:R-:W-:-:S03]  /*0a00*/  VIADD R19, R24, 0xffffffff ;  /* 0xffffffff18137836 */ /* 0x000fc60000000000 */
[----:B------:R-:W-:-:S04]  /*0a10*/  ISETP.GT.U32.AND P0, PT, R18, 0x7feffffe, PT ;  /* 0x7feffffe1200780c */ /* 0x000fc80003f04070 */
[----:B------:R-:W-:-:S13]  /*0a20*/  ISETP.GT.U32.OR P0, PT, R19, 0x7feffffe, P0 ;  /* 0x7feffffe1300780c */ /* 0x000fda0000704470 */
[----:B------:R-:W-:Y:S05]  /*0a30*/  @P0 BRA `(.L_x_6) ;  /* 0x00000000006c0947 */ /* 0x000fea0003800000 */
[----:B------:R-:W-:-:S04]  /*0a40*/  LOP3.LUT R6, R9, 0x7ff00000, RZ, 0xc0, !PT ;  /* 0x7ff0000009067812 */ /* 0x000fc800078ec0ff */
[CC--:B------:R-:W-:Y:S02]  /*0a50*/  VIADDMNMX R0, R5.reuse, -R6.reuse, 0xb9600000, !PT ;  /* 0xb960000005007446 */ /* 0x0c0fe40007800906 */
[----:B------:R-:W-:Y:S01]  /*0a60*/  ISETP.GE.U32.AND P0, PT, R5, R6, PT ;  /* 0x000000060500720c */ /* 0x000fe20003f06070 */
[----:B------:R-:W-:Y:S01]  /*0a70*/  IMAD.MOV.U32 R6, RZ, RZ, RZ ;  /* 0x000000ffff067224 */ /* 0x000fe200078e00ff */
[----:B------:R-:W-:Y:S02]  /*0a80*/  VIMNMX R0, PT, PT, R0, 0x46a00000, PT ;  /* 0x46a0000000007848 */ /* 0x000fe40003fe0100 */
[----:B------:R-:W-:-:S05]  /*0a90*/  SEL R5, R4, 0x63400000, !P0 ;  /* 0x6340000004057807 */ /* 0x000fca0004000000 */
[----:B------:R-:W-:-:S04]  /*0aa0*/  IMAD.IADD R0, R0, 0x1, -R5 ;  /* 0x0000000100007824 */ /* 0x000fc800078e0a05 */
[----:B------:R-:W-:-:S06]  /*0ab0*/  VIADD R7, R0, 0x7fe00000 ;  /* 0x7fe0000000077836 */ /* 0x000fcc0000000000 */
[----:B------:R-:W-:-:S10]  /*0ac0*/  DMUL R4, R22, R6 ;  /* 0x0000000616047228 */ /* 0x000fd40000000000 */
[----:B------:R-:W-:-:S13]  /*0ad0*/  FSETP.GTU.AND P0, PT, |R5|, 1.469367938527859385e-39, PT ;  /* 0x001000000500780b */ /* 0x000fda0003f0c200 */
[----:B------:R-:W-:Y:S05]  /*0ae0*/  @P0 BRA `(.L_x_7) ;  /* 0x0000000000940947 */ /* 0x000fea0003800000 */
[----:B------:R-:W-:-:S06]  /*0af0*/  DFMA R16, R22, -R10, R16 ;  /* 0x8000000a1610722b */ /* 0x000fcc0000000010 */
[----:B------:R-:W-:-:S04]  /*0b00*/  IMAD.MOV.U32 R16, RZ, RZ, RZ ;  /* 0x000000ffff107224 */ /* 0x000fc800078e00ff */
[C---:B------:R-:W-:Y:S02]  /*0b10*/  FSETP.NEU.AND P0, PT, R17.reuse, RZ, PT ;  /* 0x000000ff1100720b */ /* 0x040fe40003f0d000 */
[----:B------:R-:W-:-:S04]  /*0b20*/  LOP3.LUT R6, R17, 0x80000000, R9, 0x48, !PT ;  /* 0x8000000011067812 */ /* 0x000fc800078e4809 */
[----:B------:R-:W-:-:S07]  /*0b30*/  LOP3.LUT R17, R6, R7, RZ, 0xfc, !PT ;  /* 0x0000000706117212 */ /* 0x000fce00078efcff */
[----:B------:R-:W-:Y:S05]  /*0b40*/  @!P0 BRA `(.L_x_7) ;  /* 0x00000000007c8947 */ /* 0x000fea0003800000 */
[----:B------:R-:W-:Y:S01]  /*0b50*/  IMAD.MOV R11, RZ, RZ, -R0 ;  /* 0x000000ffff0b7224 */ /* 0x000fe200078e0a00 */
[----:B------:R-:W-:Y:S01]  /*0b60*/  MOV R10, RZ ;  /* 0x000000ff000a7202 */ /* 0x000fe20000000f00 */
[----:B------:R-:W-:Y:S01]  /*0b70*/  DMUL.RP R16, R22, R16 ;  /* 0x0000001016107228 */ /* 0x000fe20000008000 */
[----:B------:R-:W-:-:S04]  /*0b80*/  IADD3 R7, PT, PT, -R0, -0x43300000, RZ ;  /* 0xbcd0000000077810 */ /* 0x000fc80007ffe1ff */
[----:B------:R-:W-:-:S10]  /*0b90*/  DFMA R10, R4, -R10, R22 ;  /* 0x8000000a040a722b */ /* 0x000fd40000000016 */
[----:B------:R-:W-:Y:S02]  /*0ba0*/  FSETP.NEU.AND P0, PT, |R11|, R7, PT ;  /* 0x000000070b00720b */ /* 0x000fe40003f0d200 */
[----:B------:R-:W-:Y:S02]  /*0bb0*/  LOP3.LUT R7, R17, R6, RZ, 0x3c, !PT ;  /* 0x0000000611077212 */ /* 0x000fe400078e3cff */
[----:B------:R-:W-:Y:S02]  /*0bc0*/  FSEL R4, R16, R4, !P0 ;  /* 0x0000000410047208 */ /* 0x000fe40004000000 */
[----:B------:R-:W-:Y:S01]  /*0bd0*/  FSEL R5, R7, R5, !P0 ;  /* 0x0000000507057208 */ /* 0x000fe20004000000 */
[----:B------:R-:W-:Y:S06]  /*0be0*/  BRA `(.L_x_7) ;  /* 0x0000000000547947 */ /* 0x000fec0003800000 */
.L_x_6:
[----:B------:R-:W-:-:S14]  /*0bf0*/  DSETP.NAN.AND P0, PT, R6, R6, PT ;  /* 0x000000060600722a */ /* 0x000fdc0003f08000 */
[----:B------:R-:W-:Y:S05]  /*0c00*/  @P0 BRA `(.L_x_8) ;  /* 0x0000000000440947 */ /* 0x000fea0003800000 */
[----:B------:R-:W-:-:S14]  /*0c10*/  DSETP.NAN.AND P0, PT, R8, R8, PT ;  /* 0x000000080800722a */ /* 0x000fdc0003f08000 */
[----:B------:R-:W-:Y:S05]  /*0c20*/  @P0 BRA `(.L_x_9) ;  /* 0x0000000000300947 */ /* 0x000fea0003800000 */
[----:B------:R-:W-:Y:S01]  /*0c30*/  ISETP.NE.AND P0, PT, R0, R24, PT ;  /* 0x000000180000720c */ /* 0x000fe20003f05270 */
[----:B------:R-:W-:Y:S02]  /*0c40*/  IMAD.MOV.U32 R4, RZ, RZ, 0x0 ;  /* 0x00000000ff047424 */ /* 0x000fe400078e00ff */
[----:B------:R-:W-:-:S10]  /*0c50*/  IMAD.MOV.U32 R5, RZ, RZ, -0x80000 ;  /* 0xfff80000ff057424 */ /* 0x000fd400078e00ff */
[----:B------:R-:W-:Y:S05]  /*0c60*/  @!P0 BRA `(.L_x_7) ;  /* 0x0000000000348947 */ /* 0x000fea0003800000 */
[----:B------:R-:W-:Y:S02]  /*0c70*/  ISETP.NE.AND P0, PT, R0, 0x7ff00000, PT ;  /* 0x7ff000000000780c */ /* 0x000fe40003f05270 */
[----:B------:R-:W-:Y:S02]  /*0c80*/  LOP3.LUT R5, R7, 0x80000000, R9, 0x48, !PT ;  /* 0x8000000007057812 */ /* 0x000fe400078e4809 */
[----:B------:R-:W-:-:S13]  /*0c90*/  ISETP.EQ.OR P0, PT, R24, RZ, !P0 ;  /* 0x000000ff1800720c */ /* 0x000fda0004702670 */
[----:B------:R-:W-:Y:S01]  /*0ca0*/  @P0 LOP3.LUT R0, R5, 0x7ff00000, RZ, 0xfc, !PT ;  /* 0x7ff0000005000812 */ /* 0x000fe200078efcff */
[----:B------:R-:W-:Y:S02]  /*0cb0*/  @!P0 IMAD.MOV.U32 R4, RZ, RZ, RZ ;  /* 0x000000ffff048224 */ /* 0x000fe400078e00ff */
[----:B------:R-:W-:Y:S02]  /*0cc0*/  @P0 IMAD.MOV.U32 R4, RZ, RZ, RZ ;  /* 0x000000ffff040224 */ /* 0x000fe400078e00ff */
[----:B------:R-:W-:Y:S01]  /*0cd0*/  @P0 IMAD.MOV.U32 R5, RZ, RZ, R0 ;  /* 0x000000ffff050224 */ /* 0x000fe200078e0000 */
[----:B------:R-:W-:Y:S06]  /*0ce0*/  BRA `(.L_x_7) ;  /* 0x0000000000147947 */ /* 0x000fec0003800000 */
.L_x_9:
[----:B------:R-:W-:Y:S01]  /*0cf0*/  LOP3.LUT R5, R9, 0x80000, RZ, 0xfc, !PT ;  /* 0x0008000009057812 */ /* 0x000fe200078efcff */
[----:B------:R-:W-:Y:S01]  /*0d00*/  IMAD.MOV.U32 R4, RZ, RZ, R8 ;  /* 0x000000ffff047224 */ /* 0x000fe200078e0008 */
[----:B------:R-:W-:Y:S06]  /*0d10*/  BRA `(.L_x_7) ;  /* 0x0000000000087947 */ /* 0x000fec0003800000 */
.L_x_8:
[----:B------:R-:W-:Y:S01]  /*0d20*/  LOP3.LUT R5, R7, 0x80000, RZ, 0xfc, !PT ;  /* 0x0008000007057812 */ /* 0x000fe200078efcff */
[----:B------:R-:W-:-:S07]  /*0d30*/  IMAD.MOV.U32 R4, RZ, RZ, R6 ;  /* 0x000000ffff047224 */ /* 0x000fce00078e0006 */
.L_x_7:
[----:B------:R-:W-:-:S04]  /*0d40*/  IMAD.MOV.U32 R27, RZ, RZ, 0x0 ;  /* 0x00000000ff1b7424 */ /* 0x000fc800078e00ff */
[----:B------:R-:W-:Y:S05]  /*0d50*/  RET.REL.NODEC R26 `(_Z5Cvor3P9attribute) ;  /* 0xfffffff01aa87950 */ /* 0x000fea0003c3ffff */
.L_x_10:
[----:B------:R-:W-:-:S00]  /*0d60*/  BRA `(.L_x_10) ;  /* 0xfffffffc00fc7947 */ /* 0x000fc0000383ffff */
[----:B------:R-:W-:-:S00]  /*0d70*/  NOP ;  /* 0x0000000000007918 */ /* 0x000fc00000000000 */
        /* <DEDUP_REMOVED lines=8> */
.L_x_303:


//--------------------- .text._Z5Cvor2P9attribute --------------------------
	.section	.text._Z5Cvor2P9attribute,"ax",@progbits
	.align	128
        .global         _Z5Cvor2P9attribute
        .type           _Z5Cvor2P9attribute,@function
        .size           _Z5Cvor2P9attribute,(.L_x_304 - _Z5Cvor2P9attribute)
        .other          _Z5Cvor2P9attribute,@"STO_CUDA_ENTRY STV_DEFAULT"
_Z5Cvor2P9attribute:
.text._Z5Cvor2P9attribute:
[----:B------:R-:W-:Y:S08]  /*0000*/  LDC R1, c[0x0][0x37c] ;  /* 0x0000df00ff017b82 */ /* 0x000ff00000000800 */
[----:B------:R-:W0:Y:S01]  /*0010*/  LDC.64 R14, c[0x0][0x380] ;  /* 0x0000e000ff0e7b82 */ /* 0x000e220000000a00 */
[----:B------:R-:W1:Y:S01]  /*0020*/  LDCU UR4, c[0x0][0x360] ;  /* 0x00006c00ff0477ac */ /* 0x000e620008000800 */
[----:B------:R-:W-:Y:S01]  /*0030*/  IMAD.MOV.U32 R25, RZ, RZ, 0x1 ;  /* 0x00000001ff197424 */ /* 0x000fe200078e00ff */
[----:B------:R-:W1:Y:S01]  /*0040*/  LDCU UR5, c[0x0][0x370] ;  /* 0x00006e00ff0577ac */ /* 0x000e620008000800 */
[----:B------:R-:W2:Y:S01]  /*0050*/  LDCU.64 UR6, c[0x0][0x358] ;  /* 0x00006b00ff0677ac */ /* 0x000ea20008000a00 */
[----:B-1----:R-:W-:-:S12]  /*0060*/  UIMAD UR4, UR4, UR5, 0x1 ;  /* 0x00000001040474a4 */ /* 0x002fd8000f8e0205 */
.L_x_15:
[----:B-1----:R-:W-:-:S04]  /*0070*/  IMAD R13, R25, 0x55f, RZ ;  /* 0x0000055f190d7824 */ /* 0x002fc800078e02ff */
[----:B0-----:R-:W-:-:S05]  /*0080*/  IMAD.WIDE R12, R13, 0xf4, R14 ;  /* 0x000000f40d0c7825 */ /* 0x001fca00078e020e */
[----:B--2---:R-:W2:Y:S04]  /*0090*/  LDG.E R0, desc[UR6][R12.64+0x1d8] ;  /* 0x0001d8060c007981 */ /* 0x004ea8000c1e1900 */
[----:B------:R-:W2:Y:S01]  /*00a0*/  LDG.E R9, desc[UR6][R12.64+0xe4] ;  /* 0x0000e4060c097981 */ /* 0x000ea2000c1e1900 */
[----:B------:R-:W0:Y:S01]  /*00b0*/  MUFU.RCP64H R5, 0.00018398219253867864609 ;  /* 0x3f281d6b00057908 */ /* 0x000e220000001800 */
        /* <DEDUP_REMOVED lines=18> */
[----:B------:R-:W-:Y:S01]  /*01e0*/  IMAD.MOV.U32 R6, RZ, RZ, R10 ;  /* 0x000000ffff067224 */ /* 0x000fe200078e000a */
[----:B------:R-:W-:Y:S01]  /*01f0*/  MOV R26, 0x230 ;  /* 0x00000230001a7802 */ /* 0x000fe20000000f00 */
[----:B------:R-:W-:Y:S02]  /*0200*/  IMAD.MOV.U32 R7, RZ, RZ, R11 ;  /* 0x000000ffff077224 */ /* 0x000fe400078e000b */
[----:B------:R-:W-:-:S07]  /*0210*/  IMAD.MOV.U32 R9, RZ, RZ, 0x3f281d6b ;  /* 0x3f281d6bff097424 */ /* 0x000fce00078e00ff */
[----:B------:R-:W-:Y:S05]  /*0220*/  CALL.REL.NOINC `($__internal_1_$__cuda_sm20_div_rn_f64_full) ;  /* 0x00000004004c7944 */ /* 0x000fea0003c00000 */
[----:B------:R-:W-:Y:S02]  /*0230*/  IMAD.MOV.U32 R2, RZ, RZ, R4 ;  /* 0x000000ffff027224 */ /* 0x000fe400078e0004 */
[----:B------:R-:W-:-:S07]  /*0240*/  IMAD.MOV.U32 R3, RZ, RZ, R5 ;  /* 0x000000ffff037224 */ /* 0x000fce00078e0005 */
.L_x_11:
[----:B------:R-:W2:Y:S04]  /*0250*/  LDG.E R0, desc[UR6][R12.64+0x51f6c] ;  /* 0x051f6c060c007981 */ /* 0x000ea8000c1e1900 */
[----:B------:R-:W2:Y:S01]  /*0260*/  LDG.E R9, desc[UR6][R12.64+-0x51dac] ;  /* 0xfae254060c097981 */ /* 0x000ea2000c1e1900 */
[----:B------:R-:W0:Y:S01]  /*0270*/  MUFU.RCP64H R7, 0.00036796438507735729218 ;  /* 0x3f381d6b00077908 */ /* 0x000e220000001800 */
[----:B------:R-:W-:Y:S01]  /*0280*/  IMAD.MOV.U32 R4, RZ, RZ, -0x11be77e6 ;  /* 0xee41881aff047424 */ /* 0x000fe200078e00ff */
[----:B------:R-:W-:Y:S01]  /*0290*/  MOV R5, 0x3f381d6b ;  /* 0x3f381d6b00057802 */ /* 0x000fe20000000f00 */
        /* <DEDUP_REMOVED lines=15> */
[----:B------:R-:W-:Y:S01]  /*0390*/  IMAD.MOV.U32 R9, RZ, RZ, 0x3f381d6b ;  /* 0x3f381d6bff097424 */ /* 0x000fe200078e00ff */
[----:B------:R-:W-:-:S07]  /*03a0*/  MOV R26, 0x3c0 ;  /* 0x000003c0001a7802 */ /* 0x000fce0000000f00 */
[----:B------:R-:W-:Y:S05]  /*03b0*/  CALL.REL.NOINC `($__internal_1_$__cuda_sm20_div_rn_f64_full) ;  /* 0x0000000000e87944 */ /* 0x000fea0003c00000 */
.L_x_12:
[----:B------:R-:W2:Y:S04]  /*03c0*/  LDG.E R0, desc[UR6][R12.64+0x51e7c] ;  /* 0x051e7c060c007981 */ /* 0x000ea8000c1e1900 */
[----:B------:R-:W2:Y:S01]  /*03d0*/  LDG.E R9, desc[UR6][R12.64+0x51d88] ;  /* 0x051d88060c097981 */ /* 0x000ea2000c1e1900 */
[----:B------:R-:W0:Y:S01]  /*03e0*/  MUFU.RCP64H R7, 0.00018398219253867864609 ;  /* 0x3f281d6b00077908 */ /* 0x000e220000001800 */
[----:B------:R-:W-:Y:S01]  /*03f0*/  IMAD.MOV.U32 R10, RZ, RZ, -0x11be77e6 ;  /* 0xee41881aff0a7424 */ /* 0x000fe200078e00ff */
[----:B------:R-:W-:Y:S01]  /*0400*/  DADD R4, -R4, R2 ;  /* 0x0000000004047229 */ /* 0x000fe20000000102 */
[----:B------:R-:W-:Y:S02]  /*0410*/  IMAD.MOV.U32 R11, RZ, RZ, 0x3f281d6b ;  /* 0x3f281d6bff0b7424 */ /* 0x000fe400078e00ff */
[----:B------:R-:W-:-:S07]  /*0420*/  IMAD.MOV.U32 R6, RZ, RZ, 0x1 ;  /* 0x00000001ff067424 */ /* 0x000fce00078e00ff */
[----:B------:R-:W1:Y:S01]  /*0430*/  F2F.F32.F64 R5, R4 ;  /* 0x0000000400057310 */ /* 0x000e620000301000 */
[----:B0-----:R-:W-:-:S08]  /*0440*/  DFMA R16, R6, -R10, 1 ;  /* 0x3ff000000610742b */ /* 0x001fd0000000080a */
[----:B------:R-:W-:Y:S01]  /*0450*/  DFMA R16, R16, R16, R16 ;  /* 0x000000101010722b */ /* 0x000fe20000000010 */
[----:B-1----:R0:W-:Y:S07]  /*0460*/  STG.E desc[UR6][R12.64+0xec], R5 ;  /* 0x0000ec050c007986 */ /* 0x0021ee000c101906 */
        /* <DEDUP_REMOVED lines=9> */
[----:B------:R-:W-:-:S05]  /*0500*/  FFMA R9, RZ, 0.6566988825798034668, R3 ;  /* 0x3f281d6bff097823 */ /* 0x000fca0000000003 */
[----:B------:R-:W-:-:S13]  /*0510*/  FSETP.GT.AND P0, PT, |R9|, 1.469367938527859385e-39, PT ;  /* 0x001000000900780b */ /* 0x000fda0003f04200 */
[----:B0-----:R-:W-:Y:S05]  /*0520*/  @P0 BRA P1, `(.L_x_13) ;  /* 0x0000000000140947 */ /* 0x001fea0000800000 */
[----:B------:R-:W-:Y:S01]  /*0530*/  IMAD.MOV.U32 R9, RZ, RZ, 0x3f281d6b ;  /* 0x3f281d6bff097424 */ /* 0x000fe200078e00ff */
[----:B------:R-:W-:-:S07]  /*0540*/  MOV R26, 0x560 ;  /* 0x00000560001a7802 */ /* 0x000fce0000000f00 */
[----:B------:R-:W-:Y:S05]  /*0550*/  CALL.REL.NOINC `($__internal_1_$__cuda_sm20_div_rn_f64_full) ;  /* 0x0000000000807944 */ /* 0x000fea0003c00000 */
[----:B------:R-:W-:Y:S02]  /*0560*/  IMAD.MOV.U32 R2, RZ, RZ, R4 ;  /* 0x000000ffff027224 */ /* 0x000fe400078e0004 */
[----:B------:R-:W-:-:S07]  /*0570*/  IMAD.MOV.U32 R3, RZ, RZ, R5 ;  /* 0x000000ffff037224 */ /* 0x000fce00078e0005 */
.L_x_13:
        /* <DEDUP_REMOVED lines=23> */
.L_x_14:
[----:B------:R-:W-:Y:S01]  /*06f0*/  DADD R2, -R4, R2 ;  /* 0x0000000004027229 */ /* 0x000fe20000000102 */
[----:B------:R-:W-:-:S05]  /*0700*/  VIADD R25, R25, UR4 ;  /* 0x0000000419197c36 */ /* 0x000fca0008000000 */
[----:B------:R-:W-:-:S04]  /*0710*/  ISETP.GE.AND P0, PT, R25, 0xde, PT ;  /* 0x000000de1900780c */ /* 0x000fc80003f06270 */
[----:B------:R-:W0:Y:S02]  /*0720*/  F2F.F32.F64 R3, R2 ;  /* 0x0000000200037310 */ /* 0x000e240000301000 */
[----:B0-----:R1:W-:Y:S07]  /*0730*/  STG.E desc[UR6][R12.64+0x51e84], R3 ;  /* 0x051e84030c007986 */ /* 0x0013ee000c101906 */
[----:B------:R-:W-:Y:S05]  /*0740*/  @!P0 BRA `(.L_x_15) ;  /* 0xfffffff800488947 */ /* 0x000fea000383ffff */
[----:B------:R-:W-:Y:S05]  /*0750*/  EXIT ;  /* 0x000000000000794d */ /* 0x000fea0003800000 */
        .weak           $__internal_1_$__cuda_sm20_div_rn_f64_full
        .type           $__internal_1_$__cuda_sm20_div_rn_f64_full,@function
        .size           $__internal_1_$__cuda_sm20_div_rn_f64_full,(.L_x_304 - $__internal_1_$__cuda_sm20_div_rn_f64_full)
$__internal_1_$__cuda_sm20_div_rn_f64_full:
        /* <DEDUP_REMOVED lines=14> */
[----:B------:R-:W-:Y:S01]  /*0840*/  ISETP.GE.U32.AND P1, PT, R5, R24, PT ;  /* 0x000000180500720c */ /* 0x000fe20003f26070 */
[----:B------:R-:W-:Y:S02]  /*0850*/  IMAD.MOV.U32 R0, RZ, RZ, R5 ;  /* 0x000000ffff007224 */ /* 0x000fe400078e0005 */
[----:B------:R-:W-:Y:S01]  /*0860*/  DFMA R18, R20, -R10, 1 ;  /* 0x3ff000001412742b */ /* 0x000fe2000000080a */
[----:B------:R-:W-:Y:S02]  /*0870*/  SEL R17, R4, 0x63400000, !P1 ;  /* 0x6340000004117807 */ /* 0x000fe40004800000 */
[----:B------:R-:W-:Y:S02]  /*0880*/  FSETP.GEU.AND P1, PT, |R7|, 1.469367938527859385e-39, PT ;  /* 0x001000000700780b */ /* 0x000fe40003f2e200 */
[----:B------:R-:W-:-:S03]  /*0890*/  LOP3.LUT R17, R17, 0x800fffff, R7, 0xf8, !PT ;  /* 0x800fffff11117812 */ /* 0x000fc600078ef807 */
[----:B------:R-:W-:-:S08]  /*08a0*/  DFMA R18, R20, R18, R20 ;  /* 0x000000121412722b */ /* 0x000fd00000000014 */
[----:B------:R-:W-:Y:S05]  /*08b0*/  @P1 BRA `(.L_x_16) ;  /* 0x0000000000201947 */ /* 0x000fea0003800000 */
[----:B------:R-:W-:Y:S02]  /*08c0*/  LOP3.LUT R0, R9, 0x7ff00000, RZ, 0xc0, !PT ;  /* 0x7ff0000009007812 */ /* 0x000fe400078ec0ff */
[----:B------:R-:W-:Y:S02]  /*08d0*/  MOV R20, RZ ;  /* 0x000000ff00147202 */ /* 0x000fe40000000f00 */
[----:B------:R-:W-:-:S04]  /*08e0*/  ISETP.GE.U32.AND P1, PT, R5, R0, PT ;  /* 0x000000000500720c */ /* 0x000fc80003f26070 */
[----:B------:R-:W-:-:S04]  /*08f0*/  SEL R21, R4, 0x63400000, !P1 ;  /* 0x6340000004157807 */ /* 0x000fc80004800000 */
[----:B------:R-:W-:-:S04]  /*0900*/  LOP3.LUT R21, R21, 0x80000000, R7, 0xf8, !PT ;  /* 0x8000000015157812 */ /* 0x000fc800078ef807 */
[----:B------:R-:W-:-:S06]  /*0910*/  LOP3.LUT R21, R21, 0x100000, RZ, 0xfc, !PT ;  /* 0x0010000015157812 */ /* 0x000fcc00078efcff */
[----:B------:R-:W-:-:S10]  /*0920*/  DFMA R16, R16, 2, -R20 ;  /* 0x400000001010782b */ /* 0x000fd40000000814 */
[----:B------:R-:W-:-:S07]  /*0930*/  LOP3.LUT R0, R17, 0x7ff00000, RZ, 0xc0, !PT ;  /* 0x7ff0000011007812 */ /* 0x000fce00078ec0ff */
.L_x_16:
        /* <DEDUP_REMOVED lines=27> */
[----:B------:R-:W-:Y:S01]  /*0af0*/  DMUL.RP R16, R22, R16 ;  /* 0x0000001016107228 */ /* 0x000fe20000008000 */
[----:B------:R-:W-:Y:S01]  /*0b00*/  IMAD.MOV.U32 R10, RZ, RZ, RZ ;  /* 0x000000ffff0a7224 */ /* 0x000fe200078e00ff */
[----:B------:R-:W-:-:S05]  /*0b10*/  IADD3 R7, PT, PT, -R0, -0x43300000, RZ ;  /* 0xbcd0000000077810 */ /* 0x000fca0007ffe1ff */
[----:B------:R-:W-:-:S10]  /*0b20*/  DFMA R10, R4, -R10, R22 ;  /* 0x8000000a040a722b */ /* 0x000fd40000000016 */
[----:B------:R-:W-:Y:S02]  /*0b30*/  FSETP.NEU.AND P0, PT, |R11|, R7, PT ;  /* 0x000000070b00720b */ /* 0x000fe40003f0d200 */
[----:B------:R-:W-:Y:S02]  /*0b40*/  LOP3.LUT R7, R17, R6, RZ, 0x3c, !PT ;  /* 0x0000000611077212 */ /* 0x000fe400078e3cff */
[----:B------:R-:W-:Y:S02]  /*0b50*/  FSEL R4, R16, R4, !P0 ;  /* 0x0000000410047208 */ /* 0x000fe40004000000 */
[----:B------:R-:W-:Y:S01]  /*0b60*/  FSEL R5, R7, R5, !P0 ;  /* 0x0000000507057208 */ /* 0x000fe20004000000 */
[----:B------:R-:W-:Y:S06]  /*0b70*/  BRA `(.L_x_18) ;  /* 0x0000000000547947 */ /* 0x000fec0003800000 */
.L_x_17:
[----:B------:R-:W-:-:S14]  /*0b80*/  DSETP.NAN.AND P0, PT, R6, R6, PT ;  /* 0x000000060600722a */ /* 0x000fdc0003f08000 */
[----:B------:R-:W-:Y:S05]  /*0b90*/  @P0 BRA `(.L_x_19) ;  /* 0x0000000000440947 */ /* 0x000fea0003800000 */
[----:B------:R-:W-:-:S14]  /*0ba0*/  DSETP.NAN.AND P0, PT, R8, R8, PT ;  /* 0x000000080800722a */ /* 0x000fdc0003f08000 */
[----:B------:R-:W-:Y:S05]  /*0bb0*/  @P0 BRA `(.L_x_20) ;  /* 0x0000000000300947 */ /* 0x000fea0003800000 */
[----:B------:R-:W-:Y:S01]  /*0bc0*/  ISETP.NE.AND P0, PT, R0, R24, PT ;  /* 0x000000180000720c */ /* 0x000fe20003f05270 */
[----:B------:R-:W-:Y:S01]  /*0bd0*/  IMAD.MOV.U32 R5, RZ, RZ, -0x80000 ;  /* 0xfff80000ff057424 */ /* 0x000fe200078e00ff */
[----:B------:R-:W-:-:S11]  /*0be0*/  MOV R4, 0x0 ;  /* 0x0000000000047802 */ /* 0x000fd60000000f00 */
        /* <DEDUP_REMOVED lines=9> */
.L_x_20:
[----:B------:R-:W-:Y:S01]  /*0c80*/  LOP3.LUT R5, R9, 0x80000, RZ, 0xfc, !PT ;  /* 0x0008000009057812 */ /* 0x000fe200078efcff */
[----:B------:R-:W-:Y:S01]  /*0c90*/  IMAD.MOV.U32 R4, RZ, RZ, R8 ;  /* 0x000000ffff047224 */ /* 0x000fe200078e0008 */
[----:B------:R-:W-:Y:S06]  /*0ca0*/  BRA `(.L_x_18) ;  /* 0x0000000000087947 */ /* 0x000fec0003800000 */
.L_x_19:
[----:B------:R-:W-:Y:S01]  /*0cb0*/  LOP3.LUT R5, R7, 0x80000, RZ, 0xfc, !PT ;  /* 0x0008000007057812 */ /* 0x000fe200078efcff */
[----:B------:R-:W-:-:S07]  /*0cc0*/  IMAD.MOV.U32 R4, RZ, RZ, R6 ;  /* 0x000000ffff047224 */ /* 0x000fce00078e0006 */
.L_x_18:
[----:B------:R-:W-:-:S04]  /*0cd0*/  IMAD.MOV.U32 R27, RZ, RZ, 0x0 ;  /* 0x00000000ff1b7424 */ /* 0x000fc800078e00ff */
[----:B------:R-:W-:Y:S05]  /*0ce0*/  RET.REL.NODEC R26 `(_Z5Cvor2P9attribute) ;  /* 0xfffffff01ac47950 */ /* 0x000fea0003c3ffff */
.L_x_21:
        /* <DEDUP_REMOVED lines=9> */
.L_x_304:


//--------------------- .text._Z5Cvor1P9attribute --------------------------
	.section	.text._Z5Cvor1P9attribute,"ax",@progbits
	.align	128
        .global         _Z5Cvor1P9attribute
        .type           _Z5Cvor1P9attribute,@function
        .size           _Z5Cvor1P9attribute,(.L_x_305 - _Z5Cvor1P9attribute)
        .other          _Z5Cvor1P9attribute,@"STO_CUDA_ENTRY STV_DEFAULT"
_Z5Cvor1P9attribute:
.text._Z5Cvor1P9attribute:
[----:B------:R-:W-:Y:S01]  /*0000*/  LDC R1, c[0x0][0x37c] ;  /* 0x0000df00ff017b82 */ /* 0x000fe20000000800 */
[----:B------:R-:W0:Y:S07]  /*0010*/  S2R R4, SR_TID.X ;  /* 0x0000000000047919 */ /* 0x000e2e0000002100 */
[----:B------:R-:W0:Y:S08]  /*0020*/  S2UR UR4, SR_CTAID.X ;  /* 0x00000000000479c3 */ /* 0x000e300000002500 */
[----:B------:R-:W0:Y:S02]  /*0030*/  LDC R5, c[0x0][0x360] ;  /* 0x0000d800ff057b82 */ /* 0x000e240000000800 */
[----:B0-----:R-:W-:-:S05]  /*0040*/  IMAD R4, R5, UR4, R4 ;  /* 0x0000000405047c24 */ /* 0x001fca000f8e0204 */
[----:B------:R-:W-:-:S13]  /*0050*/  ISETP.GT.AND P0, PT, R4, 0x4adc0, PT ;  /* 0x0004adc00400780c */ /* 0x000fda0003f04270 */
[----:B------:R-:W-:Y:S05]  /*0060*/  @P0 EXIT ;  /* 0x000000000000094d */ /* 0x000fea0003800000 */
[----:B------:R-:W0:Y:S01]  /*0070*/  LDC.64 R10, c[0x0][0x380] ;  /* 0x0000e000ff0a7b82 */ /* 0x000e220000000a00 */
[----:B------:R-:W1:Y:S01]  /*0080*/  LDCU UR4, c[0x0][0x370] ;  /* 0x00006e00ff0477ac */ /* 0x000e620008000800 */
[----:B------:R-:W2:Y:S01]  /*0090*/  LDCU.64 UR6, c[0x0][0x358] ;  /* 0x00006b00ff0677ac */ /* 0x000ea20008000a00 */
[----:B-1----:R-:W-:-:S07]  /*00a0*/  IMAD R5, R5, UR4, RZ ;  /* 0x0000000405057c24 */ /* 0x002fce000f8e02ff */
.L_x_28:
[----:B------:R-:W-:Y:S01]  /*00b0*/  IMAD.HI R0, R4, 0x5f533929, RZ ;  /* 0x5f53392904007827 */ /* 0x000fe200078e02ff */
[----:B------:R-:W-:Y:S04]  /*00c0*/  BSSY.RECONVERGENT B0, `(.L_x_22) ;  /* 0x000004a000007945 */ /* 0x000fe80003800200 */
[----:B-1----:R-:W-:-:S04]  /*00d0*/  SHF.R.U32.HI R3, RZ, 0x1f, R0 ;  /* 0x0000001fff037819 */ /* 0x002fc80000011600 */
[----:B------:R-:W-:-:S05]  /*00e0*/  LEA.HI.SX32 R3, R0, R3, 0x17 ;  /* 0x0000000300037211 */ /* 0x000fca00078fbaff */
[C---:B------:R-:W-:Y:S02]  /*00f0*/  VIADD R2, R3.reuse, 0xffffffff ;  /* 0xffffffff03027836 */ /* 0x040fe40000000000 */
[----:B------:R-:W-:-:S03]  /*0100*/  IMAD R0, R3, -0x55f, R4 ;  /* 0xfffffaa103007824 */ /* 0x000fc600078e0204 */
[----:B------:R-:W-:Y:S01]  /*0110*/  ISETP.GT.U32.AND P0, PT, R2, 0xdc, PT ;  /* 0x000000dc0200780c */ /* 0x000fe20003f04070 */
[----:B------:R-:W-:-:S05]  /*0120*/  VIADD R0, R0, 0xffffffff ;  /* 0xffffffff00007836 */ /* 0x000fca0000000000 */
[----:B------:R-:W-:-:S13]  /*0130*/  ISETP.GT.U32.OR P0, PT, R0, 0x55c, P0 ;  /* 0x0000055c0000780c */ /* 0x000fda0000704470 */
[----:B------:R-:W-:Y:S05]  /*0140*/  @P0 BRA `(.L_x_23) ;  /* 0x0000000400040947 */ /* 0x000fea0003800000 */
[----:B------:R-:W-:Y:S02]  /*0150*/  IMAD R7, R3, 0x55f, R0 ;  /* 0x0000055f03077824 */ /* 0x000fe400078e0200 */
[----:B0-----:R-:W-:-:S04]  /*0160*/  IMAD.WIDE.U32 R8, R4, 0xf4, R10 ;  /* 0x000000f404087825 */ /* 0x001fc800078e000a */
[----:B------:R-:W-:Y:S01]  /*0170*/  IMAD.WIDE.U32 R6, R7, 0xf4, R10 ;  /* 0x000000f407067825 */ /* 0x000fe200078e000a */
[----:B--2---:R-:W2:Y:S05]  /*0180*/  LDG.E R0, desc[UR6][R8.64+0x1d8] ;  /* 0x0001d80608007981 */ /* 0x004eaa000c1e1900 */
[----:B------:R-:W2:Y:S01]  /*0190*/  LDG.E R7, desc[UR6][R6.64+0xe4] ;  /* 0x0000e40606077981 */ /* 0x000ea2000c1e1900 */
[----:B------:R-:W0:Y:S01]  /*01a0*/  MUFU.RCP64H R13, 0.00036796438507735729218 ;  /* 0x3f381d6b000d7908 */ /* 0x000e220000001800 */
[----:B------:R-:W-:Y:S01]  /*01b0*/  IMAD.MOV.U32 R2, RZ, RZ, -0x11be77e6 ;  /* 0xee41881aff027424 */ /* 0x000fe200078e00ff */
[----:B------:R-:W-:Y:S01]  /*01c0*/  BSSY.RECONVERGENT B1, `(.L_x_24) ;  /* 0x0000019000017945 */ /* 0x000fe20003800200 */
[----:B------:R-:W-:-:S02]  /*01d0*/  IMAD.MOV.U32 R3, RZ, RZ, 0x3f381d6b ;  /* 0x3f381d6bff037424 */ /* 0x000fc400078e00ff */
        /* <DEDUP_REMOVED lines=11> */
[----:B------:R-:W-:Y:S01]  /*0290*/  DFMA R2, R16, R2, R6 ;  /* 0x000000021002722b */ /* 0x000fe20000000006 */
[----:B------:R-:W-:-:S09]  /*02a0*/  IMAD.MOV.U32 R7, RZ, RZ, 0x3f381d6b ;  /* 0x3f381d6bff077424 */ /* 0x000fd200078e00ff */
[----:B------:R-:W-:-:S05]  /*02b0*/  FFMA R6, RZ, 0.7191988825798034668, R3 ;  /* 0x3f381d6bff067823 */ /* 0x000fca0000000003 */
[----:B------:R-:W-:Y:S01]  /*02c0*/  FSETP.GT.AND P0, PT, |R6|, 1.469367938527859385e-39, PT ;  /* 0x001000000600780b */ /* 0x000fe20003f04200 */
[----:B------:R-:W-:-:S12]  /*02d0*/  IMAD.MOV.U32 R6, RZ, RZ, -0x11be77e6 ;  /* 0xee41881aff067424 */ /* 0x000fd800078e00ff */
[----:B------:R-:W-:Y:S05]  /*02e0*/  @P0 BRA P1, `(.L_x_25) ;  /* 0x0000000000180947 */ /* 0x000fea0000800000 */
[----:B------:R-:W-:Y:S01]  /*02f0*/  IMAD.MOV.U32 R14, RZ, RZ, R12 ;  /* 0x000000ffff0e7224 */ /* 0x000fe200078e000c */
[----:B------:R-:W-:Y:S01]  /*0300*/  MOV R0, 0x330 ;  /* 0x0000033000007802 */ /* 0x000fe20000000f00 */
[----:B------:R-:W-:-:S07]  /*0310*/  IMAD.MOV.U32 R15, RZ, RZ, R13 ;  /* 0x000000ffff0f7224 */ /* 0x000fce00078e000d */
[----:B------:R-:W-:Y:S05]  /*0320*/  CALL.REL.NOINC `($__internal_2_$__cuda_sm20_div_rn_f64_full) ;  /* 0x0000000000a07944 */ /* 0x000fea0003c00000 */
[----:B------:R-:W-:Y:S02]  /*0330*/  IMAD.MOV.U32 R2, RZ, RZ, R18 ;  /* 0x000000ffff027224 */ /* 0x000fe400078e0012 */
[----:B------:R-:W-:-:S07]  /*0340*/  IMAD.MOV.U32 R3, RZ, RZ, R19 ;  /* 0x000000ffff037224 */ /* 0x000fce00078e0013 */
.L_x_25:
[----:B------:R-:W-:Y:S05]  /*0350*/  BSYNC.RECONVERGENT B1 ;  /* 0x0000000000017941 */ /* 0x000fea0003800200 */
.L_x_24:
[----:B------:R-:W-:Y:S01]  /*0360*/  VIADD R17, R4, 0xfffffaa1 ;  /* 0xfffffaa104117836 */ /* 0x000fe20000000000 */
[----:B------:R-:W2:Y:S03]  /*0370*/  LDG.E R8, desc[UR6][R8.64+0x51f6c] ;  /* 0x051f6c0608087981 */ /* 0x000ea6000c1e1900 */
[----:B------:R-:W-:-:S06]  /*0380*/  IMAD.WIDE.U32 R16, R17, 0xf4, R10 ;  /* 0x000000f411107825 */ /* 0x000fcc00078e000a */
        /* <DEDUP_REMOVED lines=10> */
[----:B------:R-:W-:Y:S01]  /*0430*/  BSSY.RECONVERGENT B1, `(.L_x_26) ;  /* 0x000000e000017945 */ /* 0x000fe20003800200 */
[----:B--2---:R-:W-:-:S06]  /*0440*/  FADD R14, R8, -R17 ;  /* 0x80000011080e7221 */ /* 0x004fcc0000000000 */
[----:B------:R-:W0:Y:S02]  /*0450*/  F2F.F64.F32 R14, R14 ;  /* 0x0000000e000e7310 */ /* 0x000e240000201800 */
[----:B0-----:R-:W-:-:S08]  /*0460*/  DMUL R8, R20, R14 ;  /* 0x0000000e14087228 */ /* 0x001fd00000000000 */
[----:B------:R-:W-:-:S08]  /*0470*/  DFMA R12, R8, -R12, R14 ;  /* 0x8000000c080c722b */ /* 0x000fd0000000000e */
[----:B------:R-:W-:Y:S01]  /*0480*/  DFMA R8, R20, R12, R8 ;  /* 0x0000000c1408722b */ /* 0x000fe20000000008 */
[----:B------:R-:W-:-:S09]  /*0490*/  FSETP.GEU.AND P1, PT, |R15|, 6.5827683646048100446e-37, PT ;  /* 0x036000000f00780b */ /* 0x000fd20003f2e200 */
[----:B------:R-:W-:-:S05]  /*04a0*/  FFMA R0, RZ, 0.7191988825798034668, R9 ;  /* 0x3f381d6bff007823 */ /* 0x000fca0000000009 */
[----:B------:R-:W-:-:S13]  /*04b0*/  FSETP.GT.AND P0, PT, |R0|, 1.469367938527859385e-39, PT ;  /* 0x001000000000780b */ /* 0x000fda0003f04200 */
[----:B------:R-:W-:Y:S05]  /*04c0*/  @P0 BRA P1, `(.L_x_27) ;  /* 0x0000000000100947 */ /* 0x000fea0000800000 */
[----:B------:R-:W-:-:S07]  /*04d0*/  MOV R0, 0x4f0 ;  /* 0x000004f000007802 */ /* 0x000fce0000000f00 */
[----:B------:R-:W-:Y:S05]  /*04e0*/  CALL.REL.NOINC `($__internal_2_$__cuda_sm20_div_rn_f64_full) ;  /* 0x0000000000307944 */ /* 0x000fea0003c00000 */
[----:B------:R-:W-:Y:S02]  /*04f0*/  IMAD.MOV.U32 R8, RZ, RZ, R18 ;  /* 0x000000ffff087224 */ /* 0x000fe400078e0012 */
[----:B------:R-:W-:-:S07]  /*0500*/  IMAD.MOV.U32 R9, RZ, RZ, R19 ;  /* 0x000000ffff097224 */ /* 0x000fce00078e0013 */
.L_x_27:
[----:B------:R-:W-:Y:S05]  /*0510*/  BSYNC.RECONVERGENT B1 ;  /* 0x0000000000017941 */ /* 0x000fea0003800200 */
.L_x_26:
[----:B------:R-:W-:Y:S01]  /*0520*/  DADD R2, -R8, R2 ;  /* 0x0000000008027229 */ /* 0x000fe20000000102 */
[----:B------:R-:W-:-:S09]  /*0530*/  IMAD.WIDE R6, R4, 0xf4, R10 ;  /* 0x000000f404067825 */ /* 0x000fd200078e020a */
[----:B------:R-:W0:Y:S02]  /*0540*/  F2F.F32.F64 R3, R2 ;  /* 0x0000000200037310 */ /* 0x000e240000301000 */
[----:B0-----:R1:W-:Y:S02]  /*0550*/  STG.E desc[UR6][R6.64+0xec], R3 ;  /* 0x0000ec0306007986 */ /* 0x0013e4000c101906 */
.L_x_23:
[----:B--2---:R-:W-:Y:S05]  /*0560*/  BSYNC.RECONVERGENT B0 ;  /* 0x0000000000007941 */ /* 0x004fea0003800200 */
.L_x_22:
[----:B------:R-:W-:-:S05]  /*0570*/  IMAD.IADD R4, R5, 0x1, R4 ;  /* 0x0000000105047824 */ /* 0x000fca00078e0204 */
[----:B------:R-:W-:-:S13]  /*0580*/  ISETP.GE.AND P0, PT, R4, 0x4adc1, PT ;  /* 0x0004adc10400780c */ /* 0x000fda0003f06270 */
[----:B------:R-:W-:Y:S05]  /*0590*/  @!P0 BRA `(.L_x_28) ;  /* 0xfffffff800c48947 */ /* 0x000fea000383ffff */
[----:B------:R-:W-:Y:S05]  /*05a0*/  EXIT ;  /* 0x000000000000794d */ /* 0x000fea0003800000 */
        .weak           $__internal_2_$__cuda_sm20_div_rn_f64_full
        .type           $__internal_2_$__cuda_sm20_div_rn_f64_full,@function
        .size           $__internal_2_$__cuda_sm20_div_rn_f64_full,(.L_x_305 - $__internal_2_$__cuda_sm20_div_rn_f64_full)
$__internal_2_$__cuda_sm20_div_rn_f64_full:
[C---:B------:R-:W-:Y:S01]  /*05b0*/  FSETP.GEU.AND P0, PT, |R7|.reuse, 1.469367938527859385e-39, PT ;  /* 0x001000000700780b */ /* 0x040fe20003f0e200 */
[----:B------:R-:W-:Y:S01]  /*05c0*/  IMAD.MOV.U32 R16, RZ, RZ, 0x1 ;  /* 0x00000001ff107424 */ /* 0x000fe200078e00ff */
[----:B------:R-:W-:Y:S01]  /*05d0*/  LOP3.LUT R12, R7, 0x800fffff, RZ, 0xc0, !PT ;  /* 0x800fffff070c7812 */ /* 0x000fe200078ec0ff */
[----:B------:R-:W-:Y:S01]  /*05e0*/  IMAD.MOV.U32 R25, RZ, RZ, 0x1ca00000 ;  /* 0x1ca00000ff197424 */ /* 0x000fe200078e00ff */
[C---:B------:R-:W-:Y:S01]  /*05f0*/  FSETP.GEU.AND P2, PT, |R15|.reuse, 1.469367938527859385e-39, PT ;  /* 0x001000000f00780b */ /* 0x040fe20003f4e200 */
[----:B------:R-:W-:Y:S01]  /*0600*/  BSSY.RECONVERGENT B2, `(.L_x_29) ;  /* 0x0000052000027945 */ /* 0x000fe20003800200 */
[----:B------:R-:W-:Y:S01]  /*0610*/  LOP3.LUT R13, R12, 0x3ff00000, RZ, 0xfc, !PT ;  /* 0x3ff000000c0d7812 */ /* 0x000fe200078efcff */
[----:B------:R-:W-:Y:S01]  /*0620*/  IMAD.MOV.U32 R12, RZ, RZ, R6 ;  /* 0x000000ffff0c7224 */ /* 0x000fe200078e0006 */
[----:B------:R-:W-:Y:S02]  /*0630*/  LOP3.LUT R24, R15, 0x7ff00000, RZ, 0xc0, !PT ;  /* 0x7ff000000f187812 */ /* 0x000fe400078ec0ff */
[----:B------:R-:W-:-:S03]  /*0640*/  LOP3.LUT R27, R7, 0x7ff00000, RZ, 0xc0, !PT ;  /* 0x7ff00000071b7812 */ /* 0x000fc600078ec0ff */
[----:B------:R-:W-:Y:S01]  /*0650*/  @!P0 DMUL R12, R6, 8.98846567431157953865e+307 ;  /* 0x7fe00000060c8828 */ /* 0x000fe20000000000 */
[----:B------:R-:W-:-:S03]  /*0660*/  ISETP.GE.U32.AND P1, PT, R24, R27, PT ;  /* 0x0000001b1800720c */ /* 0x000fc60003f26070 */
[----:B------:R-:W-:Y:S02]  /*0670*/  @!P2 LOP3.LUT R19, R7, 0x7ff00000, RZ, 0xc0, !PT ;  /* 0x7ff000000713a812 */ /* 0x000fe400078ec0ff */
[----:B------:R-:W0:Y:S02]  /*0680*/  MUFU.RCP64H R17, R13 ;  /* 0x0000000d00117308 */ /* 0x000e240000001800 */
[----:B------:R-:W-:Y:S02]  /*0690*/  @!P2 ISETP.GE.U32.AND P3, PT, R24, R19, PT ;  /* 0x000000131800a20c */ /* 0x000fe40003f66070 */
[----:B------:R-:W-:Y:S02]  /*06a0*/  @!P0 LOP3.LUT R27, R13, 0x7ff00000, RZ, 0xc0, !PT ;  /* 0x7ff000000d1b8812 */ /* 0x000fe400078ec0ff */
[----:B------:R-:W-:-:S04]  /*06b0*/  @!P2 SEL R19, R25, 0x63400000, !P3 ;  /* 0x634000001913a807 */ /* 0x000fc80005800000 */
[----:B------:R-:W-:-:S04]  /*06c0*/  @!P2 LOP3.LUT R22, R19, 0x80000000, R15, 0xf8, !PT ;  /* 0x800000001316a812 */ /* 0x000fc800078ef80f */
[----:B------:R-:W-:Y:S01]  /*06d0*/  @!P2 LOP3.LUT R23, R22, 0x100000, RZ, 0xfc, !PT ;  /* 0x001000001617a812 */ /* 0x000fe200078efcff */
[----:B------:R-:W-:Y:S01]  /*06e0*/  @!P2 IMAD.MOV.U32 R22, RZ, RZ, RZ ;  /* 0x000000ffff16a224 */ /* 0x000fe200078e00ff */
[----:B0-----:R-:W-:-:S08]  /*06f0*/  DFMA R20, R16, -R12, 1 ;  /* 0x3ff000001014742b */ /* 0x001fd0000000080c */
[----:B------:R-:W-:-:S08]  /*0700*/  DFMA R20, R20, R20, R20 ;  /* 0x000000141414722b */ /* 0x000fd00000000014 */
[----:B------:R-:W-:Y:S01]  /*0710*/  DFMA R20, R16, R20, R16 ;  /* 0x000000141014722b */ /* 0x000fe20000000010 */
[----:B------:R-:W-:Y:S01]  /*0720*/  SEL R17, R25, 0x63400000, !P1 ;  /* 0x6340000019117807 */ /* 0x000fe20004800000 */
[----:B------:R-:W-:-:S03]  /*0730*/  IMAD.MOV.U32 R16, RZ, RZ, R14 ;  /* 0x000000ffff107224 */ /* 0x000fc600078e000e */
[----:B------:R-:W-:-:S03]  /*0740*/  LOP3.LUT R17, R17, 0x800fffff, R15, 0xf8, !PT ;  /* 0x800fffff11117812 */ /* 0x000fc600078ef80f */
[----:B------:R-:W-:-:S03]  /*0750*/  DFMA R18, R20, -R12, 1 ;  /* 0x3ff000001412742b */ /* 0x000fc6000000080c */
[----:B------:R-:W-:-:S05]  /*0760*/  @!P2 DFMA R16, R16, 2, -R22 ;  /* 0x400000001010a82b */ /* 0x000fca0000000816 */
[----:B------:R-:W-:-:S08]  /*0770*/  DFMA R18, R20, R18, R20 ;  /* 0x000000121412722b */ /* 0x000fd00000000014 */
[----:B------:R-:W-:-:S08]  /*0780*/  DMUL R20, R18, R16 ;  /* 0x0000001012147228 */ /* 0x000fd00000000000 */
[----:B------:R-:W-:-:S08]  /*0790*/  DFMA R22, R20, -R12, R16 ;  /* 0x8000000c1416722b */ /* 0x000fd00000000010 */
[----:B------:R-:W-:Y:S01]  /*07a0*/  DFMA R22, R18, R22, R20 ;  /* 0x000000161216722b */ /* 0x000fe20000000014 */
[----:B------:R-:W-:Y:S01]  /*07b0*/  MOV R20, R24 ;  /* 0x0000001800147202 */ /* 0x000fe20000000f00 */
[----:B------:R-:W-:Y:S01]  /*07c0*/  VIADD R19, R27, 0xffffffff ;  /* 0xffffffff1b137836 */ /* 0x000fe20000000000 */
[----:B------:R-:W-:-:S05]  /*07d0*/  @!P2 LOP3.LUT R20, R17, 0x7ff00000, RZ, 0xc0, !PT ;  /* 0x7ff000001114a812 */ /* 0x000fca00078ec0ff */
[----:B------:R-:W-:-:S05]  /*07e0*/  VIADD R18, R20, 0xffffffff ;  /* 0xffffffff14127836 */ /* 0x000fca0000000000 */
[----:B------:R-:W-:-:S04]  /*07f0*/  ISETP.GT.U32.AND P0, PT, R18, 0x7feffffe, PT ;  /* 0x7feffffe1200780c */ /* 0x000fc80003f04070 */
[----:B------:R-:W-:-:S13]  /*0800*/  ISETP.GT.U32.OR P0, PT, R19, 0x7feffffe, P0 ;  /* 0x7feffffe1300780c */ /* 0x000fda0000704470 */
[----:B------:R-:W-:Y:S05]  /*0810*/  @P0 BRA `(.L_x_30) ;  /* 0x00000000006c0947 */ /* 0x000fea0003800000 */
[----:B------:R-:W-:-:S04]  /*0820*/  LOP3.LUT R15, R7, 0x7ff00000, RZ, 0xc0, !PT ;  /* 0x7ff00000070f7812 */ /* 0x000fc800078ec0ff */
[CC--:B------:R-:W-:Y:S02]  /*0830*/  VIADDMNMX R14, R24.reuse, -R15.reuse, 0xb9600000, !PT ;  /* 0xb9600000180e7446 */ /* 0x0c0fe4000780090f */
[----:B------:R-:W-:Y:S02]  /*0840*/  ISETP.GE.U32.AND P0, PT, R24, R15, PT ;  /* 0x0000000f1800720c */ /* 0x000fe40003f06070 */
[----:B------:R-:W-:Y:S02]  /*0850*/  VIMNMX R14, PT, PT, R14, 0x46a00000, PT ;  /* 0x46a000000e0e7848 */ /* 0x000fe40003fe0100 */
[----:B------:R-:W-:-:S05]  /*0860*/  SEL R25, R25, 0x63400000, !P0 ;  /* 0x6340000019197807 */ /* 0x000fca0004000000 */
[----:B------:R-:W-:Y:S02]  /*0870*/  IMAD.IADD R20, R14, 0x1, -R25 ;  /* 0x000000010e147824 */ /* 0x000fe400078e0a19 */
[----:B------:R-:W-:Y:S02]  /*0880*/  IMAD.MOV.U32 R14, RZ, RZ, RZ ;  /* 0x000000ffff0e7224 */ /* 0x000fe400078e00ff */
[----:B------:R-:W-:-:S06]  /*0890*/  VIADD R15, R20, 0x7fe00000 ;  /* 0x7fe00000140f7836 */ /* 0x000fcc0000000000 */
[----:B------:R-:W-:-:S10]  /*08a0*/  DMUL R18, R22, R14 ;  /* 0x0000000e16127228 */ /* 0x000fd40000000000 */
[----:B------:R-:W-:-:S13]  /*08b0*/  FSETP.GTU.AND P0, PT, |R19|, 1.469367938527859385e-39, PT ;  /* 0x001000001300780b */ /* 0x000fda0003f0c200 */
[----:B------:R-:W-:Y:S05]  /*08c0*/  @P0 BRA `(.L_x_31) ;  /* 0x0000000000940947 */ /* 0x000fea0003800000 */
[----:B------:R-:W-:Y:S01]  /*08d0*/  DFMA R16, R22, -R12, R16 ;  /* 0x8000000c1610722b */ /* 0x000fe20000000010 */
[----:B------:R-:W-:-:S09]  /*08e0*/  IMAD.MOV.U32 R14, RZ, RZ, RZ ;  /* 0x000000ffff0e7224 */ /* 0x000fd200078e00ff */
[C---:B------:R-:W-:Y:S02]  /*08f0*/  FSETP.NEU.AND P0, PT, R17.reuse, RZ, PT ;  /* 0x000000ff1100720b */ /* 0x040fe40003f0d000 */
[----:B------:R-:W-:-:S04]  /*0900*/  LOP3.LUT R21, R17, 0x80000000, R7, 0x48, !PT ;  /* 0x8000000011157812 */ /* 0x000fc800078e4807 */
[----:B------:R-:W-:-:S07]  /*0910*/  LOP3.LUT R15, R21, R15, RZ, 0xfc, !PT ;  /* 0x0000000f150f7212 */ /* 0x000fce00078efcff */
[----:B------:R-:W-:Y:S05]  /*0920*/  @!P0 BRA `(.L_x_31) ;  /* 0x00000000007c8947 */ /* 0x000fea0003800000 */
[----:B------:R-:W-:Y:S01]  /*0930*/  IMAD.MOV R13, RZ, RZ, -R20 ;  /* 0x000000ffff0d7224 */ /* 0x000fe200078e0a14 */
[----:B------:R-:W-:Y:S01]  /*0940*/  DMUL.RP R14, R22, R14 ;  /* 0x0000000e160e7228 */ /* 0x000fe20000008000 */
[----:B------:R-:W-:-:S06]  /*0950*/  IMAD.MOV.U32 R12, RZ, RZ, RZ ;  /* 0x000000ffff0c7224 */ /* 0x000fcc00078e00ff */
[----:B------:R-:W-:-:S03]  /*0960*/  DFMA R12, R18, -R12, R22 ;  /* 0x8000000c120c722b */ /* 0x000fc60000000016 */
[----:B------:R-:W-:-:S03]  /*0970*/  LOP3.LUT R21, R15, R21, RZ, 0x3c, !PT ;  /* 0x000000150f157212 */ /* 0x000fc600078e3cff */
[----:B------:R-:W-:-:S04]  /*0980*/  IADD3 R12, PT, PT, -R20, -0x43300000, RZ ;  /* 0xbcd00000140c7810 */ /* 0x000fc80007ffe1ff */
[----:B------:R-:W-:-:S04]  /*0990*/  FSETP.NEU.AND P0, PT, |R13|, R12, PT ;  /* 0x0000000c0d00720b */ /* 0x000fc80003f0d200 */
[----:B------:R-:W-:Y:S02]  /*09a0*/  FSEL R18, R14, R18, !P0 ;  /* 0x000000120e127208 */ /* 0x000fe40004000000 */
[----:B------:R-:W-:Y:S01]  /*09b0*/  FSEL R19, R21, R19, !P0 ;  /* 0x0000001315137208 */ /* 0x000fe20004000000 */
[----:B------:R-:W-:Y:S06]  /*09c0*/  BRA `(.L_x_31) ;  /* 0x0000000000547947 */ /* 0x000fec0003800000 */
.L_x_30:
[----:B------:R-:W-:-:S14]  /*09d0*/  DSETP.NAN.AND P0, PT, R14, R14, PT ;  /* 0x0000000e0e00722a */ /* 0x000fdc0003f08000 */
[----:B------:R-:W-:Y:S05]  /*09e0*/  @P0 BRA `(.L_x_32) ;  /* 0x0000000000440947 */ /* 0x000fea0003800000 */
[----:B------:R-:W-:-:S14]  /*09f0*/  DSETP.NAN.AND P0, PT, R6, R6, PT ;  /* 0x000000060600722a */ /* 0x000fdc0003f08000 */
[----:B------:R-:W-:Y:S05]  /*0a00*/  @P0 BRA `(.L_x_33) ;  /* 0x0000000000300947 */ /* 0x000fea0003800000 */
[----:B------:R-:W-:Y:S01]  /*0a10*/  ISETP.NE.AND P0, PT, R20, R27, PT ;  /* 0x0000001b1400720c */ /* 0x000fe20003f05270 */
[----:B------:R-:W-:Y:S01]  /*0a20*/  IMAD.MOV.U32 R18, RZ, RZ, 0x0 ;  /* 0x00000000ff127424 */ /* 0x000fe200078e00ff */
        /* <DEDUP_REMOVED lines=10> */
.L_x_33:
[----:B------:R-:W-:Y:S01]  /*0ad0*/  LOP3.LUT R19, R7, 0x80000, RZ, 0xfc, !PT ;  /* 0x0008000007137812 */ /* 0x000fe200078efcff */
[----:B------:R-:W-:Y:S01]  /*0ae0*/  IMAD.MOV.U32 R18, RZ, RZ, R6 ;  /* 0x000000ffff127224 */ /* 0x000fe200078e0006 */
[----:B------:R-:W-:Y:S06]  /*0af0*/  BRA `(.L_x_31) ;  /* 0x0000000000087947 */ /* 0x000fec0003800000 */
.L_x_32:
[----:B------:R-:W-:Y:S01]  /*0b00*/  LOP3.LUT R19, R15, 0x80000, RZ, 0xfc, !PT ;  /* 0x000800000f137812 */ /* 0x000fe200078efcff */
[----:B------:R-:W-:-:S07]  /*0b10*/  IMAD.MOV.U32 R18, RZ, RZ, R14 ;  /* 0x000000ffff127224 */ /* 0x000fce00078e000e */
.L_x_31:
[----:B------:R-:W-:Y:S05]  /*0b20*/  BSYNC.RECONVERGENT B2 ;  /* 0x0000000000027941 */ /* 0x000fea0003800200 */
.L_x_29:
[----:B------:R-:W-:Y:S02]  /*0b30*/  IMAD.MOV.U32 R12, RZ, RZ, R0 ;  /* 0x000000ffff0c7224 */ /* 0x000fe400078e0000 */
[----:B------:R-:W-:-:S04]  /*0b40*/  IMAD.MOV.U32 R13, RZ, RZ, 0x0 ;  /* 0x00000000ff0d7424 */ /* 0x000fc800078e00ff */
[----:B------:R-:W-:Y:S05]  /*0b50*/  RET.REL.NODEC R12 `(_Z5Cvor1P9attribute) ;  /* 0xfffffff40c287950 */ /* 0x000fea0003c3ffff */
.L_x_34:
        /* <DEDUP_REMOVED lines=10> */
.L_x_305:


//--------------------- .text._Z16dev_Point_checkYP9attributePfS1_S1_S1_S1_S1_S1_S1_S1_ --------------------------
	.section	.text._Z16dev_Point_checkYP9attributePfS1_S1_S1_S1_S1_S1_S1_S1_,"ax",@progbits
	.align	128
        .global         _Z16dev_Point_checkYP9attributePfS1_S1_S1_S1_S1_S1_S1_S1_
        .type           _Z16dev_Point_checkYP9attributePfS1_S1_S1_S1_S1_S1_S1_S1_,@function
        .size           _Z16dev_Point_checkYP9attributePfS1_S1_S1_S1_S1_S1_S1_S1_,(.L_x_320 - _Z16dev_Point_checkYP9attributePfS1_S1_S1_S1_S1_S1_S1_S1_)
        .other          _Z16dev_Point_checkYP9attributePfS1_S1_S1_S1_S1_S1_S1_S1_,@"STO_CUDA_ENTRY STV_DEFAULT"
_Z16dev_Point_checkYP9attributePfS1_S1_S1_S1_S1_S1_S1_S1_:
.text._Z16dev_Point_checkYP9attributePfS1_S1_S1_S1_S1_S1_S1_S1_:
[----:B------:R-:W-:Y:S01]  /*0000*/  LDC R1, c[0x0][0x37c] ;  /* 0x0000df00ff017b82 */ /* 0x000fe20000000800 */
[----:B------:R-:W0:Y:S01]  /*0010*/  S2R R0, SR_TID.X ;  /* 0x0000000000007919 */ /* 0x000e220000002100 */
[----:B------:R-:W1:Y:S06]  /*0020*/  LDCU UR23, c[0x0][0x360] ;  /* 0x00006c00ff1777ac */ /* 0x000e6c0008000800 */
[----:B------:R-:W0:Y:S08]  /*0030*/  S2UR UR4, SR_CTAID.X ;  /* 0x00000000000479c3 */ /* 0x000e300000002500 */
[----:B------:R-:W0:Y:S02]  /*0040*/  LDC R3, c[0x0][0x360] ;  /* 0x0000d800ff037b82 */ /* 0x000e240000000800 */
[----:B0-----:R-:W-:-:S05]  /*0050*/  IMAD R0, R3, UR4, R0 ;  /* 0x0000000403007c24 */ /* 0x001fca000f8e0200 */
[----:B------:R-:W-:-:S13]  /*0060*/  ISETP.GT.AND P0, PT, R0, 0x4adc0, PT ;  /* 0x0004adc00000780c */ /* 0x000fda0003f04270 */
[----:B-1----:R-:W-:Y:S05]  /*0070*/  @P0 EXIT ;  /* 0x000000000000094d */ /* 0x002fea0003800000 */
[----:B------:R-:W0:Y:S01]  /*0080*/  LDC.64 R2, c[0x3][0x8] ;  /* 0x00c00200ff027b82 */ /* 0x000e220000000a00 */
[----:B------:R-:W0:Y:S01]  /*0090*/  LDCU UR4, c[0x3][0x4] ;  /* 0x00c00080ff0477ac */ /* 0x000e220008000800 */
[----:B------:R-:W-:Y:S01]  /*00a0*/  BSSY.RECONVERGENT B0, `(.L_x_35) ;  /* 0x0000076000007945 */ /* 0x000fe20003800200 */
[----:B------:R-:W1:Y:S05]  /*00b0*/  LDCU.64 UR8, c[0x3][0x40] ;  /* 0x00c00800ff0877ac */ /* 0x000e6a0008000a00 */
[----:B------:R-:W2:Y:S01]  /*00c0*/  LDC.64 R10, c[0x3][0x10] ;  /* 0x00c00400ff0a7b82 */ /* 0x000ea20000000a00 */
[----:B------:R-:W3:Y:S01]  /*00d0*/  LDCU UR5, c[0x3][0x24] ;  /* 0x00c00480ff0577ac */ /* 0x000ee20008000800 */
[----:B------:R-:W4:Y:S06]  /*00e0*/  LDCU UR6, c[0x3][0x2c] ;  /* 0x00c00580ff0677ac */ /* 0x000f2c0008000800 */
[----:B------:R-:W5:Y:S01]  /*00f0*/  LDC.64 R18, c[0x3][0x30] ;  /* 0x00c00c00ff127b82 */ /* 0x000f620000000a00 */
[----:B------:R-:W1:Y:S01]  /*0100*/  LDCU UR14, c[0x0][0x370] ;  /* 0x00006e00ff0e77ac */ /* 0x000e620008000800 */
[----:B------:R-:W4:Y:S01]  /*0110*/  LDCU.64 UR20, c[0x0][0x380] ;  /* 0x00007000ff1477ac */ /* 0x000f220008000a00 */
[----:B0-----:R-:W-:Y:S01]  /*0120*/  FADD R5, R2, UR4 ;  /* 0x0000000402057e21 */ /* 0x001fe20008000000 */
[----:B------:R-:W0:Y:S04]  /*0130*/  LDCU UR4, c[0x3][0x18] ;  /* 0x00c00300ff0477ac */ /* 0x000e280008000800 */
[----:B------:R-:W3:Y:S01]  /*0140*/  LDC R2, c[0x3][0x48] ;  /* 0x00c01200ff027b82 */ /* 0x000ee20000000800 */
[----:B------:R-:W-:Y:S01]  /*0150*/  F2I.TRUNC.NTZ R3, R3 ;  /* 0x0000000300037305 */ /* 0x000fe2000020f100 */
[----:B------:R-:W0:Y:S01]  /*0160*/  LDCU.64 UR24, c[0x0][0x358] ;  /* 0x00006b00ff1877ac */ /* 0x000e220008000a00 */
[----:B--2---:R-:W-:-:S06]  /*0170*/  FADD R17, R10, R11 ;  /* 0x0000000b0a117221 */ /* 0x004fcc0000000000 */
[----:B------:R-:W2:Y:S01]  /*0180*/  F2F.F64.F32 R4, R5 ;  /* 0x0000000500047310 */ /* 0x000ea20000201800 */
[----:B-1----:R-:W-:Y:S01]  /*0190*/  UIMAD UR23, UR23, UR14, URZ ;  /* 0x0000000e171772a4 */ /* 0x002fe2000f8e02ff */
[----:B-----5:R-:W-:-:S06]  /*01a0*/  FADD R18, R18, R19 ;  /* 0x0000001312127221 */ /* 0x020fcc0000000000 */
[----:B------:R-:W1:Y:S01]  /*01b0*/  F2F.F64.F32 R12, R17 ;  /* 0x00000011000c7310 */ /* 0x000e620000201800 */
[----:B---3--:R-:W-:Y:S01]  /*01c0*/  FADD R16, R2, UR9 ;  /* 0x0000000902107e21 */ /* 0x008fe20008000000 */
[----:B--2---:R-:W-:-:S06]  /*01d0*/  DMUL R8, R4, 0.5 ;  /* 0x3fe0000004087828 */ /* 0x004fcc0000000000 */
[----:B------:R2:W3:Y:S01]  /*01e0*/  F2F.F64.F32 R14, R18 ;  /* 0x00000012000e7310 */ /* 0x0004e20000201800 */
[----:B-1----:R-:W-:-:S07]  /*01f0*/  DMUL R12, R12, 0.5 ;  /* 0x3fe000000c0c7828 */ /* 0x002fce0000000000 */
[----:B------:R-:W1:Y:S01]  /*0200*/  F2F.F64.F32 R6, R16 ;  /* 0x0000001000067310 */ /* 0x000e620000201800 */
[----:B--2---:R-:W2:Y:S01]  /*0210*/  LDC.64 R18, c[0x0][0x3c8] ;  /* 0x0000f200ff127b82 */ /* 0x004ea20000000a00 */
[----:B---3--:R-:W-:-:S06]  /*0220*/  DMUL R14, R14, 0.5 ;  /* 0x3fe000000e0e7828 */ /* 0x008fcc0000000000 */
[----:B------:R-:W-:Y:S01]  /*0230*/  F2I.F64.TRUNC R4, R8 ;  /* 0x0000000800047311 */ /* 0x000fe2000030d100 */
[----:B-1----:R-:W-:-:S07]  /*0240*/  DMUL R10, R6, 0.5 ;  /* 0x3fe00000060a7828 */ /* 0x002fce0000000000 */
[----:B------:R-:W1:Y:S01]  /*0250*/  F2I.F64.TRUNC R12, R12 ;  /* 0x0000000c000c7311 */ /* 0x000e62000030d100 */
[----:B------:R-:W3:Y:S07]  /*0260*/  LDC.64 R6, c[0x3][0x38] ;  /* 0x00c00e00ff067b82 */ /* 0x000eee0000000a00 */
[----:B------:R-:W-:Y:S08]  /*0270*/  F2I.F64.TRUNC R5, R10 ;  /* 0x0000000a00057311 */ /* 0x000ff0000030d100 */
[----:B------:R-:W5:Y:S08]  /*0280*/  F2I.F64.TRUNC R14, R14 ;  /* 0x0000000e000e7311 */ /* 0x000f70000030d100 */
[----:B------:R-:W4:Y:S01]  /*0290*/  F2I.TRUNC.NTZ R16, UR9 ;  /* 0x0000000900107d05 */ /* 0x000f22000820f100 */
[----:B---3--:R-:W-:Y:S01]  /*02a0*/  FADD R7, R7, UR8 ;  /* 0x0000000807077e21 */ /* 0x008fe20008000000 */
[----:B-1----:R-:W-:-:S02]  /*02b0*/  R2UR UR8, R12 ;  /* 0x000000000c0872ca */ /* 0x002fc400000e0000 */
[----:B-----5:R-:W-:-:S04]  /*02c0*/  R2UR UR13, R14 ;  /* 0x000000000e0d72ca */ /* 0x020fc800000e0000 */
[----:B------:R-:W1:Y:S01]  /*02d0*/  F2F.F64.F32 R8, R7 ;  /* 0x0000000700087310 */ /* 0x000e620000201800 */
[----:B------:R-:W3:Y:S01]  /*02e0*/  LDC.64 R14, c[0x0][0x3b8] ;  /* 0x0000ee00ff0e7b82 */ /* 0x000ee20000000a00 */
[----:B----4-:R-:W-:-:S06]  /*02f0*/  R2UR UR10, R16 ;  /* 0x00000000100a72ca */ /* 0x010fcc00000e0000 */
[----:B------:R-:W4:Y:S01]  /*0300*/  F2I.TRUNC.NTZ R6, R6 ;  /* 0x0000000600067305 */ /* 0x000f22000020f100 */
[----:B------:R-:W2:Y:S01]  /*0310*/  LDC.64 R16, c[0x0][0x3c0] ;  /* 0x0000f000ff107b82 */ /* 0x000ea20000000a00 */
[----:B-1----:R-:W-:-:S06]  /*0320*/  DMUL R8, R8, 0.5 ;  /* 0x3fe0000008087828 */ /* 0x002fcc0000000000 */
[----:B0-----:R-:W0:Y:S01]  /*0330*/  F2I.TRUNC.NTZ R10, UR4 ;  /* 0x00000004000a7d05 */ /* 0x001e22000820f100 */
[----:B------:R-:W-:Y:S02]  /*0340*/  R2UR UR4, R4 ;  /* 0x00000000040472ca */ /* 0x000fe400000e0000 */
[----:B----4-:R-:W-:-:S05]  /*0350*/  R2UR UR15, R6 ;  /* 0x00000000060f72ca */ /* 0x010fca00000e0000 */
[----:B------:R-:W1:Y:S01]  /*0360*/  F2I.TRUNC.NTZ R11, UR5 ;  /* 0x00000005000b7d05 */ /* 0x000e62000820f100 */
[----:B------:R-:W-:Y:S01]  /*0370*/  R2UR UR5, R5 ;  /* 0x00000000050572ca */ /* 0x000fe200000e0000 */
[----:B------:R-:W4:Y:S01]  /*0380*/  LDC.64 R6, c[0x0][0x398] ;  /* 0x0000e600ff067b82 */ /* 0x000f220000000a00 */
[----:B0-----:R-:W-:-:S05]  /*0390*/  R2UR UR9, R10 ;  /* 0x000000000a0972ca */ /* 0x001fca00000e0000 */
[----:B------:R-:W0:Y:S01]  /*03a0*/  F2I.TRUNC.NTZ R13, UR6 ;  /* 0x00000006000d7d05 */ /* 0x000e22000820f100 */
[----:B------:R-:W-:Y:S01]  /*03b0*/  R2UR UR6, R3 ;  /* 0x00000000030672ca */ /* 0x000fe200000e0000 */
[----:B------:R-:W2:Y:S01]  /*03c0*/  LDC.64 R4, c[0x0][0x390] ;  /* 0x0000e400ff047b82 */ /* 0x000ea20000000a00 */
[----:B------:R-:W-:-:S03]  /*03d0*/  UIMAD UR18, UR10, 0x55f, UR15 ;  /* 0x0000055f0a1278a4 */ /* 0x000fc6000f8e020f */
[----:B------:R-:W-:Y:S01]  /*03e0*/  UIMAD UR4, UR5, 0x55f, UR4 ;  /* 0x0000055f050478a4 */ /* 0x000fe2000f8e0204 */
[----:B-1----:R-:W-:Y:S01]  /*03f0*/  R2UR UR12, R11 ;  /* 0x000000000b0c72ca */ /* 0x002fe200000e0000 */
[----:B------:R-:W1:Y:S01]  /*0400*/  F2I.TRUNC.NTZ R2, R2 ;  /* 0x0000000200027305 */ /* 0x000e62000020f100 */
[----:B------:R-:W-:Y:S01]  /*0410*/  UIMAD UR8, UR5, 0x55f, UR8 ;  /* 0x0000055f050878a4 */ /* 0x000fe2000f8e0208 */
[----:B------:R-:W2:Y:S01]  /*0420*/  LDC.64 R10, c[0x0][0x3a8] ;  /* 0x0000ea00ff0a7b82 */ /* 0x000ea20000000a00 */
[----:B------:R-:W-:Y:S02]  /*0430*/  UIMAD UR16, UR5, 0x55f, UR13 ;  /* 0x0000055f051078a4 */ /* 0x000fe4000f8e020d */
[----:B------:R-:W-:Y:S01]  /*0440*/  UIMAD UR9, UR10, 0x55f, UR9 ;  /* 0x0000055f0a0978a4 */ /* 0x000fe2000f8e0209 */
[----:B0-----:R-:W-:Y:S02]  /*0450*/  R2UR UR11, R13 ;  /* 0x000000000d0b72ca */ /* 0x001fe400000e0000 */
[----:B------:R-:W0:Y:S01]  /*0460*/  F2I.F64.TRUNC R8, R8 ;  /* 0x0000000800087311 */ /* 0x000e22000030d100 */
[----:B------:R-:W-:Y:S01]  /*0470*/  UIMAD.WIDE UR18, UR18, 0xf4, UR20 ;  /* 0x000000f4121278a5 */ /* 0x000fe2000f8e0214 */
[----:B------:R-:W2:Y:S02]  /*0480*/  LDC.64 R12, c[0x0][0x3b0] ;  /* 0x0000ec00ff0c7b82 */ /* 0x000ea40000000a00 */
[----:B------:R-:W-:Y:S01]  /*0490*/  UIMAD UR12, UR5, 0x55f, UR12 ;  /* 0x0000055f050c78a4 */ /* 0x000fe2000f8e020c */
[----:B-1----:R-:W-:-:S03]  /*04a0*/  R2UR UR7, R2 ;  /* 0x00000000020772ca */ /* 0x002fc600000e0000 */
[----:B------:R-:W-:Y:S02]  /*04b0*/  UIMAD.WIDE UR12, UR12, 0xf4, UR20 ;  /* 0x000000f40c0c78a5 */ /* 0x000fe4000f8e0214 */
[----:B------:R-:W1:Y:S01]  /*04c0*/  LDC.64 R2, c[0x0][0x388] ;  /* 0x0000e200ff027b82 */ /* 0x000e620000000a00 */
[----:B0-----:R-:W-:-:S07]  /*04d0*/  R2UR UR17, R8 ;  /* 0x00000000081172ca */ /* 0x001fce00000e0000 */
[----:B------:R-:W0:Y:S01]  /*04e0*/  LDC.64 R8, c[0x0][0x3a0] ;  /* 0x0000e800ff087b82 */ /* 0x000e220000000a00 */
[----:B------:R-:W-:Y:S02]  /*04f0*/  UIMAD UR6, UR7, 0x55f, UR6 ;  /* 0x0000055f070678a4 */ /* 0x000fe4000f8e0206 */
[----:B------:R-:W-:Y:S02]  /*0500*/  UIMAD UR14, UR7, 0x55f, UR11 ;  /* 0x0000055f070e78a4 */ /* 0x000fe4000f8e020b */
[----:B------:R-:W-:Y:S02]  /*0510*/  UIMAD.WIDE UR10, UR9, 0xf4, UR20 ;  /* 0x000000f4090a78a5 */ /* 0x000fe4000f8e0214 */
[----:B------:R-:W-:Y:S02]  /*0520*/  UIMAD.WIDE UR6, UR6, 0xf4, UR20 ;  /* 0x000000f4060678a5 */ /* 0x000fe4000f8e0214 */
[----:B------:R-:W-:Y:S02]  /*0530*/  UIMAD UR22, UR5, 0x55f, UR17 ;  /* 0x0000055f051678a4 */ /* 0x000fe4000f8e0211 */
[----:B------:R-:W-:-:S02]  /*0540*/  UIMAD.WIDE UR14, UR14, 0xf4, UR20 ;  /* 0x000000f40e0e78a5 */ /* 0x000fc4000f8e0214 */
[----:B------:R-:W-:Y:S02]  /*0550*/  UIMAD.WIDE UR4, UR4, 0xf4, UR20 ;  /* 0x000000f4040478a5 */ /* 0x000fe4000f8e0214 */
[----:B------:R-:W-:Y:S02]  /*0560*/  UIMAD.WIDE UR8, UR8, 0xf4, UR20 ;  /* 0x000000f4080878a5 */ /* 0x000fe4000f8e0214 */
[----:B------:R-:W-:Y:S02]  /*0570*/  UIMAD.WIDE UR16, UR16, 0xf4, UR20 ;  /* 0x000000f4101078a5 */ /* 0x000fe4000f8e0214 */
[----:B---34-:R-:W-:-:S12]  /*0580*/  UIMAD.WIDE UR20, UR22, 0xf4, UR20 ;  /* 0x000000f4161478a5 */ /* 0x018fd8000f8e0214 */
.L_x_36:
[----:B----4-:R-:W-:Y:S02]  /*0590*/  IMAD.U32 R21, RZ, RZ, UR5 ;  /* 0x00000005ff157e24 */ /* 0x010fe4000f8e00ff */
[----:B------:R-:W-:-:S05]  /*05a0*/  IMAD.U32 R20, RZ, RZ, UR4 ;  /* 0x00000004ff147e24 */ /* 0x000fca000f8e00ff */
[----:B------:R-:W1:Y:S01]  /*05b0*/  LDG.E R21, desc[UR24][R20.64+0xe4] ;  /* 0x0000e41814157981 */ /* 0x000e62000c1e1900 */
[----:B------:R-:W-:Y:S01]  /*05c0*/  IMAD.U32 R23, RZ, RZ, UR7 ;  /* 0x00000007ff177e24 */ /* 0x000fe2000f8e00ff */
[----:B------:R-:W-:Y:S01]  /*05d0*/  MOV R22, UR6 ;  /* 0x0000000600167c02 */ /* 0x000fe20008000f00 */
[----:B------:R-:W-:Y:S01]  /*05e0*/  IMAD.U32 R24, RZ, RZ, UR8 ;  /* 0x00000008ff187e24 */ /* 0x000fe2000f8e00ff */
[----:B------:R-:W-:Y:S01]  /*05f0*/  MOV R25, UR9 ;  /* 0x0000000900197c02 */ /* 0x000fe20008000f00 */
[----:B-1----:R1:W-:Y:S04]  /*0600*/  STG.E desc[UR24][R2.64], R21 ;  /* 0x0000001502007986 */ /* 0x0023e8000c101918 */
[----:B------:R-:W2:Y:S01]  /*0610*/  LDG.E R23, desc[UR24][R22.64+0xe4] ;  /* 0x0000e41816177981 */ /* 0x000ea2000c1e1900 */
[----:B------:R-:W-:-:S02]  /*0620*/  IMAD.U32 R27, RZ, RZ, UR11 ;  /* 0x0000000bff1b7e24 */ /* 0x000fc4000f8e00ff */
[----:B------:R-:W-:Y:S01]  /*0630*/  IMAD.U32 R26, RZ, RZ, UR10 ;  /* 0x0000000aff1a7e24 */ /* 0x000fe2000f8e00ff */
[----:B--2---:R2:W-:Y:S04]  /*0640*/  STG.E desc[UR24][R4.64], R23 ;  /* 0x0000001704007986 */ /* 0x0045e8000c101918 */
[----:B------:R-:W3:Y:S01]  /*0650*/  LDG.E R25, desc[UR24][R24.64+0xe4] ;  /* 0x0000e41818197981 */ /* 0x000ee2000c1e1900 */
[----:B------:R-:W-:Y:S01]  /*0660*/  IMAD.U32 R29, RZ, RZ, UR13 ;  /* 0x0000000dff1d7e24 */ /* 0x000fe2000f8e00ff */
[----:B------:R-:W-:Y:S02]  /*0670*/  MOV R28, UR12 ;  /* 0x0000000c001c7c02 */ /* 0x000fe40008000f00 */
[----:B---3--:R3:W-:Y:S04]  /*0680*/  STG.E desc[UR24][R6.64], R25 ;  /* 0x0000001906007986 */ /* 0x0087e8000c101918 */
[----:B------:R-:W0:Y:S01]  /*0690*/  LDG.E R27, desc[UR24][R26.64+0xe4] ;  /* 0x0000e4181a1b7981 */ /* 0x000e22000c1e1900 */
[----:B-1----:R-:W-:Y:S01]  /*06a0*/  MOV R21, UR15 ;  /* 0x0000000f00157c02 */ /* 0x002fe20008000f00 */
[----:B------:R-:W-:-:S02]  /*06b0*/  IMAD.U32 R20, RZ, RZ, UR14 ;  /* 0x0000000eff147e24 */ /* 0x000fc4000f8e00ff */
[----:B0-----:R0:W-:Y:S04]  /*06c0*/  STG.E desc[UR24][R8.64], R27 ;  /* 0x0000001b08007986 */ /* 0x0011e8000c101918 */
[----:B------:R-:W4:Y:S01]  /*06d0*/  LDG.E R29, desc[UR24][R28.64+0xe4] ;  /* 0x0000e4181c1d7981 */ /* 0x000f22000c1e1900 */
[----:B--2---:R-:W-:Y:S02]  /*06e0*/  IMAD.U32 R23, RZ, RZ, UR17 ;  /* 0x00000011ff177e24 */ /* 0x004fe4000f8e00ff */
[----:B------:R-:W-:Y:S01]  /*06f0*/  IMAD.U32 R22, RZ, RZ, UR16 ;  /* 0x00000010ff167e24 */ /* 0x000fe2000f8e00ff */
[----:B----4-:R4:W-:Y:S04]  /*0700*/  STG.E desc[UR24][R10.64], R29 ;  /* 0x0000001d0a007986 */ /* 0x0109e8000c101918 */
[----:B------:R-:W2:Y:S01]  /*0710*/  LDG.E R21, desc[UR24][R20.64+0xe4] ;  /* 0x0000e41814157981 */ /* 0x000ea2000c1e1900 */
[----:B---3--:R-:W-:Y:S01]  /*0720*/  IMAD.U32 R25, RZ, RZ, UR19 ;  /* 0x00000013ff197e24 */ /* 0x008fe2000f8e00ff */
[----:B------:R-:W-:-:S02]  /*0730*/  MOV R24, UR18 ;  /* 0x0000001200187c02 */ /* 0x000fc40008000f00 */
[----:B--2---:R4:W-:Y:S04]  /*0740*/  STG.E desc[UR24][R12.64], R21 ;  /* 0x000000150c007986 */ /* 0x0049e8000c101918 */
[----:B------:R-:W2:Y:S01]  /*0750*/  LDG.E R23, desc[UR24][R22.64+0xe4] ;  /* 0x0000e41816177981 */ /* 0x000ea2000c1e1900 */
[----:B0-----:R-:W-:Y:S01]  /*0760*/  IMAD.U32 R27, RZ, RZ, UR21 ;  /* 0x00000015ff1b7e24 */ /* 0x001fe2000f8e00ff */
[----:B------:R-:W-:Y:S02]  /*0770*/  MOV R26, UR20 ;  /* 0x00000014001a7c02 */ /* 0x000fe40008000f00 */
[----:B--2---:R4:W-:Y:S04]  /*0780*/  STG.E desc[UR24][R14.64], R23 ;  /* 0x000000170e007986 */ /* 0x0049e8000c101918 */
[----:B------:R-:W2:Y:S04]  /*0790*/  LDG.E R25, desc[UR24][R24.64+0xe4] ;  /* 0x0000e41818197981 */ /* 0x000ea8000c1e1900 */
[----:B--2---:R4:W-:Y:S04]  /*07a0*/  STG.E desc[UR24][R16.64], R25 ;  /* 0x0000001910007986 */ /* 0x0049e8000c101918 */
[----:B------:R-:W2:Y:S01]  /*07b0*/  LDG.E R27, desc[UR24][R26.64+0xe4] ;  /* 0x0000e4181a1b7981 */ /* 0x000ea2000c1e1900 */
[----:B------:R-:W-:-:S04]  /*07c0*/  IADD3 R0, PT, PT, R0, UR23, RZ ;  /* 0x0000001700007c10 */ /* 0x000fc8000fffe0ff */
[----:B------:R-:W-:Y:S01]  /*07d0*/  ISETP.GE.AND P0, PT, R0, 0x4adc1, PT ;  /* 0x0004adc10000780c */ /* 0x000fe20003f06270 */
[----:B--2---:R4:W-:-:S12]  /*07e0*/  STG.E desc[UR24][R18.64], R27 ;  /* 0x0000001b12007986 */ /* 0x0049d8000c101918 */
[----:B------:R-:W-:Y:S05]  /*07f0*/  @!P0 BRA `(.L_x_36) ;  /* 0xfffffffc00648947 */ /* 0x000fea000383ffff */
[----:B------:R-:W-:Y:S05]  /*0800*/  BSYNC.RECONVERGENT B0 ;  /* 0x0000000000007941 */ /* 0x000fea0003800200 */
.L_x_35:
[----:B------:R-:W-:Y:S05]  /*0810*/  EXIT ;  /* 0x000000000000794d */ /* 0x000fea0003800000 */
.L_x_37:
        /* <DEDUP_REMOVED lines=14> */
.L_x_320:


//--------------------- .text._Z16dev_Point_checkXP9attributePfS1_S1_S1_S1_S1_S1_S1_S1_ --------------------------
	.section	.text._Z16dev_Point_checkXP9attributePfS1_S1_S1_S1_S1_S1_S1_S1_,"ax",@progbits
	.align	128
        .global         _Z16dev_Point_checkXP9attributePfS1_S1_S1_S1_S1_S1_S1_S1_
        .type           _Z16dev_Point_checkXP9attributePfS1_S1_S1_S1_S1_S1_S1_S1_,@function
        .size           _Z16dev_Point_checkXP9attributePfS1_S1_S1_S1_S1_S1_S1_S1_,(.L_x_321 - _Z16dev_Point_checkXP9attributePfS1_S1_S1_S1_S1_S1_S1_S1_)
        .other          _Z16dev_Point_checkXP9attributePfS1_S1_S1_S1_S1_S1_S1_S1_,@"STO_CUDA_ENTRY STV_DEFAULT"
_Z16dev_Point_checkXP9attributePfS1_S1_S1_S1_S1_S1_S1_S1_:
.text._Z16dev_Point_checkXP9attributePfS1_S1_S1_S1_S1_S1_S1_S1_:
        /* <DEDUP_REMOVED lines=89> */
.L_x_39:
        /* <DEDUP_REMOVED lines=40> */
.L_x_38:
[----:B------:R-:W-:Y:S05]  /*0810*/  EXIT ;  /* 0x000000000000794d */ /* 0x000fea0003800000 */
.L_x_40:
        /* <DEDUP_REMOVED lines=14> */
.L_x_321:


//--------------------- .text._Z12MicroToMacroP9attribute --------------------------
	.section	.text._Z12MicroToMacroP9attribute,"ax",@progbits
	.align	128
        .global         _Z12MicroToMacroP9attribute
        .type           _Z12MicroToMacroP9attribute,@function
        .size           _Z12MicroToMacroP9attribute,(.L_x_306 - _Z12MicroToMacroP9attribute)
        .other          _Z12MicroToMacroP9attribute,@"STO_CUDA_ENTRY STV_DEFAULT"
_Z12MicroToMacroP9attribute:
.text._Z12MicroToMacroP9attribute:
        /* <DEDUP_REMOVED lines=11> */
.L_x_51:
[----:B------:R-:W-:Y:S01]  /*00b0*/  IMAD.HI R2, R11, 0x5f533929, RZ ;  /* 0x5f5339290b027827 */ /* 0x000fe200078e02ff */
[----:B------:R-:W-:Y:S04]  /*00c0*/  BSSY.RECONVERGENT B0, `(.L_x_41) ;  /* 0x000007a000007945 */ /* 0x000fe80003800200 */
[----:B------:R-:W-:-:S04]  /*00d0*/  SHF.R.U32.HI R3, RZ, 0x1f, R2 ;  /* 0x0000001fff037819 */ /* 0x000fc80000011602 */
[----:B------:R-:W-:-:S04]  /*00e0*/  LEA.HI.SX32 R2, R2, R3, 0x17 ;  /* 0x0000000302027211 */ /* 0x000fc800078fbaff */
[C---:B------:R-:W-:Y:S01]  /*00f0*/  ISETP.GT.U32.AND P0, PT, R2.reuse, 0xde, PT ;  /* 0x000000de0200780c */ /* 0x040fe20003f04070 */
[----:B------:R-:W-:-:S05]  /*0100*/  IMAD R3, R2, -0x55f, R11 ;  /* 0xfffffaa102037824 */ /* 0x000fca00078e020b */
[----:B------:R-:W-:-:S13]  /*0110*/  ISETP.LT.OR P0, PT, R3, RZ, P0 ;  /* 0x000000ff0300720c */ /* 0x000fda0000701670 */
[----:B-1----:R-:W-:Y:S05]  /*0120*/  @P0 BRA `(.L_x_42) ;  /* 0x0000000400cc0947 */ /* 0x002fea0003800000 */
[----:B0-----:R-:W-:-:S05]  /*0130*/  IMAD.WIDE R8, R11, 0xf4, R6 ;  /* 0x000000f40b087825 */ /* 0x001fca00078e0206 */
[----:B--2---:R-:W2:Y:S01]  /*0140*/  LDG.E R10, desc[UR6][R8.64+0xd0] ;  /* 0x0000d006080a7981 */ /* 0x004ea2000c1e1900 */
[----:B------:R-:W0:Y:S01]  /*0150*/  MUFU.RCP64H R13, 0.0014204261824488639832 ;  /* 0x3f5745b3000d7908 */ /* 0x000e220000001800 */
[----:B------:R-:W-:Y:S01]  /*0160*/  IMAD.MOV.U32 R2, RZ, RZ, 0x53bd6fa5 ;  /* 0x53bd6fa5ff027424 */ /* 0x000fe200078e00ff */
[----:B------:R-:W-:Y:S01]  /*0170*/  BSSY.RECONVERGENT B1, `(.L_x_43) ;  /* 0x0000017000017945 */ /* 0x000fe20003800200 */
[----:B------:R-:W-:Y:S02]  /*0180*/  IMAD.MOV.U32 R3, RZ, RZ, 0x3f5745b3 ;  /* 0x3f5745b3ff037424 */ /* 0x000fe400078e00ff */
[----:B------:R-:W-:-:S06]  /*0190*/  IMAD.MOV.U32 R12, RZ, RZ, 0x1 ;  /* 0x00000001ff0c7424 */ /* 0x000fcc00078e00ff */
[----:B0-----:R-:W-:-:S08]  /*01a0*/  DFMA R4, R12, -R2, 1 ;  /* 0x3ff000000c04742b */ /* 0x001fd00000000802 */
[----:B------:R-:W-:-:S08]  /*01b0*/  DFMA R14, R4, R4, R4 ;  /* 0x00000004040e722b */ /* 0x000fd00000000004 */
[----:B------:R-:W-:-:S08]  /*01c0*/  DFMA R14, R12, R14, R12 ;  /* 0x0000000e0c0e722b */ /* 0x000fd0000000000c */
[----:B------:R-:W-:-:S08]  /*01d0*/  DFMA R12, R14, -R2, 1 ;  /* 0x3ff000000e0c742b */ /* 0x000fd00000000802 */
[----:B------:R-:W-:Y:S01]  /*01e0*/  DFMA R12, R14, R12, R14 ;  /* 0x0000000c0e0c722b */ /* 0x000fe2000000000e */
[----:B--2---:R-:W0:Y:S02]  /*01f0*/  F2F.F64.F32 R4, R10 ;  /* 0x0000000a00047310 */ /* 0x004e240000201800 */
[----:B0-----:R-:W-:-:S08]  /*0200*/  DMUL R16, R4, 452 ;  /* 0x407c400004107828 */ /* 0x001fd00000000000 */
[----:B------:R-:W-:Y:S02]  /*0210*/  DMUL R4, R16, R12 ;  /* 0x0000000c10047228 */ /* 0x000fe40000000000 */
[----:B------:R-:W-:-:S06]  /*0220*/  FSETP.GEU.AND P1, PT, |R17|, 6.5827683646048100446e-37, PT ;  /* 0x036000001100780b */ /* 0x000fcc0003f2e200 */
[----:B------:R-:W-:-:S08]  /*0230*/  DFMA R2, R4, -R2, R16 ;  /* 0x800000020402722b */ /* 0x000fd00000000010 */
[----:B------:R-:W-:-:S10]  /*0240*/  DFMA R2, R12, R2, R4 ;  /* 0x000000020c02722b */ /* 0x000fd40000000004 */
[----:B------:R-:W-:-:S05]  /*0250*/  FFMA R4, RZ, 0.84090727567672729492, R3 ;  /* 0x3f5745b3ff047823 */ /* 0x000fca0000000003 */
[----:B------:R-:W-:-:S13]  /*0260*/  FSETP.GT.AND P0, PT, |R4|, 1.469367938527859385e-39, PT ;  /* 0x001000000400780b */ /* 0x000fda0003f04200 */
[----:B------:R-:W-:Y:S05]  /*0270*/  @P0 BRA P1, `(.L_x_44) ;  /* 0x0000000000180947 */ /* 0x000fea0000800000 */
[----:B------:R-:W-:Y:S01]  /*0280*/  IMAD.MOV.U32 R12, RZ, RZ, R16 ;  /* 0x000000ffff0c7224 */ /* 0x000fe200078e0010 */
[----:B------:R-:W-:Y:S01]  /*0290*/  MOV R18, 0x2e0 ;  /* 0x000002e000127802 */ /* 0x000fe20000000f00 */
[----:B------:R-:W-:Y:S02]  /*02a0*/  IMAD.MOV.U32 R13, RZ, RZ, R17 ;  /* 0x000000ffff0d7224 */ /* 0x000fe400078e0011 */
[----:B------:R-:W-:Y:S02]  /*02b0*/  IMAD.MOV.U32 R4, RZ, RZ, 0x53bd6fa5 ;  /* 0x53bd6fa5ff047424 */ /* 0x000fe400078e00ff */
[----:B------:R-:W-:-:S07]  /*02c0*/  IMAD.MOV.U32 R5, RZ, RZ, 0x3f5745b3 ;  /* 0x3f5745b3ff057424 */ /* 0x000fce00078e00ff */
[----:B------:R-:W-:Y:S05]  /*02d0*/  CALL.REL.NOINC `($__internal_3_$__cuda_sm20_div_rn_f64_full) ;  /* 0x0000000400747944 */ /* 0x000fea0003c00000 */
.L_x_44:
[----:B------:R-:W-:Y:S05]  /*02e0*/  BSYNC.RECONVERGENT B1 ;  /* 0x0000000000017941 */ /* 0x000fea0003800200 */
.L_x_43:
[----:B------:R-:W0:Y:S01]  /*02f0*/  MUFU.RCP64H R5, 0.083159983158111572266 ;  /* 0x3fb549f900057908 */ /* 0x000e220000001800 */
[----:B------:R-:W-:Y:S01]  /*0300*/  IMAD.MOV.U32 R14, RZ, RZ, 0x4855da27 ;  /* 0x4855da27ff0e7424 */ /* 0x000fe200078e00ff */
[----:B------:R-:W-:Y:S01]  /*0310*/  FSETP.GEU.AND P1, PT, |R3|, 6.5827683646048100446e-37, PT ;  /* 0x036000000300780b */ /* 0x000fe20003f2e200 */
[----:B------:R-:W-:Y:S01]  /*0320*/  IMAD.MOV.U32 R15, RZ, RZ, 0x3fb549f9 ;  /* 0x3fb549f9ff0f7424 */ /* 0x000fe200078e00ff */
[----:B------:R-:W-:Y:S01]  /*0330*/  BSSY.RECONVERGENT B1, `(.L_x_45) ;  /* 0x0000015000017945 */ /* 0x000fe20003800200 */
[----:B------:R-:W-:-:S06]  /*0340*/  IMAD.MOV.U32 R4, RZ, RZ, 0x1 ;  /* 0x00000001ff047424 */ /* 0x000fcc00078e00ff */
[----:B0-----:R-:W-:-:S08]  /*0350*/  DFMA R12, R4, -R14, 1 ;  /* 0x3ff00000040c742b */ /* 0x001fd0000000080e */
[----:B------:R-:W-:-:S08]  /*0360*/  DFMA R12, R12, R12, R12 ;  /* 0x0000000c0c0c722b */ /* 0x000fd0000000000c */
[----:B------:R-:W-:-:S08]  /*0370*/  DFMA R12, R4, R12, R4 ;  /* 0x0000000c040c722b */ /* 0x000fd00000000004 */
[----:B------:R-:W-:-:S08]  /*0380*/  DFMA R4, R12, -R14, 1 ;  /* 0x3ff000000c04742b */ /* 0x000fd0000000080e */
[----:B------:R-:W-:-:S08]  /*0390*/  DFMA R4, R12, R4, R12 ;  /* 0x000000040c04722b */ /* 0x000fd0000000000c */
[----:B------:R-:W-:-:S08]  /*03a0*/  DMUL R12, R4, R2 ;  /* 0x00000002040c7228 */ /* 0x000fd00000000000 */
[----:B------:R-:W-:-:S08]  /*03b0*/  DFMA R14, R12, -R14, R2 ;  /* 0x8000000e0c0e722b */ /* 0x000fd00000000002 */
[----:B------:R-:W-:-:S10]  /*03c0*/  DFMA R4, R4, R14, R12 ;  /* 0x0000000e0404722b */ /* 0x000fd4000000000c */
[----:B------:R-:W-:-:S05]  /*03d0*/  FFMA R10, RZ, 1.4163199663162231445, R5 ;  /* 0x3fb549f9ff0a7823 */ /* 0x000fca0000000005 */
[----:B------:R-:W-:-:S13]  /*03e0*/  FSETP.GT.AND P0, PT, |R10|, 1.469367938527859385e-39, PT ;  /* 0x001000000a00780b */ /* 0x000fda0003f04200 */
[----:B------:R-:W-:Y:S05]  /*03f0*/  @P0 BRA P1, `(.L_x_46) ;  /* 0x0000000000200947 */ /* 0x000fea0000800000 */
[----:B------:R-:W-:Y:S01]  /*0400*/  IMAD.MOV.U32 R12, RZ, RZ, R2 ;  /* 0x000000ffff0c7224 */ /* 0x000fe200078e0002 */
[----:B------:R-:W-:Y:S01]  /*0410*/  MOV R13, R3 ;  /* 0x00000003000d7202 */ /* 0x000fe20000000f00 */
[----:B------:R-:W-:Y:S01]  /*0420*/  IMAD.MOV.U32 R4, RZ, RZ, 0x4855da27 ;  /* 0x4855da27ff047424 */ /* 0x000fe200078e00ff */
[----:B------:R-:W-:Y:S01]  /*0430*/  MOV R18, 0x460 ;  /* 0x0000046000127802 */ /* 0x000fe20000000f00 */
[----:B------:R-:W-:-:S07]  /*0440*/  IMAD.MOV.U32 R5, RZ, RZ, 0x3fb549f9 ;  /* 0x3fb549f9ff057424 */ /* 0x000fce00078e00ff */
[----:B------:R-:W-:Y:S05]  /*0450*/  CALL.REL.NOINC `($__internal_3_$__cuda_sm20_div_rn_f64_full) ;  /* 0x0000000400147944 */ /* 0x000fea0003c00000 */
[----:B------:R-:W-:Y:S02]  /*0460*/  IMAD.MOV.U32 R4, RZ, RZ, R2 ;  /* 0x000000ffff047224 */ /* 0x000fe400078e0002 */
[----:B------:R-:W-:-:S07]  /*0470*/  IMAD.MOV.U32 R5, RZ, RZ, R3 ;  /* 0x000000ffff057224 */ /* 0x000fce00078e0003 */
.L_x_46:
[----:B------:R-:W-:Y:S05]  /*0480*/  BSYNC.RECONVERGENT B1 ;  /* 0x0000000000017941 */ /* 0x000fea0003800200 */
.L_x_45:
[----:B------:R-:W2:Y:S01]  /*0490*/  LDG.E R10, desc[UR6][R8.64+0xd4] ;  /* 0x0000d406080a7981 */ /* 0x000ea2000c1e1900 */
[----:B------:R-:W0:Y:S01]  /*04a0*/  MUFU.RCP64H R15, 0.0014204261824488639832 ;  /* 0x3f5745b3000f7908 */ /* 0x000e220000001800 */
[----:B------:R-:W-:Y:S01]  /*04b0*/  IMAD.MOV.U32 R2, RZ, RZ, 0x53bd6fa5 ;  /* 0x53bd6fa5ff027424 */ /* 0x000fe200078e00ff */
[----:B------:R-:W-:Y:S01]  /*04c0*/  UMOV UR4, 0x652d2b5c ;  /* 0x652d2b5c00047882 */ /* 0x000fe20000000000 */
[----:B------:R-:W-:Y:S01]  /*04d0*/  IMAD.MOV.U32 R3, RZ, RZ, 0x3f5745b3 ;  /* 0x3f5745b3ff037424 */ /* 0x000fe200078e00ff */
[----:B------:R-:W-:Y:S01]  /*04e0*/  UMOV UR5, 0x3ef07111 ;  /* 0x3ef0711100057882 */ /* 0x000fe20000000000 */
[----:B------:R-:W-:Y:S01]  /*04f0*/  IMAD.MOV.U32 R14, RZ, RZ, 0x1 ;  /* 0x00000001ff0e7424 */ /* 0x000fe200078e00ff */
[----:B------:R-:W-:Y:S01]  /*0500*/  DMUL R4, R4, UR4 ;  /* 0x0000000404047c28 */ /* 0x000fe20008000000 */
[----:B------:R-:W-:Y:S09]  /*0510*/  BSSY.RECONVERGENT B1, `(.L_x_47) ;  /* 0x0000015000017945 */ /* 0x000ff20003800200 */
[----:B------:R-:W1:Y:S01]  /*0520*/  F2F.F32.F64 R5, R4 ;  /* 0x0000000400057310 */ /* 0x000e620000301000 */
[----:B0-----:R-:W-:-:S08]  /*0530*/  DFMA R12, R14, -R2, 1 ;  /* 0x3ff000000e0c742b */ /* 0x001fd00000000802 */
[----:B------:R-:W-:Y:S01]  /*0540*/  DFMA R16, R12, R12, R12 ;  /* 0x0000000c0c10722b */ /* 0x000fe2000000000c */
[----:B-1----:R0:W-:Y:S07]  /*0550*/  STG.E desc[UR6][R8.64+0xe0], R5 ;  /* 0x0000e00508007986 */ /* 0x0021ee000c101906 */
[----:B------:R-:W-:-:S08]  /*0560*/  DFMA R16, R14, R16, R14 ;  /* 0x000000100e10722b */ /* 0x000fd0000000000e */
[----:B------:R-:W-:-:S08]  /*0570*/  DFMA R14, R16, -R2, 1 ;  /* 0x3ff00000100e742b */ /* 0x000fd00000000802 */
[----:B------:R-:W-:Y:S01]  /*0580*/  DFMA R16, R16, R14, R16 ;  /* 0x0000000e1010722b */ /* 0x000fe20000000010 */
[----:B--2---:R-:W1:Y:S02]  /*0590*/  F2F.F64.F32 R12, R10 ;  /* 0x0000000a000c7310 */ /* 0x004e640000201800 */
[----:B-1----:R-:W-:-:S08]  /*05a0*/  DMUL R12, R12, 452 ;  /* 0x407c40000c0c7828 */ /* 0x002fd00000000000 */
[----:B------:R-:W-:Y:S02]  /*05b0*/  DMUL R14, R16, R12 ;  /* 0x0000000c100e7228 */ /* 0x000fe40000000000 */
[----:B------:R-:W-:-:S06]  /*05c0*/  FSETP.GEU.AND P1, PT, |R13|, 6.5827683646048100446e-37, PT ;  /* 0x036000000d00780b */ /* 0x000fcc0003f2e200 */
[----:B------:R-:W-:-:S08]  /*05d0*/  DFMA R2, R14, -R2, R12 ;  /* 0x800000020e02722b */ /* 0x000fd0000000000c */
[----:B------:R-:W-:-:S10]  /*05e0*/  DFMA R2, R16, R2, R14 ;  /* 0x000000021002722b */ /* 0x000fd4000000000e */
[----:B------:R-:W-:-:S05]  /*05f0*/  FFMA R10, RZ, 0.84090727567672729492, R3 ;  /* 0x3f5745b3ff0a7823 */ /* 0x000fca0000000003 */
[----:B------:R-:W-:-:S13]  /*0600*/  FSETP.GT.AND P0, PT, |R10|, 1.469367938527859385e-39, PT ;  /* 0x001000000a00780b */ /* 0x000fda0003f04200 */
[----:B0-----:R-:W-:Y:S05]  /*0610*/  @P0 BRA P1, `(.L_x_48) ;  /* 0x0000000000100947 */ /* 0x001fea0000800000 */
[----:B------:R-:W-:Y:S01]  /*0620*/  IMAD.MOV.U32 R4, RZ, RZ, 0x53bd6fa5 ;  /* 0x53bd6fa5ff047424 */ /* 0x000fe200078e00ff */
[----:B------:R-:W-:Y:S01]  /*0630*/  MOV R18, 0x660 ;  /* 0x0000066000127802 */ /* 0x000fe20000000f00 */
[----:B------:R-:W-:-:S07]  /*0640*/  IMAD.MOV.U32 R5, RZ, RZ, 0x3f5745b3 ;  /* 0x3f5745b3ff057424 */ /* 0x000fce00078e00ff */
[----:B------:R-:W-:Y:S05]  /*0650*/  CALL.REL.NOINC `($__internal_3_$__cuda_sm20_div_rn_f64_full) ;  /* 0x0000000000947944 */ /* 0x000fea0003c00000 */
.L_x_48:
[----:B------:R-:W-:Y:S05]  /*0660*/  BSYNC.RECONVERGENT B1 ;  /* 0x0000000000017941 */ /* 0x000fea0003800200 */
.L_x_47:
[----:B------:R-:W0:Y:S01]  /*0670*/  MUFU.RCP64H R5, 0.083159983158111572266 ;  /* 0x3fb549f900057908 */ /* 0x000e220000001800 */
[----:B------:R-:W-:Y:S01]  /*0680*/  MOV R12, 0x4855da27 ;  /* 0x4855da27000c7802 */ /* 0x000fe20000000f00 */
[----:B------:R-:W-:Y:S01]  /*0690*/  IMAD.MOV.U32 R13, RZ, RZ, 0x3fb549f9 ;  /* 0x3fb549f9ff0d7424 */ /* 0x000fe200078e00ff */
[----:B------:R-:W-:Y:S01]  /*06a0*/  FSETP.GEU.AND P1, PT, |R3|, 6.5827683646048100446e-37, PT ;  /* 0x036000000300780b */ /* 0x000fe20003f2e200 */
[----:B------:R-:W-:Y:S01]  /*06b0*/  IMAD.MOV.U32 R4, RZ, RZ, 0x1 ;  /* 0x00000001ff047424 */ /* 0x000fe200078e00ff */
[----:B------:R-:W-:Y:S05]  /*06c0*/  BSSY.RECONVERGENT B1, `(.L_x_49) ;  /* 0x0000014000017945 */ /* 0x000fea0003800200 */
        /* <DEDUP_REMOVED lines=17> */
[----:B------:R-:W-:Y:S02]  /*07e0*/  IMAD.MOV.U32 R4, RZ, RZ, R2 ;  /* 0x000000ffff047224 */ /* 0x000fe400078e0002 */
[----:B------:R-:W-:-:S07]  /*07f0*/  IMAD.MOV.U32 R5, RZ, RZ, R3 ;  /* 0x000000ffff057224 */ /* 0x000fce00078e0003 */
.L_x_50:
[----:B------:R-:W-:Y:S05]  /*0800*/  BSYNC.RECONVERGENT B1 ;  /* 0x0000000000017941 */ /* 0x000fea0003800200 */
.L_x_49:
[----:B------:R-:W-:Y:S01]  /*0810*/  UMOV UR4, 0x652d2b5c ;  /* 0x652d2b5c00047882 */ /* 0x000fe20000000000 */
[----:B------:R-:W-:Y:S02]  /*0820*/  UMOV UR5, 0x3ef07111 ;  /* 0x3ef0711100057882 */ /* 0x000fe40000000000 */
[----:B------:R-:W-:-:S10]  /*0830*/  DMUL R4, R4, UR4 ;  /* 0x0000000404047c28 */ /* 0x000fd40008000000 */
[----:B------:R-:W0:Y:S02]  /*0840*/  F2F.F32.F64 R5, R4 ;  /* 0x0000000400057310 */ /* 0x000e240000301000 */
[----:B0-----:R1:W-:Y:S02]  /*0850*/  STG.E desc[UR6][R8.64+0xe4], R5 ;  /* 0x0000e40508007986 */ /* 0x0013e4000c101906 */
.L_x_42:
[----:B--2---:R-:W-:Y:S05]  /*0860*/  BSYNC.RECONVERGENT B0 ;  /* 0x0000000000007941 */ /* 0x004fea0003800200 */
.L_x_41:
[----:B------:R-:W-:-:S04]  /*0870*/  IADD3 R11, PT, PT, R0, R11, RZ ;  /* 0x0000000b000b7210 */ /* 0x000fc80007ffe0ff */
[----:B------:R-:W-:-:S13]  /*0880*/  ISETP.GE.AND P0, PT, R11, 0x4adc1, PT ;  /* 0x0004adc10b00780c */ /* 0x000fda0003f06270 */
[----:B------:R-:W-:Y:S05]  /*0890*/  @!P0 BRA `(.L_x_51) ;  /* 0xfffffff800048947 */ /* 0x000fea000383ffff */
[----:B------:R-:W-:Y:S05]  /*08a0*/  EXIT ;  /* 0x000000000000794d */ /* 0x000fea0003800000 */
        .weak           $__internal_3_$__cuda_sm20_div_rn_f64_full
        .type           $__internal_3_$__cuda_sm20_div_rn_f64_full,@function
        .size           $__internal_3_$__cuda_sm20_div_rn_f64_full,(.L_x_306 - $__internal_3_$__cuda_sm20_div_rn_f64_full)
$__internal_3_$__cuda_sm20_div_rn_f64_full:
        /* <DEDUP_REMOVED lines=11> */
[C---:B------:R-:W-:Y:S01]  /*0960*/  ISETP.GE.U32.AND P1, PT, R16.reuse, R17, PT ;  /* 0x000000111000720c */ /* 0x040fe20003f26070 */
[----:B------:R-:W-:Y:S02]  /*0970*/  IMAD.MOV.U32 R26, RZ, RZ, R17 ;  /* 0x000000ffff1a7224 */ /* 0x000fe400078e0011 */
[----:B------:R-:W-:Y:S01]  /*0980*/  @!P2 LOP3.LUT R19, R5, 0x7ff00000, RZ, 0xc0, !PT ;  /* 0x7ff000000513a812 */ /* 0x000fe200078ec0ff */
[----:B------:R-:W-:Y:S01]  /*0990*/  @!P2 IMAD.MOV.U32 R24, RZ, RZ, RZ ;  /* 0x000000ffff18a224 */ /* 0x000fe200078e00ff */
[----:B------:R-:W0:Y:S02]  /*09a0*/  MUFU.RCP64H R21, R3 ;  /* 0x0000000300157308 */ /* 0x000e240000001800 */
[----:B------:R-:W-:Y:S02]  /*09b0*/  @!P2 ISETP.GE.U32.AND P3, PT, R16, R19, PT ;  /* 0x000000131000a20c */ /* 0x000fe40003f66070 */
[----:B------:R-:W-:-:S02]  /*09c0*/  @!P0 LOP3.LUT R26, R3, 0x7ff00000, RZ, 0xc0, !PT ;  /* 0x7ff00000031a8812 */ /* 0x000fc400078ec0ff */
[----:B------:R-:W-:-:S04]  /*09d0*/  @!P2 SEL R19, R10, 0x63400000, !P3 ;  /* 0x634000000a13a807 */ /* 0x000fc80005800000 */
[----:B------:R-:W-:-:S04]  /*09e0*/  @!P2 LOP3.LUT R19, R19, 0x80000000, R13, 0xf8, !PT ;  /* 0x800000001313a812 */ /* 0x000fc800078ef80d */
[----:B------:R-:W-:Y:S01]  /*09f0*/  @!P2 LOP3.LUT R25, R19, 0x100000, RZ, 0xfc, !PT ;  /* 0x001000001319a812 */ /* 0x000fe200078efcff */
[----:B------:R-:W-:Y:S01]  /*0a00*/  IMAD.MOV.U32 R19, RZ, RZ, R16 ;  /* 0x000000ffff137224 */ /* 0x000fe200078e0010 */
        /* <DEDUP_REMOVED lines=8> */
[----:B------:R-:W-:-:S05]  /*0a90*/  DFMA R22, R20, R22, R20 ;  /* 0x000000161416722b */ /* 0x000fca0000000014 */
[----:B------:R-:W-:-:S03]  /*0aa0*/  @!P2 LOP3.LUT R19, R15, 0x7ff00000, RZ, 0xc0, !PT ;  /* 0x7ff000000f13a812 */ /* 0x000fc600078ec0ff */
[----:B------:R-:W-:Y:S02]  /*0ab0*/  DMUL R20, R22, R14 ;  /* 0x0000000e16147228 */ /* 0x000fe40000000000 */
[----:B------:R-:W-:-:S05]  /*0ac0*/  VIADD R17, R19, 0xffffffff ;  /* 0xffffffff13117836 */ /* 0x000fca0000000000 */
[----:B------:R-:W-:Y:S01]  /*0ad0*/  ISETP.GT.U32.AND P0, PT, R17, 0x7feffffe, PT ;  /* 0x7feffffe1100780c */ /* 0x000fe20003f04070 */
[----:B------:R-:W-:Y:S01]  /*0ae0*/  DFMA R24, R20, -R2, R14 ;  /* 0x800000021418722b */ /* 0x000fe2000000000e */
[----:B------:R-:W-:-:S04]  /*0af0*/  IADD3 R17, PT, PT, R26, -0x1, RZ ;  /* 0xffffffff1a117810 */ /* 0x000fc80007ffe0ff */
[----:B------:R-:W-:-:S03]  /*0b00*/  ISETP.GT.U32.OR P0, PT, R17, 0x7feffffe, P0 ;  /* 0x7feffffe1100780c */ /* 0x000fc60000704470 */
[----:B------:R-:W-:-:S10]  /*0b10*/  DFMA R24, R22, R24, R20 ;  /* 0x000000181618722b */ /* 0x000fd40000000014 */
        /* <DEDUP_REMOVED lines=28> */
.L_x_53:
        /* <DEDUP_REMOVED lines=11> */
[----:B------:R-:W-:Y:S02]  /*0d90*/  @P0 LOP3.LUT R2, R17, 0x7ff00000, RZ, 0xfc, !PT ;  /* 0x7ff0000011020812 */ /* 0x000fe400078efcff */
[----:B------:R-:W-:Y:S01]  /*0da0*/  @!P0 MOV R16, RZ ;  /* 0x000000ff00108202 */ /* 0x000fe20000000f00 */
[----:B------:R-:W-:Y:S02]  /*0db0*/  @P0 IMAD.MOV.U32 R16, RZ, RZ, RZ ;  /* 0x000000ffff100224 */ /* 0x000fe400078e00ff */
[----:B------:R-:W-:Y:S01]  /*0dc0*/  @P0 IMAD.MOV.U32 R17, RZ, RZ, R2 ;  /* 0x000000ffff110224 */ /* 0x000fe200078e0002 */
[----:B------:R-:W-:Y:S06]  /*0dd0*/  BRA `(.L_x_54) ;  /* 0x0000000000147947 */ /* 0x000fec0003800000 */
.L_x_56:
[----:B------:R-:W-:Y:S01]  /*0de0*/  LOP3.LUT R17, R5, 0x80000, RZ, 0xfc, !PT ;  /* 0x0008000005117812 */ /* 0x000fe200078efcff */
[----:B------:R-:W-:Y:S01]  /*0df0*/  IMAD.MOV.U32 R16, RZ, RZ, R4 ;  /* 0x000000ffff107224 */ /* 0x000fe200078e0004 */
[----:B------:R-:W-:Y:S06]  /*0e00*/  BRA `(.L_x_54) ;  /* 0x0000000000087947 */ /* 0x000fec0003800000 */
.L_x_55:
[----:B------:R-:W-:Y:S01]  /*0e10*/  LOP3.LUT R17, R13, 0x80000, RZ, 0xfc, !PT ;  /* 0x000800000d117812 */ /* 0x000fe200078efcff */
[----:B------:R-:W-:-:S07]  /*0e20*/  IMAD.MOV.U32 R16, RZ, RZ, R12 ;  /* 0x000000ffff107224 */ /* 0x000fce00078e000c */
.L_x_54:
[----:B------:R-:W-:Y:S05]  /*0e30*/  BSYNC.RECONVERGENT B2 ;  /* 0x0000000000027941 */ /* 0x000fea0003800200 */
.L_x_52:
[----:B------:R-:W-:Y:S02]  /*0e40*/  IMAD.MOV.U32 R19, RZ, RZ, 0x0 ;  /* 0x00000000ff137424 */ /* 0x000fe400078e00ff */
[----:B------:R-:W-:Y:S02]  /*0e50*/  IMAD.MOV.U32 R2, RZ, RZ, R16 ;  /* 0x000000ffff027224 */ /* 0x000fe400078e0010 */
[----:B------:R-:W-:Y:S01]  /*0e60*/  IMAD.MOV.U32 R3, RZ, RZ, R17 ;  /* 0x000000ffff037224 */ /* 0x000fe200078e0011 */
[----:B------:R-:W-:Y:S06]  /*0e70*/  RET.REL.NODEC R18 `(_Z12MicroToMacroP9attribute) ;  /* 0xfffffff012607950 */ /* 0x000fec0003c3ffff */
.L_x_57:
        /* <DEDUP_REMOVED lines=16> */
.L_x_306:


//--------------------- .text._Z5WatchP9attributePf --------------------------
	.section	.text._Z5WatchP9attributePf,"ax",@progbits
	.align	128
        .global         _Z5WatchP9attributePf
        .type           _Z5WatchP9attributePf,@function
        .size           _Z5WatchP9attributePf,(.L_x_307 - _Z5WatchP9attributePf)
        .other          _Z5WatchP9attributePf,@"STO_CUDA_ENTRY STV_DEFAULT"
_Z5WatchP9attributePf:
.text._Z5WatchP9attributePf:
[----:B------:R-:W-:Y:S08]  /*0000*/  LDC R1, c[0x0][0x37c] ;  /* 0x0000df00ff017b82 */ /* 0x000ff00000000800 */
[----:B------:R-:W0:Y:S01]  /*0010*/  LDC R12, c[0x0][0x360] ;  /* 0x0000d800ff0c7b82 */ /* 0x000e220000000800 */
[----:B------:R-:W1:Y:S01]  /*0020*/  S2R R0, SR_TID.X ;  /* 0x0000000000007919 */ /* 0x000e620000002100 */
[----:B------:R-:W-:Y:S01]  /*0030*/  IMAD.MOV.U32 R2, RZ, RZ, RZ ;  /* 0x000000ffff027224 */ /* 0x000fe200078e00ff */
[----:B------:R-:W-:Y:S01]  /*0040*/  UMOV UR4, 0x400 ;  /* 0x0000040000047882 */ /* 0x000fe20000000000 */
[----:B------:R-:W-:Y:S01]  /*0050*/  BSSY.RECONVERGENT B0, `(.L_x_58) ;  /* 0x0000038000007945 */ /* 0x000fe20003800200 */
[----:B------:R-:W-:Y:S01]  /*0060*/  UIADD3 UR5, UPT, UPT, UR4, 0x100, URZ ;  /* 0x0000010004057890 */ /* 0x000fe2000fffe0ff */
[----:B------:R-:W-:-:S02]  /*0070*/  CS2R R10, SRZ ;  /* 0x00000000000a7805 */ /* 0x000fc4000001ff00 */
[----:B------:R-:W2:Y:S01]  /*0080*/  S2UR UR6, SR_CgaCtaId ;  /* 0x00000000000679c3 */ /* 0x000ea20000008800 */
[----:B0-----:R-:W0:Y:S01]  /*0090*/  I2F.U32.RP R4, R12 ;  /* 0x0000000c00047306 */ /* 0x001e220000209000 */
[----:B------:R-:W-:Y:S01]  /*00a0*/  ISETP.NE.U32.AND P2, PT, R12, RZ, PT ;  /* 0x000000ff0c00720c */ /* 0x000fe20003f45070 */
[----:B--2---:R-:W-:Y:S01]  /*00b0*/  ULEA UR4, UR6, UR4, 0x18 ;  /* 0x0000000406047291 */ /* 0x004fe2000f8ec0ff */
[----:B-1----:R-:W-:Y:S01]  /*00c0*/  IMAD.MOV.U32 R13, RZ, RZ, R0 ;  /* 0x000000ffff0d7224 */ /* 0x002fe200078e0000 */
[----:B------:R-:W-:Y:S01]  /*00d0*/  ULEA UR5, UR6, UR5, 0x18 ;  /* 0x0000000506057291 */ /* 0x000fe2000f8ec0ff */
[----:B------:R-:W1:Y:S03]  /*00e0*/  LDCU.64 UR6, c[0x0][0x358] ;  /* 0x00006b00ff0677ac */ /* 0x000e660008000a00 */
[C---:B------:R-:W-:Y:S01]  /*00f0*/  LEA R8, R0.reuse, UR4, 0x2 ;  /* 0x0000000400087c11 */ /* 0x040fe2000f8e10ff */
[----:B0-----:R-:W0:Y:S01]  /*0100*/  MUFU.RCP R4, R4 ;  /* 0x0000000400047308 */ /* 0x001e220000001000 */
[----:B------:R-:W-:-:S03]  /*0110*/  LEA R9, R0, UR5, 0x2 ;  /* 0x0000000500097c11 */ /* 0x000fc6000f8e10ff */
[----:B------:R2:W-:Y:S04]  /*0120*/  STS [R8], RZ ;  /* 0x000000ff08007388 */ /* 0x0005e80000000800 */
[----:B------:R2:W-:Y:S01]  /*0130*/  STS [R9], RZ ;  /* 0x000000ff09007388 */ /* 0x0005e20000000800 */
[----:B0-----:R-:W-:-:S06]  /*0140*/  VIADD R3, R4, 0xffffffe ;  /* 0x0ffffffe04037836 */ /* 0x001fcc0000000000 */
[----:B------:R-:W0:Y:S02]  /*0150*/  F2I.FTZ.U32.TRUNC.NTZ R3, R3 ;  /* 0x0000000300037305 */ /* 0x000e24000021f000 */
[----:B0-----:R-:W-:-:S04]  /*0160*/  IMAD.MOV R5, RZ, RZ, -R3 ;  /* 0x000000ffff057224 */ /* 0x001fc800078e0a03 */
[----:B------:R-:W-:-:S04]  /*0170*/  IMAD R5, R5, R12, RZ ;  /* 0x0000000c05057224 */ /* 0x000fc800078e02ff */
[----:B------:R-:W-:Y:S01]  /*0180*/  IMAD.HI.U32 R5, R3, R5, R2 ;  /* 0x0000000503057227 */ /* 0x000fe200078e0002 */
[----:B------:R-:W-:-:S05]  /*0190*/  IADD3 R2, PT, PT, -R0, 0x4adc0, -R12 ;  /* 0x0004adc000027810 */ /* 0x000fca0007ffe90c */
[----:B------:R-:W-:-:S04]  /*01a0*/  IMAD.HI.U32 R5, R5, R2, RZ ;  /* 0x0000000205057227 */ /* 0x000fc800078e00ff */
[----:B------:R-:W-:-:S04]  /*01b0*/  IMAD.MOV R7, RZ, RZ, -R5 ;  /* 0x000000ffff077224 */ /* 0x000fc800078e0a05 */
[----:B------:R-:W-:-:S05]  /*01c0*/  IMAD R2, R12, R7, R2 ;  /* 0x000000070c027224 */ /* 0x000fca00078e0202 */
[----:B------:R-:W-:-:S13]  /*01d0*/  ISETP.GE.U32.AND P0, PT, R2, R12, PT ;  /* 0x0000000c0200720c */ /* 0x000fda0003f06070 */
[----:B------:R-:W-:Y:S02]  /*01e0*/  @P0 IMAD.IADD R2, R2, 0x1, -R12 ;  /* 0x0000000102020824 */ /* 0x000fe400078e0a0c */
[----:B------:R-:W-:-:S03]  /*01f0*/  @P0 VIADD R5, R5, 0x1 ;  /* 0x0000000105050836 */ /* 0x000fc60000000000 */
[----:B------:R-:W-:-:S13]  /*0200*/  ISETP.GE.U32.AND P1, PT, R2, R12, PT ;  /* 0x0000000c0200720c */ /* 0x000fda0003f26070 */
[----:B------:R-:W-:Y:S01]  /*0210*/  @P1 VIADD R5, R5, 0x1 ;  /* 0x0000000105051836 */ /* 0x000fe20000000000 */
[----:B------:R-:W-:-:S04]  /*0220*/  @!P2 LOP3.LUT R5, RZ, R12, RZ, 0x33, !PT ;  /* 0x0000000cff05a212 */ /* 0x000fc800078e33ff */
[----:B------:R-:W-:-:S04]  /*0230*/  LOP3.LUT R5, R5, 0x3, RZ, 0xc0, !PT ;  /* 0x0000000305057812 */ /* 0x000fc800078ec0ff */
[----:B------:R-:W-:-:S13]  /*0240*/  ISETP.NE.AND P0, PT, R5, 0x2, PT ;  /* 0x000000020500780c */ /* 0x000fda0003f05270 */
[----:B-12---:R-:W-:Y:S05]  /*0250*/  @!P0 BRA `(.L_x_59) ;  /* 0x00000000005c8947 */ /* 0x006fea0003800000 */
[----:B------:R-:W-:Y:S01]  /*0260*/  CS2R R10, SRZ ;  /* 0x00000000000a7805 */ /* 0x000fe2000001ff00 */
[----:B------:R-:W-:Y:S02]  /*0270*/  IMAD.MOV.U32 R13, RZ, RZ, R0 ;  /* 0x000000ffff0d7224 */ /* 0x000fe400078e0000 */
[----:B------:R-:W-:-:S07]  /*0280*/  IMAD.MOV.U32 R4, RZ, RZ, RZ ;  /* 0x000000ffff047224 */ /* 0x000fce00078e00ff */
.L_x_60:
[----:B------:R-:W-:-:S05]  /*0290*/  IMAD.HI.U32 R2, R13, -0x41598daf, RZ ;  /* 0xbea672510d027827 */ /* 0x000fca00078e00ff */
[----:B------:R-:W-:-:S05]  /*02a0*/  SHF.R.U32.HI R2, RZ, 0xa, R2 ;  /* 0x0000000aff027819 */ /* 0x000fca0000011602 */
[C---:B------:R-:W-:Y:S02]  /*02b0*/  IMAD R3, R2.reuse, 0x55f, RZ ;  /* 0x0000055f02037824 */ /* 0x040fe400078e02ff */
[----:B------:R-:W-:-:S03]  /*02c0*/  VIADD R6, R2, 0xffffffff ;  /* 0xffffffff02067836 */ /* 0x000fc60000000000 */
[----:B------:R-:W-:Y:S02]  /*02d0*/  LOP3.LUT R2, RZ, R3, RZ, 0x33, !PT ;  /* 0x00000003ff027212 */ /* 0x000fe400078e33ff */
[----:B------:R-:W-:-:S03]  /*02e0*/  ISETP.GT.U32.AND P0, PT, R6, 0xdc, PT ;  /* 0x000000dc0600780c */ /* 0x000fc60003f04070 */
[----:B------:R-:W-:-:S05]  /*02f0*/  IMAD.IADD R2, R2, 0x1, R13 ;  /* 0x0000000102027824 */ /* 0x000fca00078e020d */
[----:B------:R-:W-:-:S13]  /*0300*/  ISETP.GT.U32.OR P0, PT, R2, 0x55c, P0 ;  /* 0x0000055c0200780c */ /* 0x000fda0000704470 */
[----:B------:R-:W0:Y:S02]  /*0310*/  @!P0 LDC.64 R2, c[0x0][0x380] ;  /* 0x0000e000ff028b82 */ /* 0x000e240000000a00 */
[----:B0-----:R-:W-:-:S06]  /*0320*/  @!P0 IMAD.WIDE.U32 R2, R13, 0xf4, R2 ;  /* 0x000000f40d028825 */ /* 0x001fcc00078e0002 */
[----:B------:R-:W2:Y:S01]  /*0330*/  @!P0 LDG.E R3, desc[UR6][R2.64+0xe8] ;  /* 0x0000e80602038981 */ /* 0x000ea2000c1e1900 */
[----:B------:R-:W-:Y:S02]  /*0340*/  VIADD R4, R4, 0x1 ;  /* 0x0000000104047836 */ /* 0x000fe40000000000 */
[----:B------:R-:W-:Y:S02]  /*0350*/  @!P0 VIADD R11, R11, 0x1 ;  /* 0x000000010b0b8836 */ /* 0x000fe40000000000 */
[----:B------:R-:W-:Y:S01]  /*0360*/  IMAD.IADD R13, R12, 0x1, R13 ;  /* 0x000000010c0d7824 */ /* 0x000fe200078e020d */
[----:B------:R-:W-:Y:S02]  /*0370*/  LOP3.LUT R6, R5, R4, RZ, 0x3c, !PT ;  /* 0x0000000405067212 */ /* 0x000fe400078e3cff */
[----:B------:R0:W-:Y:S01]  /*0380*/  @!P0 STS [R8], R11 ;  /* 0x0000000b08008388 */ /* 0x0001e20000000800 */
[----:B--2---:R-:W-:-:S05]  /*0390*/  @!P0 FADD R10, R10, R3 ;  /* 0x000000030a0a8221 */ /* 0x004fca0000000000 */
[----:B------:R0:W-:Y:S01]  /*03a0*/  @!P0 STS [R9], R10 ;  /* 0x0000000a09008388 */ /* 0x0001e20000000800 */
[----:B------:R-:W-:-:S13]  /*03b0*/  ISETP.NE.AND P0, PT, R6, 0x2, PT ;  /* 0x000000020600780c */ /* 0x000fda0003f05270 */
[----:B0-----:R-:W-:Y:S05]  /*03c0*/  @P0 BRA `(.L_x_60) ;  /* 0xfffffffc00b00947 */ /* 0x001fea000383ffff */
.L_x_59:
[----:B------:R-:W-:Y:S05]  /*03d0*/  BSYNC.RECONVERGENT B0 ;  /* 0x0000000000007941 */ /* 0x000fea0003800200 */
.L_x_58:
[----:B------:R-:W-:Y:S01]  /*03e0*/  BSSY.RECONVERGENT B0, `(.L_x_61) ;  /* 0x0000043000007945 */ /* 0x000fe20003800200 */
.L_x_62:
[----:B------:R-:W-:Y:S01]  /*03f0*/  IMAD.HI.U32 R2, R13, -0x41598daf, RZ ;  /* 0xbea672510d027827 */ /* 0x000fe200078e00ff */
[----:B------:R-:W-:-:S04]  /*0400*/  IADD3 R19, PT, PT, R12, R13, RZ ;  /* 0x0000000d0c137210 */ /* 0x000fc80007ffe0ff */
[----:B------:R-:W-:Y:S01]  /*0410*/  SHF.R.U32.HI R2, RZ, 0xa, R2 ;  /* 0x0000000aff027819 */ /* 0x000fe20000011602 */
[----:B------:R-:W-:-:S04]  /*0420*/  IMAD.HI.U32 R4, R19, -0x41598daf, RZ ;  /* 0xbea6725113047827 */ /* 0x000fc800078e00ff */
[C---:B------:R-:W-:Y:S01]  /*0430*/  IMAD R3, R2.reuse, 0x55f, RZ ;  /* 0x0000055f02037824 */ /* 0x040fe200078e02ff */
[----:B------:R-:W-:Y:S01]  /*0440*/  SHF.R.U32.HI R4, RZ, 0xa, R4 ;  /* 0x0000000aff047819 */ /* 0x000fe20000011604 */
[----:B------:R-:W-:Y:S02]  /*0450*/  VIADD R2, R2, 0xffffffff ;  /* 0xffffffff02027836 */ /* 0x000fe40000000000 */
[----:B------:R-:W-:-:S03]  /*0460*/  IMAD.IADD R17, R12, 0x1, R19 ;  /* 0x000000010c117824 */ /* 0x000fc600078e0213 */
[----:B------:R-:W-:Y:S01]  /*0470*/  ISETP.GT.U32.AND P0, PT, R2, 0xdc, PT ;  /* 0x000000dc0200780c */ /* 0x000fe20003f04070 */
[----:B------:R-:W-:Y:S01]  /*0480*/  IMAD.HI.U32 R5, R17, -0x41598daf, RZ ;  /* 0xbea6725111057827 */ /* 0x000fe200078e00ff */
[----:B------:R-:W-:-:S03]  /*0490*/  LOP3.LUT R2, RZ, R3, RZ, 0x33, !PT ;  /* 0x00000003ff027212 */ /* 0x000fc600078e33ff */
[----:B------:R-:W-:Y:S01]  /*04a0*/  IMAD.IADD R15, R12, 0x1, R17 ;  /* 0x000000010c0f7824 */ /* 0x000fe200078e0211 */
[----:B------:R-:W-:Y:S01]  /*04b0*/  SHF.R.U32.HI R5, RZ, 0xa, R5 ;  /* 0x0000000aff057819 */ /* 0x000fe20000011605 */
[----:B------:R-:W-:Y:S02]  /*04c0*/  IMAD.IADD R2, R2, 0x1, R13 ;  /* 0x0000000102027824 */ /* 0x000fe400078e020d */
[----:B------:R-:W-:Y:S02]  /*04d0*/  IMAD R3, R4, 0x55f, RZ ;  /* 0x0000055f04037824 */ /* 0x000fe400078e02ff */
[----:B------:R-:W-:Y:S01]  /*04e0*/  IMAD.HI.U32 R6, R15, -0x41598daf, RZ ;  /* 0xbea672510f067827 */ /* 0x000fe200078e00ff */
[----:B------:R-:W-:Y:S02]  /*04f0*/  ISETP.GT.U32.OR P0, PT, R2, 0x55c, P0 ;  /* 0x0000055c0200780c */ /* 0x000fe40000704470 */
[----:B------:R-:W-:Y:S01]  /*0500*/  LOP3.LUT R2, RZ, R3, RZ, 0x33, !PT ;  /* 0x00000003ff027212 */ /* 0x000fe200078e33ff */
[----:B------:R-:W-:Y:S01]  /*0510*/  VIADD R4, R4, 0xffffffff ;  /* 0xffffffff04047836 */ /* 0x000fe20000000000 */
[----:B------:R-:W-:Y:S01]  /*0520*/  SHF.R.U32.HI R6, RZ, 0xa, R6 ;  /* 0x0000000aff067819 */ /* 0x000fe20000011606 */
[----:B------:R-:W-:-:S02]  /*0530*/  IMAD R3, R5, 0x55f, RZ ;  /* 0x0000055f05037824 */ /* 0x000fc400078e02ff */
[----:B------:R-:W-:Y:S01]  /*0540*/  IMAD.IADD R2, R19, 0x1, R2 ;  /* 0x0000000113027824 */ /* 0x000fe200078e0202 */
[----:B------:R-:W-:Y:S01]  /*0550*/  ISETP.GT.U32.AND P1, PT, R4, 0xdc, PT ;  /* 0x000000dc0400780c */ /* 0x000fe20003f24070 */
[----:B------:R-:W-:Y:S01]  /*0560*/  VIADD R5, R5, 0xffffffff ;  /* 0xffffffff05057836 */ /* 0x000fe20000000000 */
[----:B------:R-:W-:Y:S01]  /*0570*/  LOP3.LUT R4, RZ, R3, RZ, 0x33, !PT ;  /* 0x00000003ff047212 */ /* 0x000fe200078e33ff */
[----:B------:R-:W-:Y:S01]  /*0580*/  IMAD R3, R6, 0x55f, RZ ;  /* 0x0000055f06037824 */ /* 0x000fe200078e02ff */
[----:B------:R-:W-:Y:S01]  /*0590*/  ISETP.GT.U32.OR P1, PT, R2, 0x55c, P1 ;  /* 0x0000055c0200780c */ /* 0x000fe20000f24470 */
[----:B------:R-:W-:Y:S01]  /*05a0*/  VIADD R6, R6, 0xffffffff ;  /* 0xffffffff06067836 */ /* 0x000fe20000000000 */
[----:B------:R-:W-:Y:S01]  /*05b0*/  ISETP.GT.U32.AND P3, PT, R5, 0xdc, PT ;  /* 0x000000dc0500780c */ /* 0x000fe20003f64070 */
[----:B------:R-:W-:Y:S01]  /*05c0*/  IMAD.IADD R4, R17, 0x1, R4 ;  /* 0x0000000111047824 */ /* 0x000fe200078e0204 */
[----:B------:R-:W-:Y:S01]  /*05d0*/  LOP3.LUT R2, RZ, R3, RZ, 0x33, !PT ;  /* 0x00000003ff027212 */ /* 0x000fe200078e33ff */
[----:B0-----:R-:W0:Y:S01]  /*05e0*/  @!P0 LDC.64 R20, c[0x0][0x380] ;  /* 0x0000e000ff148b82 */ /* 0x001e220000000a00 */
[----:B------:R-:W-:-:S02]  /*05f0*/  ISETP.GT.U32.AND P2, PT, R6, 0xdc, PT ;  /* 0x000000dc0600780c */ /* 0x000fc40003f44070 */
[----:B------:R-:W-:Y:S01]  /*0600*/  ISETP.GT.U32.OR P3, PT, R4, 0x55c, P3 ;  /* 0x0000055c0400780c */ /* 0x000fe20001f64470 */
[----:B------:R-:W-:-:S05]  /*0610*/  IMAD.IADD R2, R15, 0x1, R2 ;  /* 0x000000010f027824 */ /* 0x000fca00078e0202 */
[----:B------:R-:W-:Y:S02]  /*0620*/  ISETP.GT.U32.OR P2, PT, R2, 0x55c, P2 ;  /* 0x0000055c0200780c */ /* 0x000fe40001744470 */
[----:B------:R-:W1:Y:S08]  /*0630*/  @!P1 LDC.64 R2, c[0x0][0x380] ;  /* 0x0000e000ff029b82 */ /* 0x000e700000000a00 */
[----:B------:R-:W2:Y:S01]  /*0640*/  @!P3 LDC.64 R6, c[0x0][0x380] ;  /* 0x0000e000ff06bb82 */ /* 0x000ea20000000a00 */
[----:B0-----:R-:W-:-:S07]  /*0650*/  @!P0 IMAD.WIDE.U32 R20, R13, 0xf4, R20 ;  /* 0x000000f40d148825 */ /* 0x001fce00078e0014 */
[----:B------:R-:W0:Y:S01]  /*0660*/  @!P2 LDC.64 R4, c[0x0][0x380] ;  /* 0x0000e000ff04ab82 */ /* 0x000e220000000a00 */
[----:B------:R-:W3:Y:S01]  /*0670*/  @!P0 LDG.E R21, desc[UR6][R20.64+0xe8] ;  /* 0x0000e80614158981 */ /* 0x000ee2000c1e1900 */
[----:B-1----:R-:W-:-:S06]  /*0680*/  @!P1 IMAD.WIDE.U32 R2, R19, 0xf4, R2 ;  /* 0x000000f413029825 */ /* 0x002fcc00078e0002 */
[----:B------:R-:W4:Y:S01]  /*0690*/  @!P1 LDG.E R3, desc[UR6][R2.64+0xe8] ;  /* 0x0000e80602039981 */ /* 0x000f22000c1e1900 */
[----:B--2---:R-:W-:-:S06]  /*06a0*/  @!P3 IMAD.WIDE.U32 R6, R17, 0xf4, R6 ;  /* 0x000000f41106b825 */ /* 0x004fcc00078e0006 */
[----:B------:R-:W2:Y:S01]  /*06b0*/  @!P3 LDG.E R7, desc[UR6][R6.64+0xe8] ;  /* 0x0000e8060607b981 */ /* 0x000ea2000c1e1900 */
[----:B0-----:R-:W-:-:S06]  /*06c0*/  @!P2 IMAD.WIDE.U32 R4, R15, 0xf4, R4 ;  /* 0x000000f40f04a825 */ /* 0x001fcc00078e0004 */
[----:B------:R-:W5:Y:S01]  /*06d0*/  @!P2 LDG.E R5, desc[UR6][R4.64+0xe8] ;  /* 0x0000e8060405a981 */ /* 0x000f62000c1e1900 */
[----:B------:R-:W-:Y:S02]  /*06e0*/  @!P0 VIADD R11, R11, 0x1 ;  /* 0x000000010b0b8836 */ /* 0x000fe40000000000 */
[----:B------:R-:W-:-:S03]  /*06f0*/  IMAD.IADD R13, R12, 0x1, R15 ;  /* 0x000000010c0d7824 */ /* 0x000fc600078e020f */
[----:B------:R0:W-:Y:S02]  /*0700*/  @!P0 STS [R8], R11 ;  /* 0x0000000b08008388 */ /* 0x0001e40000000800 */
[----:B0-----:R-:W-:Y:S01]  /*0710*/  @!P1 IADD3 R11, PT, PT, R11, 0x1, RZ ;  /* 0x000000010b0b9810 */ /* 0x001fe20007ffe0ff */
[----:B---3--:R-:W-:-:S05]  /*0720*/  @!P0 FADD R10, R10, R21 ;  /* 0x000000150a0a8221 */ /* 0x008fca0000000000 */
[----:B------:R4:W-:Y:S01]  /*0730*/  @!P0 STS [R9], R10 ;  /* 0x0000000a09008388 */ /* 0x0009e20000000800 */
[----:B------:R-:W-:-:S03]  /*0740*/  ISETP.GE.U32.AND P0, PT, R13, 0x4adc1, PT ;  /* 0x0004adc10d00780c */ /* 0x000fc60003f06070 */
[----:B------:R0:W-:Y:S01]  /*0750*/  @!P1 STS [R8], R11 ;  /* 0x0000000b08009388 */ /* 0x0001e20000000800 */
[----:B----4-:R-:W-:Y:S01]  /*0760*/  @!P1 FADD R10, R10, R3 ;  /* 0x000000030a0a9221 */ /* 0x010fe20000000000 */
[----:B0-----:R-:W-:-:S04]  /*0770*/  @!P3 VIADD R11, R11, 0x1 ;  /* 0x000000010b0bb836 */ /* 0x001fc80000000000 */
[----:B------:R2:W-:Y:S04]  /*0780*/  @!P1 STS [R9], R10 ;  /* 0x0000000a09009388 */ /* 0x0005e80000000800 */
[----:B------:R0:W-:Y:S01]  /*0790*/  @!P3 STS [R8], R11 ;  /* 0x0000000b0800b388 */ /* 0x0001e20000000800 */
[----:B--2---:R-:W-:Y:S01]  /*07a0*/  @!P3 FADD R10, R10, R7 ;  /* 0x000000070a0ab221 */ /* 0x004fe20000000000 */
[----:B0-----:R-:W-:-:S04]  /*07b0*/  @!P2 VIADD R11, R11, 0x1 ;  /* 0x000000010b0ba836 */ /* 0x001fc80000000000 */
[----:B------:R5:W-:Y:S04]  /*07c0*/  @!P3 STS [R9], R10 ;  /* 0x0000000a0900b388 */ /* 0x000be80000000800 */
[----:B------:R0:W-:Y:S01]  /*07d0*/  @!P2 STS [R8], R11 ;  /* 0x0000000b0800a388 */ /* 0x0001e20000000800 */
[----:B-----5:R-:W-:-:S05]  /*07e0*/  @!P2 FADD R10, R10, R5 ;  /* 0x000000050a0aa221 */ /* 0x020fca0000000000 */
[----:B------:R0:W-:Y:S01]  /*07f0*/  @!P2 STS [R9], R10 ;  /* 0x0000000a0900a388 */ /* 0x0001e20000000800 */
[----:B------:R-:W-:Y:S05]  /*0800*/  @!P0 BRA `(.L_x_62) ;  /* 0xfffffff800f88947 */ /* 0x000fea000383ffff */
[----:B------:R-:W-:Y:S05]  /*0810*/  BSYNC.RECONVERGENT B0 ;  /* 0x0000000000007941 */ /* 0x000fea0003800200 */
.L_x_61:
[----:B------:R-:W-:Y:S01]  /*0820*/  BAR.SYNC.DEFER_BLOCKING 0x0 ;  /* 0x0000000000007b1d */ /* 0x000fe20000010000 */
[----:B------:R-:W-:-:S13]  /*0830*/  ISETP.GE.U32.AND P0, PT, R12, 0x2, PT ;  /* 0x000000020c00780c */ /* 0x000fda0003f06070 */
[----:B------:R-:W-:Y:S05]  /*0840*/  @!P0 BRA `(.L_x_63) ;  /* 0x00000000004c8947 */ /* 0x000fea0003800000 */
.L_x_66:
[----:B------:R-:W-:Y:S01]  /*0850*/  SHF.R.U32.HI R7, RZ, 0x1, R12 ;  /* 0x00000001ff077819 */ /* 0x000fe2000001160c */
[----:B------:R-:W-:Y:S03]  /*0860*/  BSSY.RECONVERGENT B0, `(.L_x_64) ;  /* 0x000000d000007945 */ /* 0x000fe60003800200 */
[----:B------:R-:W-:-:S13]  /*0870*/  ISETP.GE.U32.AND P0, PT, R0, R7, PT ;  /* 0x000000070000720c */ /* 0x000fda0003f06070 */
[----:B-1----:R-:W-:Y:S05]  /*0880*/  @P0 BRA `(.L_x_65) ;  /* 0x0000000000280947 */ /* 0x002fea0003800000 */
[C---:B------:R-:W-:Y:S01]  /*0890*/  IMAD R2, R7.reuse, 0x4, R9 ;  /* 0x0000000407027824 */ /* 0x040fe200078e0209 */
[----:B------:R-:W-:Y:S05]  /*08a0*/  LDS R3, [R9] ;  /* 0x0000000009037984 */ /* 0x000fea0000000800 */
[----:B------:R-:W1:Y:S02]  /*08b0*/  LDS R2, [R2] ;  /* 0x0000000002027984 */ /* 0x000e640000000800 */
[----:B-1----:R-:W-:Y:S01]  /*08c0*/  FADD R4, R2, R3 ;  /* 0x0000000302047221 */ /* 0x002fe20000000000 */
[----:B------:R-:W-:-:S04]  /*08d0*/  IMAD R3, R7, 0x4, R8 ;  /* 0x0000000407037824 */ /* 0x000fc800078e0208 */
[----:B------:R-:W-:Y:S04]  /*08e0*/  STS [R9], R4 ;  /* 0x0000000409007388 */ /* 0x000fe80000000800 */
[----:B------:R-:W-:Y:S04]  /*08f0*/  LDS R3, [R3] ;  /* 0x0000000003037984 */ /* 0x000fe80000000800 */
[----:B------:R-:W1:Y:S02]  /*0900*/  LDS R6, [R8] ;  /* 0x0000000008067984 */ /* 0x000e640000000800 */
[----:B-1----:R-:W-:-:S05]  /*0910*/  IMAD.IADD R5, R3, 0x1, R6 ;  /* 0x0000000103057824 */ /* 0x002fca00078e0206 */
[----:B------:R1:W-:Y:S02]  /*0920*/  STS [R8], R5 ;  /* 0x0000000508007388 */ /* 0x0003e40000000800 */
.L_x_65:
[----:B------:R-:W-:Y:S05]  /*0930*/  BSYNC.RECONVERGENT B0 ;  /* 0x0000000000007941 */ /* 0x000fea0003800200 */
.L_x_64:
[----:B------:R-:W-:Y:S01]  /*0940*/  BAR.SYNC.DEFER_BLOCKING 0x0 ;  /* 0x0000000000007b1d */ /* 0x000fe20000010000 */
[----:B------:R-:W-:Y:S01]  /*0950*/  ISETP.GT.U32.AND P0, PT, R12, 0x3, PT ;  /* 0x000000030c00780c */ /* 0x000fe20003f04070 */
[----:B------:R-:W-:-:S12]  /*0960*/  IMAD.MOV.U32 R12, RZ, RZ, R7 ;  /* 0x000000ffff0c7224 */ /* 0x000fd800078e0007 */
[----:B------:R-:W-:Y:S05]  /*0970*/  @P0 BRA `(.L_x_66) ;  /* 0xfffffffc00b40947 */ /* 0x000fea000383ffff */
.L_x_63:
[----:B------:R-:W-:-:S13]  /*0980*/  ISETP.NE.AND P0, PT, R0, RZ, PT ;  /* 0x000000ff0000720c */ /* 0x000fda0003f05270 */
[----:B------:R-:W-:Y:S05]  /*0990*/  @P0 EXIT ;  /* 0x000000000000094d */ /* 0x000fea0003800000 */
[----:B------:R-:W2:Y:S01]  /*09a0*/  S2UR UR5, SR_CgaCtaId ;  /* 0x00000000000579c3 */ /* 0x000ea20000008800 */
[----:B------:R-:W-:Y:S01]  /*09b0*/  UMOV UR4, 0x400 ;  /* 0x0000040000047882 */ /* 0x000fe20000000000 */
[----:B------:R-:W-:Y:S01]  /*09c0*/  UMOV UR8, 0xd9d7bdbb ;  /* 0xd9d7bdbb00087882 */ /* 0x000fe20000000000 */
[----:B------:R-:W-:Y:S01]  /*09d0*/  UMOV UR9, 0x3ddb7cdf ;  /* 0x3ddb7cdf00097882 */ /* 0x000fe20000000000 */
[----:B------:R-:W-:Y:S01]  /*09e0*/  IMAD.MOV.U32 R2, RZ, RZ, 0x1 ;  /* 0x00000001ff027424 */ /* 0x000fe200078e00ff */
[----:B--2---:R-:W-:-:S09]  /*09f0*/  ULEA UR4, UR5, UR4, 0x18 ;  /* 0x0000000405047291 */ /* 0x004fd2000f8ec0ff */
[----:B------:R-:W0:Y:S02]  /*0a00*/  LDS R0, [UR4] ;  /* 0x00000004ff007984 */ /* 0x000e240008000800 */
[----:B0-----:R-:W-:Y:S02]  /*0a10*/  I2FP.F32.S32 R10, R0 ;  /* 0x00000000000a7245 */ /* 0x001fe40000201400 */
[----:B------:R-:W0:Y:S02]  /*0a20*/  LDS R0, [UR4+0x100] ;  /* 0x00010004ff007984 */ /* 0x000e240008000800 */
[----:B-1----:R-:W1:Y:S02]  /*0a30*/  F2F.F64.F32 R4, R10 ;  /* 0x0000000a00047310 */ /* 0x002e640000201800 */
[----:B-1----:R-:W-:-:S06]  /*0a40*/  DADD R4, R4, UR8 ;  /* 0x0000000804047e29 */ /* 0x002fcc0008000000 */
[----:B------:R-:W1:Y:S02]  /*0a50*/  MUFU.RCP64H R3, R5 ;  /* 0x0000000500037308 */ /* 0x000e640000001800 */
[----:B-1----:R-:W-:-:S08]  /*0a60*/  DFMA R6, -R4, R2, 1 ;  /* 0x3ff000000406742b */ /* 0x002fd00000000102 */
[----:B------:R-:W-:-:S08]  /*0a70*/  DFMA R6, R6, R6, R6 ;  /* 0x000000060606722b */ /* 0x000fd00000000006 */
[----:B------:R-:W-:Y:S02]  /*0a80*/  DFMA R2, R2, R6, R2 ;  /* 0x000000060202722b */ /* 0x000fe40000000002 */
[----:B0-----:R-:W0:Y:S06]  /*0a90*/  F2F.F64.F32 R6, R0 ;  /* 0x0000000000067310 */ /* 0x001e2c0000201800 */
[----:B------:R-:W-:-:S08]  /*0aa0*/  DFMA R8, -R4, R2, 1 ;  /* 0x3ff000000408742b */ /* 0x000fd00000000102 */
[----:B------:R-:W-:Y:S01]  /*0ab0*/  DFMA R2, R2, R8, R2 ;  /* 0x000000080202722b */ /* 0x000fe20000000002 */
[----:B0-----:R-:W-:-:S07]  /*0ac0*/  FSETP.GEU.AND P1, PT, |R7|, 6.5827683646048100446e-37, PT ;  /* 0x036000000700780b */ /* 0x001fce0003f2e200 */
[----:B------:R-:W-:-:S08]  /*0ad0*/  DMUL R8, R6, R2 ;  /* 0x0000000206087228 */ /* 0x000fd00000000000 */
[----:B------:R-:W-:-:S08]  /*0ae0*/  DFMA R10, -R4, R8, R6 ;  /* 0x00000008040a722b */ /* 0x000fd00000000106 */
[----:B------:R-:W-:-:S10]  /*0af0*/  DFMA R2, R2, R10, R8 ;  /* 0x0000000a0202722b */ /* 0x000fd40000000008 */
[----:B------:R-:W-:-:S05]  /*0b00*/  FFMA R8, RZ, R5, R3 ;  /* 0x00000005ff087223 */ /* 0x000fca0000000003 */
[----:B------:R-:W-:-:S13]  /*0b10*/  FSETP.GT.AND P0, PT, |R8|, 1.469367938527859385e-39, PT ;  /* 0x001000000800780b */ /* 0x000fda0003f04200 */
[----:B------:R-:W-:Y:S05]  /*0b20*/  @P0 BRA P1, `(.L_x_67) ;  /* 0x0000000000100947 */ /* 0x000fea0000800000 */
[----:B------:R-:W-:-:S07]  /*0b30*/  MOV R0, 0xb50 ;  /* 0x00000b5000007802 */ /* 0x000fce0000000f00 */
[----:B------:R-:W-:Y:S05]  /*0b40*/  CALL.REL.NOINC `($__internal_4_$__cuda_sm20_div_rn_f64_full) ;  /* 0x0000000000187944 */ /* 0x000fea0003c00000 */
[----:B------:R-:W-:Y:S02]  /*0b50*/  IMAD.MOV.U32 R2, RZ, RZ, R12 ;  /* 0x000000ffff027224 */ /* 0x000fe400078e000c */
[----:B------:R-:W-:-:S07]  /*0b60*/  IMAD.MOV.U32 R3, RZ, RZ, R13 ;  /* 0x000000ffff037224 */ /* 0x000fce00078e000d */
.L_x_67:
[----:B------:R-:W0:Y:S01]  /*0b70*/  LDC.64 R4, c[0x0][0x388] ;  /* 0x0000e200ff047b82 */ /* 0x000e220000000a00 */
[----:B------:R-:W0:Y:S02]  /*0b80*/  F2F.F32.F64 R3, R2 ;  /* 0x0000000200037310 */ /* 0x000e240000301000 */
[----:B0-----:R-:W-:Y:S01]  /*0b90*/  STG.E desc[UR6][R4.64], R3 ;  /* 0x0000000304007986 */ /* 0x001fe2000c101906 */
[----:B------:R-:W-:Y:S05]  /*0ba0*/  EXIT ;  /* 0x000000000000794d */ /* 0x000fea0003800000 */
        .weak           $__internal_4_$__cuda_sm20_div_rn_f64_full
        .type           $__internal_4_$__cuda_sm20_div_rn_f64_full,@function
        .size           $__internal_4_$__cuda_sm20_div_rn_f64_full,(.L_x_307 - $__internal_4_$__cuda_sm20_div_rn_f64_full)
$__internal_4_$__cuda_sm20_div_rn_f64_full:
[C---:B------:R-:W-:Y:S01]  /*0bb0*/  FSETP.GEU.AND P0, PT, |R5|.reuse, 1.469367938527859385e-39, PT ;  /* 0x001000000500780b */ /* 0x040fe20003f0e200 */
[----:B------:R-:W-:Y:S01]  /*0bc0*/  IMAD.MOV.U32 R13, RZ, RZ, 0x1ca00000 ;  /* 0x1ca00000ff0d7424 */ /* 0x000fe200078e00ff */
[C---:B------:R-:W-:Y:S02]  /*0bd0*/  LOP3.LUT R2, R5.reuse, 0x800fffff, RZ, 0xc0, !PT ;  /* 0x800fffff05027812 */ /* 0x040fe400078ec0ff */
[----:B------:R-:W-:Y:S02]  /*0be0*/  MOV R8, 0x1 ;  /* 0x0000000100087802 */ /* 0x000fe40000000f00 */
[----:B------:R-:W-:Y:S01]  /*0bf0*/  LOP3.LUT R3, R2, 0x3ff00000, RZ, 0xfc, !PT ;  /* 0x3ff0000002037812 */ /* 0x000fe200078efcff */
[----:B------:R-:W-:Y:S01]  /*0c00*/  IMAD.MOV.U32 R2, RZ, RZ, R4 ;  /* 0x000000ffff027224 */ /* 0x000fe200078e0004 */
[----:B------:R-:W-:Y:S02]  /*0c10*/  LOP3.LUT R17, R5, 0x7ff00000, RZ, 0xc0, !PT ;  /* 0x7ff0000005117812 */ /* 0x000fe400078ec0ff */
[----:B------:R-:W-:-:S03]  /*0c20*/  LOP3.LUT R12, R7, 0x7ff00000, RZ, 0xc0, !PT ;  /* 0x7ff00000070c7812 */ /* 0x000fc600078ec0ff */
[----:B------:R-:W-:Y:S01]  /*0c30*/  @!P0 DMUL R2, R4, 8.98846567431157953865e+307 ;  /* 0x7fe0000004028828 */ /* 0x000fe20000000000 */
[----:B------:R-:W-:Y:S01]  /*0c40*/  ISETP.GE.U32.AND P1, PT, R12, R17, PT ;  /* 0x000000110c00720c */ /* 0x000fe20003f26070 */
[----:B------:R-:W-:-:S04]  /*0c50*/  IMAD.MOV.U32 R19, RZ, RZ, R12 ;  /* 0x000000ffff137224 */ /* 0x000fc800078e000c */
[----:B------:R-:W0:Y:S02]  /*0c60*/  MUFU.RCP64H R9, R3 ;  /* 0x0000000300097308 */ /* 0x000e240000001800 */
[----:B0-----:R-:W-:-:S08]  /*0c70*/  DFMA R10, R8, -R2, 1 ;  /* 0x3ff00000080a742b */ /* 0x001fd00000000802 */
[----:B------:R-:W-:-:S08]  /*0c80*/  DFMA R10, R10, R10, R10 ;  /* 0x0000000a0a0a722b */ /* 0x000fd0000000000a */
[----:B------:R-:W-:Y:S01]  /*0c90*/  DFMA R10, R8, R10, R8 ;  /* 0x0000000a080a722b */ /* 0x000fe20000000008 */
[----:B------:R-:W-:Y:S01]  /*0ca0*/  SEL R9, R13, 0x63400000, !P1 ;  /* 0x634000000d097807 */ /* 0x000fe20004800000 */
[----:B------:R-:W-:Y:S01]  /*0cb0*/  IMAD.MOV.U32 R8, RZ, RZ, R6 ;  /* 0x000000ffff087224 */ /* 0x000fe200078e0006 */
[----:B------:R-:W-:Y:S02]  /*0cc0*/  FSETP.GEU.AND P1, PT, |R7|, 1.469367938527859385e-39, PT ;  /* 0x001000000700780b */ /* 0x000fe40003f2e200 */
[----:B------:R-:W-:-:S03]  /*0cd0*/  LOP3.LUT R9, R9, 0x800fffff, R7, 0xf8, !PT ;  /* 0x800fffff09097812 */ /* 0x000fc600078ef807 */
[----:B------:R-:W-:-:S08]  /*0ce0*/  DFMA R14, R10, -R2, 1 ;  /* 0x3ff000000a0e742b */ /* 0x000fd00000000802 */
[----:B------:R-:W-:Y:S01]  /*0cf0*/  DFMA R10, R10, R14, R10 ;  /* 0x0000000e0a0a722b */ /* 0x000fe2000000000a */
[----:B------:R-:W-:Y:S10]  /*0d00*/  @P1 BRA `(.L_x_68) ;  /* 0x0000000000201947 */ /* 0x000ff40003800000 */
        /* <DEDUP_REMOVED lines=8> */
.L_x_68:
[----:B------:R-:W-:Y:S01]  /*0d90*/  IMAD.MOV.U32 R18, RZ, RZ, R17 ;  /* 0x000000ffff127224 */ /* 0x000fe200078e0011 */
[----:B------:R-:W-:Y:S01]  /*0da0*/  @!P0 LOP3.LUT R18, R3, 0x7ff00000, RZ, 0xc0, !PT ;  /* 0x7ff0000003128812 */ /* 0x000fe200078ec0ff */
[----:B------:R-:W-:Y:S01]  /*0db0*/  VIADD R20, R19, 0xffffffff ;  /* 0xffffffff13147836 */ /* 0x000fe20000000000 */
[----:B------:R-:W-:-:S03]  /*0dc0*/  DMUL R14, R10, R8 ;  /* 0x000000080a0e7228 */ /* 0x000fc60000000000 */
[----:B------:R-:W-:Y:S01]  /*0dd0*/  VIADD R21, R18, 0xffffffff ;  /* 0xffffffff12157836 */ /* 0x000fe20000000000 */
[----:B------:R-:W-:-:S04]  /*0de0*/  ISETP.GT.U32.AND P0, PT, R20, 0x7feffffe, PT ;  /* 0x7feffffe1400780c */ /* 0x000fc80003f04070 */
[----:B------:R-:W-:Y:S01]  /*0df0*/  ISETP.GT.U32.OR P0, PT, R21, 0x7feffffe, P0 ;  /* 0x7feffffe1500780c */ /* 0x000fe20000704470 */
[----:B------:R-:W-:-:S08]  /*0e00*/  DFMA R16, R14, -R2, R8 ;  /* 0x800000020e10722b */ /* 0x000fd00000000008 */
[----:B------:R-:W-:-:S04]  /*0e10*/  DFMA R10, R10, R16, R14 ;  /* 0x000000100a0a722b */ /* 0x000fc8000000000e */
[----:B------:R-:W-:Y:S07]  /*0e20*/  @P0 BRA `(.L_x_69) ;  /* 0x00000000006c0947 */ /* 0x000fee0003800000 */
        /* <DEDUP_REMOVED lines=17> */
[----:B------:R-:W-:Y:S01]  /*0f40*/  IADD3 R3, PT, PT, -R14, RZ, RZ ;  /* 0x000000ff0e037210 */ /* 0x000fe20007ffe1ff */
[----:B------:R-:W-:Y:S01]  /*0f50*/  IMAD.MOV.U32 R2, RZ, RZ, RZ ;  /* 0x000000ffff027224 */ /* 0x000fe200078e00ff */
[----:B------:R-:W-:-:S05]  /*0f60*/  DMUL.RP R6, R10, R6 ;  /* 0x000000060a067228 */ /* 0x000fca0000008000 */
[----:B------:R-:W-:-:S05]  /*0f70*/  DFMA R2, R12, -R2, R10 ;  /* 0x800000020c02722b */ /* 0x000fca000000000a */
[----:B------:R-:W-:Y:S02]  /*0f80*/  LOP3.LUT R5, R7, R5, RZ, 0x3c, !PT ;  /* 0x0000000507057212 */ /* 0x000fe400078e3cff */
[----:B------:R-:W-:-:S04]  /*0f90*/  IADD3 R2, PT, PT, -R14, -0x43300000, RZ ;  /* 0xbcd000000e027810 */ /* 0x000fc80007ffe1ff */
[----:B------:R-:W-:-:S04]  /*0fa0*/  FSETP.NEU.AND P0, PT, |R3|, R2, PT ;  /* 0x000000020300720b */ /* 0x000fc80003f0d200 */
[----:B------:R-:W-:Y:S02]  /*0fb0*/  FSEL R12, R6, R12, !P0 ;  /* 0x0000000c060c7208 */ /* 0x000fe40004000000 */
[----:B------:R-:W-:Y:S01]  /*0fc0*/  FSEL R13, R5, R13, !P0 ;  /* 0x0000000d050d7208 */ /* 0x000fe20004000000 */
[----:B------:R-:W-:Y:S06]  /*0fd0*/  BRA `(.L_x_70) ;  /* 0x0000000000547947 */ /* 0x000fec0003800000 */
.L_x_69:
        /* <DEDUP_REMOVED lines=16> */
.L_x_72:
[----:B------:R-:W-:Y:S01]  /*10e0*/  LOP3.LUT R13, R5, 0x80000, RZ, 0xfc, !PT ;  /* 0x00080000050d7812 */ /* 0x000fe200078efcff */
[----:B------:R-:W-:Y:S01]  /*10f0*/  IMAD.MOV.U32 R12, RZ, RZ, R4 ;  /* 0x000000ffff0c7224 */ /* 0x000fe200078e0004 */
[----:B------:R-:W-:Y:S06]  /*1100*/  BRA `(.L_x_70) ;  /* 0x0000000000087947 */ /* 0x000fec0003800000 */
.L_x_71:
[----:B------:R-:W-:Y:S01]  /*1110*/  LOP3.LUT R13, R7, 0x80000, RZ, 0xfc, !PT ;  /* 0x00080000070d7812 */ /* 0x000fe200078efcff */
[----:B------:R-:W-:-:S07]  /*1120*/  IMAD.MOV.U32 R12, RZ, RZ, R6 ;  /* 0x000000ffff0c7224 */ /* 0x000fce00078e0006 */
.L_x_70:
[----:B------:R-:W-:Y:S02]  /*1130*/  IMAD.MOV.U32 R2, RZ, RZ, R0 ;  /* 0x000000ffff027224 */ /* 0x000fe400078e0000 */
[----:B------:R-:W-:-:S04]  /*1140*/  IMAD.MOV.U32 R3, RZ, RZ, 0x0 ;  /* 0x00000000ff037424 */ /* 0x000fc800078e00ff */
[----:B------:R-:W-:Y:S05]  /*1150*/  RET.REL.NODEC R2 `(_Z5WatchP9attributePf) ;  /* 0xffffffec02a87950 */ /* 0x000fea0003c3ffff */
.L_x_73:
        /* <DEDUP_REMOVED lines=10> */
.L_x_307:


//--------------------- .text._Z5ErrorP9attributePf --------------------------
	.section	.text._Z5ErrorP9attributePf,"ax",@progbits
	.align	128
        .global         _Z5ErrorP9attributePf
        .type           _Z5ErrorP9attributePf,@function
        .size           _Z5ErrorP9attributePf,(.L_x_309 - _Z5ErrorP9attributePf)
        .other          _Z5ErrorP9attributePf,@"STO_CUDA_ENTRY STV_DEFAULT"
_Z5ErrorP9attributePf:
.text._Z5ErrorP9attributePf:
[----:B------:R-:W-:Y:S08]  /*0000*/  LDC R1, c[0x0][0x37c] ;  /* 0x0000df00ff017b82 */ /* 0x000ff00000000800 */
[----:B------:R-:W0:Y:S01]  /*0010*/  LDC R11, c[0x0][0x360] ;  /* 0x0000d800ff0b7b82 */ /* 0x000e220000000800 */
[----:B------:R-:W1:Y:S01]  /*0020*/  S2R R0, SR_TID.X ;  /* 0x0000000000007919 */ /* 0x000e620000002100 */
[----:B------:R-:W-:Y:S01]  /*0030*/  UMOV UR4, 0x400 ;  /* 0x0000040000047882 */ /* 0x000fe20000000000 */
[----:B------:R-:W2:Y:S01]  /*0040*/  LDCU.64 UR6, c[0x0][0x358] ;  /* 0x00006b00ff0677ac */ /* 0x000ea20008000a00 */
[----:B------:R-:W-:Y:S04]  /*0050*/  BSSY.RECONVERGENT B0, `(.L_x_74) ;  /* 0x000003d000007945 */ /* 0x000fe80003800200 */
[----:B------:R-:W3:Y:S01]  /*0060*/  S2UR UR5, SR_CgaCtaId ;  /* 0x00000000000579c3 */ /* 0x000ee20000008800 */
[----:B0-----:R-:W0:Y:S01]  /*0070*/  I2F.U32.RP R4, R11 ;  /* 0x0000000b00047306 */ /* 0x001e220000209000 */
[----:B------:R-:W-:Y:S01]  /*0080*/  ISETP.NE.U32.AND P2, PT, R11, RZ, PT ;  /* 0x000000ff0b00720c */ /* 0x000fe20003f45070 */
[----:B---3--:R-:W-:-:S06]  /*0090*/  ULEA UR4, UR5, UR4, 0x18 ;  /* 0x0000000405047291 */ /* 0x008fcc000f8ec0ff */
[----:B-1----:R-:W-:Y:S01]  /*00a0*/  LEA R10, R0, UR4, 0x3 ;  /* 0x00000004000a7c11 */ /* 0x002fe2000f8e18ff */
[----:B0-----:R-:W0:Y:S04]  /*00b0*/  MUFU.RCP R4, R4 ;  /* 0x0000000400047308 */ /* 0x001e280000001000 */
[----:B------:R1:W-:Y:S01]  /*00c0*/  STS.64 [R10], RZ ;  /* 0x000000ff0a007388 */ /* 0x0003e20000000a00 */
[----:B0-----:R-:W-:-:S06]  /*00d0*/  VIADD R3, R4, 0xffffffe ;  /* 0x0ffffffe04037836 */ /* 0x001fcc0000000000 */
[----:B------:R-:W0:Y:S02]  /*00e0*/  F2I.FTZ.U32.TRUNC.NTZ R3, R3 ;  /* 0x0000000300037305 */ /* 0x000e24000021f000 */
[----:B0-----:R-:W-:-:S04]  /*00f0*/  IMAD.MOV R2, RZ, RZ, -R3 ;  /* 0x000000ffff027224 */ /* 0x001fc800078e0a03 */
[----:B------:R-:W-:Y:S02]  /*0100*/  IMAD R5, R2, R11, RZ ;  /* 0x0000000b02057224 */ /* 0x000fe400078e02ff */
[----:B------:R-:W-:-:S05]  /*0110*/  HFMA2 R2, -RZ, RZ, 0, 0 ;  /* 0x00000000ff027431 */ /* 0x000fca00000001ff */
[----:B------:R-:W-:Y:S01]  /*0120*/  IMAD.HI.U32 R5, R3, R5, R2 ;  /* 0x0000000503057227 */ /* 0x000fe200078e0002 */
[----:B------:R-:W-:-:S03]  /*0130*/  IADD3 R2, PT, PT, -R0, 0x4adc0, -R11 ;  /* 0x0004adc000027810 */ /* 0x000fc60007ffe90b */
[----:B------:R-:W-:Y:S02]  /*0140*/  IMAD.MOV.U32 R3, RZ, RZ, RZ ;  /* 0x000000ffff037224 */ /* 0x000fe400078e00ff */
[----:B------:R-:W-:-:S04]  /*0150*/  IMAD.HI.U32 R5, R5, R2, RZ ;  /* 0x0000000205057227 */ /* 0x000fc800078e00ff */
[----:B------:R-:W-:-:S04]  /*0160*/  IMAD.MOV R4, RZ, RZ, -R5 ;  /* 0x000000ffff047224 */ /* 0x000fc800078e0a05 */
[----:B------:R-:W-:Y:S02]  /*0170*/  IMAD R2, R11, R4, R2 ;  /* 0x000000040b027224 */ /* 0x000fe400078e0202 */
[----:B------:R-:W-:-:S03]  /*0180*/  IMAD.MOV.U32 R4, RZ, RZ, R0 ;  /* 0x000000ffff047224 */ /* 0x000fc600078e0000 */
[----:B------:R-:W-:-:S13]  /*0190*/  ISETP.GE.U32.AND P0, PT, R2, R11, PT ;  /* 0x0000000b0200720c */ /* 0x000fda0003f06070 */
[----:B------:R-:W-:Y:S01]  /*01a0*/  @P0 IMAD.IADD R2, R2, 0x1, -R11 ;  /* 0x0000000102020824 */ /* 0x000fe200078e0a0b */
[----:B------:R-:W-:-:S04]  /*01b0*/  @P0 IADD3 R5, PT, PT, R5, 0x1, RZ ;  /* 0x0000000105050810 */ /* 0x000fc80007ffe0ff */
[----:B------:R-:W-:Y:S02]  /*01c0*/  ISETP.GE.U32.AND P1, PT, R2, R11, PT ;  /* 0x0000000b0200720c */ /* 0x000fe40003f26070 */
[----:B------:R-:W-:-:S11]  /*01d0*/  MOV R2, RZ ;  /* 0x000000ff00027202 */ /* 0x000fd60000000f00 */
[----:B------:R-:W-:Y:S01]  /*01e0*/  @P1 VIADD R5, R5, 0x1 ;  /* 0x0000000105051836 */ /* 0x000fe20000000000 */
[----:B------:R-:W-:-:S04]  /*01f0*/  @!P2 LOP3.LUT R5, RZ, R11, RZ, 0x33, !PT ;  /* 0x0000000bff05a212 */ /* 0x000fc800078e33ff */
[----:B------:R-:W-:-:S04]  /*0200*/  LOP3.LUT R5, R5, 0x3, RZ, 0xc0, !PT ;  /* 0x0000000305057812 */ /* 0x000fc800078ec0ff */
[----:B------:R-:W-:-:S13]  /*0210*/  ISETP.NE.AND P0, PT, R5, 0x2, PT ;  /* 0x000000020500780c */ /* 0x000fda0003f05270 */
[----:B-12---:R-:W-:Y:S05]  /*0220*/  @!P0 BRA `(.L_x_75) ;  /* 0x00000000007c8947 */ /* 0x006fea0003800000 */
[----:B------:R-:W-:Y:S01]  /*0230*/  IMAD.MOV.U32 R8, RZ, RZ, RZ ;  /* 0x000000ffff087224 */ /* 0x000fe200078e00ff */
[----:B------:R-:W-:Y:S01]  /*0240*/  MOV R4, R0 ;  /* 0x0000000000047202 */ /* 0x000fe20000000f00 */
[----:B------:R-:W-:-:S07]  /*0250*/  IMAD.MOV.U32 R3, RZ, RZ, RZ ;  /* 0x000000ffff037224 */ /* 0x000fce00078e00ff */
.L_x_76:
[----:B------:R-:W-:-:S05]  /*0260*/  IMAD.HI.U32 R6, R4, -0x41598daf, RZ ;  /* 0xbea6725104067827 */ /* 0x000fca00078e00ff */
[----:B------:R-:W-:-:S05]  /*0270*/  SHF.R.U32.HI R6, RZ, 0xa, R6 ;  /* 0x0000000aff067819 */ /* 0x000fca0000011606 */
[C---:B------:R-:W-:Y:S02]  /*0280*/  IMAD R7, R6.reuse, 0x55f, RZ ;  /* 0x0000055f06077824 */ /* 0x040fe400078e02ff */
[----:B------:R-:W-:-:S03]  /*0290*/  VIADD R6, R6, 0xffffffff ;  /* 0xffffffff06067836 */ /* 0x000fc60000000000 */
[----:B------:R-:W-:Y:S02]  /*02a0*/  LOP3.LUT R7, RZ, R7, RZ, 0x33, !PT ;  /* 0x00000007ff077212 */ /* 0x000fe400078e33ff */
[----:B------:R-:W-:Y:S02]  /*02b0*/  ISETP.GT.U32.AND P0, PT, R6, 0xdc, PT ;  /* 0x000000dc0600780c */ /* 0x000fe40003f04070 */
[----:B------:R-:W-:-:S04]  /*02c0*/  IADD3 R7, PT, PT, R7, R4, RZ ;  /* 0x0000000407077210 */ /* 0x000fc80007ffe0ff */
[----:B------:R-:W-:-:S13]  /*02d0*/  ISETP.GT.U32.OR P0, PT, R7, 0x55c, P0 ;  /* 0x0000055c0700780c */ /* 0x000fda0000704470 */
[----:B------:R-:W0:Y:S02]  /*02e0*/  @!P0 LDC.64 R6, c[0x0][0x380] ;  /* 0x0000e000ff068b82 */ /* 0x000e240000000a00 */
[----:B0-----:R-:W-:-:S05]  /*02f0*/  @!P0 IMAD.WIDE.U32 R6, R4, 0xf4, R6 ;  /* 0x000000f404068825 */ /* 0x001fca00078e0006 */
[----:B------:R-:W2:Y:S04]  /*0300*/  @!P0 LDG.E R13, desc[UR6][R6.64+0xd4] ;  /* 0x0000d406060d8981 */ /* 0x000ea8000c1e1900 */
[----:B------:R-:W3:Y:S04]  /*0310*/  @!P0 LDG.E R14, desc[UR6][R6.64+0xdc] ;  /* 0x0000dc06060e8981 */ /* 0x000ee8000c1e1900 */
[----:B------:R-:W4:Y:S04]  /*0320*/  @!P0 LDG.E R9, desc[UR6][R6.64+0xd0] ;  /* 0x0000d00606098981 */ /* 0x000f28000c1e1900 */
[----:B------:R0:W5:Y:S01]  /*0330*/  @!P0 LDG.E R12, desc[UR6][R6.64+0xd8] ;  /* 0x0000d806060c8981 */ /* 0x000162000c1e1900 */
[----:B------:R-:W-:-:S02]  /*0340*/  VIADD R8, R8, 0x1 ;  /* 0x0000000108087836 */ /* 0x000fc40000000000 */
[----:B------:R-:W-:-:S03]  /*0350*/  IMAD.IADD R4, R11, 0x1, R4 ;  /* 0x000000010b047824 */ /* 0x000fc600078e0204 */
[----:B0-----:R-:W-:Y:S01]  /*0360*/  LOP3.LUT R6, R5, R8, RZ, 0x3c, !PT ;  /* 0x0000000805067212 */ /* 0x001fe200078e3cff */
[C---:B--2---:R-:W-:Y:S01]  /*0370*/  @!P0 FMUL R16, R13.reuse, R13 ;  /* 0x0000000d0d108220 */ /* 0x044fe20000400000 */
[----:B---3--:R-:W-:-:S04]  /*0380*/  @!P0 FADD R14, R13, -R14 ;  /* 0x8000000e0d0e8221 */ /* 0x008fc80000000000 */
[----:B------:R-:W-:Y:S01]  /*0390*/  @!P0 FMUL R13, R14, R14 ;  /* 0x0000000e0e0d8220 */ /* 0x000fe20000400000 */
[C---:B----4-:R-:W-:Y:S01]  /*03a0*/  @!P0 FFMA R16, R9.reuse, R9, R16 ;  /* 0x0000000909108223 */ /* 0x050fe20000000010 */
[----:B-----5:R-:W-:-:S03]  /*03b0*/  @!P0 FADD R12, R9, -R12 ;  /* 0x8000000c090c8221 */ /* 0x020fc60000000000 */
[----:B------:R-:W-:Y:S01]  /*03c0*/  @!P0 FADD R3, R3, R16 ;  /* 0x0000001003038221 */ /* 0x000fe20000000000 */
[----:B------:R-:W-:-:S04]  /*03d0*/  @!P0 FFMA R13, R12, R12, R13 ;  /* 0x0000000c0c0d8223 */ /* 0x000fc8000000000d */
[----:B------:R-:W-:-:S05]  /*03e0*/  @!P0 FADD R2, R2, R13 ;  /* 0x0000000d02028221 */ /* 0x000fca0000000000 */
[----:B------:R0:W-:Y:S01]  /*03f0*/  @!P0 STS.64 [R10], R2 ;  /* 0x000000020a008388 */ /* 0x0001e20000000a00 */
[----:B------:R-:W-:-:S13]  /*0400*/  ISETP.NE.AND P0, PT, R6, 0x2, PT ;  /* 0x000000020600780c */ /* 0x000fda0003f05270 */
[----:B0-----:R-:W-:Y:S05]  /*0410*/  @P0 BRA `(.L_x_76) ;  /* 0xfffffffc00900947 */ /* 0x001fea000383ffff */
.L_x_75:
[----:B------:R-:W-:Y:S05]  /*0420*/  BSYNC.RECONVERGENT B0 ;  /* 0x0000000000007941 */ /* 0x000fea0003800200 */
.L_x_74:
[----:B------:R-:W-:Y:S01]  /*0430*/  BSSY.RECONVERGENT B0, `(.L_x_77) ;  /* 0x0000063000007945 */ /* 0x000fe20003800200 */
.L_x_78:
[----:B------:R-:W-:Y:S01]  /*0440*/  IMAD.HI.U32 R5, R4, -0x41598daf, RZ ;  /* 0xbea6725104057827 */ /* 0x000fe200078e00ff */
[----:B------:R-:W-:-:S04]  /*0450*/  IADD3 R17, PT, PT, R11, R4, RZ ;  /* 0x000000040b117210 */ /* 0x000fc80007ffe0ff */
[----:B------:R-:W-:Y:S01]  /*0460*/  SHF.R.U32.HI R5, RZ, 0xa, R5 ;  /* 0x0000000aff057819 */ /* 0x000fe20000011605 */
[----:B------:R-:W-:-:S04]  /*0470*/  IMAD.HI.U32 R8, R17, -0x41598daf, RZ ;  /* 0xbea6725111087827 */ /* 0x000fc800078e00ff */
[C---:B------:R-:W-:Y:S01]  /*0480*/  VIADD R7, R5.reuse, 0xffffffff ;  /* 0xffffffff05077836 */ /* 0x040fe20000000000 */
[----:B------:R-:W-:Y:S01]  /*0490*/  SHF.R.U32.HI R8, RZ, 0xa, R8 ;  /* 0x0000000aff087819 */ /* 0x000fe20000011608 */
[----:B------:R-:W-:Y:S02]  /*04a0*/  IMAD R6, R5, 0x55f, RZ ;  /* 0x0000055f05067824 */ /* 0x000fe400078e02ff */
[----:B------:R-:W-:Y:S01]  /*04b0*/  IMAD.IADD R21, R11, 0x1, R17 ;  /* 0x000000010b157824 */ /* 0x000fe200078e0211 */
[----:B------:R-:W-:Y:S02]  /*04c0*/  ISETP.GT.U32.AND P0, PT, R7, 0xdc, PT ;  /* 0x000000dc0700780c */ /* 0x000fe40003f04070 */
[----:B------:R-:W-:Y:S01]  /*04d0*/  LOP3.LUT R5, RZ, R6, RZ, 0x33, !PT ;  /* 0x00000006ff057212 */ /* 0x000fe200078e33ff */
[----:B------:R-:W-:-:S03]  /*04e0*/  IMAD.HI.U32 R7, R21, -0x41598daf, RZ ;  /* 0xbea6725115077827 */ /* 0x000fc600078e00ff */
[----:B------:R-:W-:Y:S01]  /*04f0*/  IADD3 R5, PT, PT, R5, R4, RZ ;  /* 0x0000000405057210 */ /* 0x000fe20007ffe0ff */
[C---:B------:R-:W-:Y:S01]  /*0500*/  IMAD R6, R8.reuse, 0x55f, RZ ;  /* 0x0000055f08067824 */ /* 0x040fe200078e02ff */
[----:B------:R-:W-:Y:S01]  /*0510*/  SHF.R.U32.HI R7, RZ, 0xa, R7 ;  /* 0x0000000aff077819 */ /* 0x000fe20000011607 */
[----:B------:R-:W-:Y:S01]  /*0520*/  VIADD R8, R8, 0xffffffff ;  /* 0xffffffff08087836 */ /* 0x000fe20000000000 */
[----:B------:R-:W-:Y:S01]  /*0530*/  ISETP.GT.U32.OR P0, PT, R5, 0x55c, P0 ;  /* 0x0000055c0500780c */ /* 0x000fe20000704470 */
[----:B------:R-:W-:Y:S01]  /*0540*/  IMAD.IADD R12, R11, 0x1, R21 ;  /* 0x000000010b0c7824 */ /* 0x000fe200078e0215 */
[----:B------:R-:W-:Y:S01]  /*0550*/  LOP3.LUT R6, RZ, R6, RZ, 0x33, !PT ;  /* 0x00000006ff067212 */ /* 0x000fe200078e33ff */
[----:B------:R-:W-:Y:S01]  /*0560*/  IMAD R5, R7, 0x55f, RZ ;  /* 0x0000055f07057824 */ /* 0x000fe200078e02ff */
[----:B------:R-:W-:Y:S01]  /*0570*/  ISETP.GT.U32.AND P1, PT, R8, 0xdc, PT ;  /* 0x000000dc0800780c */ /* 0x000fe20003f24070 */
[----:B------:R-:W-:Y:S01]  /*0580*/  IMAD.HI.U32 R8, R12, -0x41598daf, RZ ;  /* 0xbea672510c087827 */ /* 0x000fe200078e00ff */
[----:B------:R-:W-:-:S03]  /*0590*/  IADD3 R6, PT, PT, R17, R6, RZ ;  /* 0x0000000611067210 */ /* 0x000fc60007ffe0ff */
[----:B------:R-:W-:Y:S01]  /*05a0*/  VIADD R7, R7, 0xffffffff ;  /* 0xffffffff07077836 */ /* 0x000fe20000000000 */
[----:B------:R-:W-:Y:S02]  /*05b0*/  ISETP.GT.U32.OR P1, PT, R6, 0x55c, P1 ;  /* 0x0000055c0600780c */ /* 0x000fe40000f24470 */
[----:B------:R-:W-:Y:S01]  /*05c0*/  SHF.R.U32.HI R8, RZ, 0xa, R8 ;  /* 0x0000000aff087819 */ /* 0x000fe20000011608 */
[----:B0-----:R-:W0:Y:S01]  /*05d0*/  @!P0 LDC.64 R14, c[0x0][0x380] ;  /* 0x0000e000ff0e8b82 */ /* 0x001e220000000a00 */
[----:B------:R-:W-:Y:S02]  /*05e0*/  LOP3.LUT R6, RZ, R5, RZ, 0x33, !PT ;  /* 0x00000005ff067212 */ /* 0x000fe400078e33ff */
[----:B------:R-:W-:Y:S01]  /*05f0*/  ISETP.GT.U32.AND P2, PT, R7, 0xdc, PT ;  /* 0x000000dc0700780c */ /* 0x000fe20003f44070 */
[----:B------:R-:W-:Y:S02]  /*0600*/  IMAD R5, R8, 0x55f, RZ ;  /* 0x0000055f08057824 */ /* 0x000fe400078e02ff */
[----:B------:R-:W-:-:S03]  /*0610*/  IMAD.IADD R6, R21, 0x1, R6 ;  /* 0x0000000115067824 */ /* 0x000fc600078e0206 */
[----:B------:R-:W-:Y:S02]  /*0620*/  LOP3.LUT R5, RZ, R5, RZ, 0x33, !PT ;  /* 0x00000005ff057212 */ /* 0x000fe400078e33ff */
[----:B------:R-:W-:Y:S02]  /*0630*/  ISETP.GT.U32.OR P2, PT, R6, 0x55c, P2 ;  /* 0x0000055c0600780c */ /* 0x000fe40001744470 */
[----:B------:R-:W-:Y:S01]  /*0640*/  IADD3 R6, PT, PT, R8, -0x1, RZ ;  /* 0xffffffff08067810 */ /* 0x000fe20007ffe0ff */
[----:B------:R-:W-:Y:S01]  /*0650*/  IMAD.IADD R5, R12, 0x1, R5 ;  /* 0x000000010c057824 */ /* 0x000fe200078e0205 */
[----:B------:R-:W1:Y:S02]  /*0660*/  @!P1 LDC.64 R8, c[0x0][0x380] ;  /* 0x0000e000ff089b82 */ /* 0x000e640000000a00 */
[----:B------:R-:W-:-:S04]  /*0670*/  ISETP.GT.U32.AND P3, PT, R6, 0xdc, PT ;  /* 0x000000dc0600780c */ /* 0x000fc80003f64070 */
[----:B------:R-:W-:-:S03]  /*0680*/  ISETP.GT.U32.OR P3, PT, R5, 0x55c, P3 ;  /* 0x0000055c0500780c */ /* 0x000fc60001f64470 */
[----:B------:R-:W2:Y:S01]  /*0690*/  @!P2 LDC.64 R6, c[0x0][0x380] ;  /* 0x0000e000ff06ab82 */ /* 0x000ea20000000a00 */
[----:B0-----:R-:W-:-:S05]  /*06a0*/  @!P0 IMAD.WIDE.U32 R26, R4, 0xf4, R14 ;  /* 0x000000f4041a8825 */ /* 0x001fca00078e000e */
[----:B------:R-:W3:Y:S04]  /*06b0*/  @!P0 LDG.E R14, desc[UR6][R26.64+0xd4] ;  /* 0x0000d4061a0e8981 */ /* 0x000ee8000c1e1900 */
[----:B------:R-:W0:Y:S01]  /*06c0*/  @!P3 LDC.64 R4, c[0x0][0x380] ;  /* 0x0000e000ff04bb82 */ /* 0x000e220000000a00 */
[----:B------:R-:W3:Y:S01]  /*06d0*/  @!P0 LDG.E R15, desc[UR6][R26.64+0xdc] ;  /* 0x0000dc061a0f8981 */ /* 0x000ee2000c1e1900 */
[----:B-1----:R-:W-:-:S03]  /*06e0*/  @!P1 IMAD.WIDE.U32 R8, R17, 0xf4, R8 ;  /* 0x000000f411089825 */ /* 0x002fc600078e0008 */
[----:B------:R-:W4:Y:S04]  /*06f0*/  @!P0 LDG.E R13, desc[UR6][R26.64+0xd0] ;  /* 0x0000d0061a0d8981 */ /* 0x000f28000c1e1900 */
[----:B------:R-:W5:Y:S04]  /*0700*/  @!P0 LDG.E R16, desc[UR6][R26.64+0xd8] ;  /* 0x0000d8061a108981 */ /* 0x000f68000c1e1900 */
[----:B------:R-:W5:Y:S01]  /*0710*/  @!P1 LDG.E R18, desc[UR6][R8.64+0xd4] ;  /* 0x0000d40608129981 */ /* 0x000f62000c1e1900 */
[----:B--2---:R-:W-:-:S03]  /*0720*/  @!P2 IMAD.WIDE.U32 R6, R21, 0xf4, R6 ;  /* 0x000000f41506a825 */ /* 0x004fc600078e0006 */
[----:B------:R-:W2:Y:S04]  /*0730*/  @!P1 LDG.E R17, desc[UR6][R8.64+0xdc] ;  /* 0x0000dc0608119981 */ /* 0x000ea8000c1e1900 */
[----:B------:R-:W2:Y:S04]  /*0740*/  @!P1 LDG.E R19, desc[UR6][R8.64+0xd0] ;  /* 0x0000d00608139981 */ /* 0x000ea8000c1e1900 */
[----:B------:R-:W2:Y:S01]  /*0750*/  @!P1 LDG.E R20, desc[UR6][R8.64+0xd8] ;  /* 0x0000d80608149981 */ /* 0x000ea2000c1e1900 */
[----:B0-----:R-:W-:-:S03]  /*0760*/  @!P3 IMAD.WIDE.U32 R4, R12, 0xf4, R4 ;  /* 0x000000f40c04b825 */ /* 0x001fc600078e0004 */
[----:B------:R-:W2:Y:S04]  /*0770*/  @!P2 LDG.E R22, desc[UR6][R6.64+0xd4] ;  /* 0x0000d4060616a981 */ /* 0x000ea8000c1e1900 */
[----:B------:R-:W2:Y:S04]  /*0780*/  @!P2 LDG.E R21, desc[UR6][R6.64+0xdc] ;  /* 0x0000dc060615a981 */ /* 0x000ea8000c1e1900 */
[----:B------:R-:W2:Y:S04]  /*0790*/  @!P2 LDG.E R23, desc[UR6][R6.64+0xd0] ;  /* 0x0000d0060617a981 */ /* 0x000ea8000c1e1900 */
[----:B------:R-:W2:Y:S04]  /*07a0*/  @!P2 LDG.E R24, desc[UR6][R6.64+0xd8] ;  /* 0x0000d8060618a981 */ /* 0x000ea8000c1e1900 */
[----:B------:R-:W2:Y:S04]  /*07b0*/  @!P3 LDG.E R26, desc[UR6][R4.64+0xd4] ;  /* 0x0000d406041ab981 */ /* 0x000ea8000c1e1900 */
[----:B------:R-:W2:Y:S04]  /*07c0*/  @!P3 LDG.E R25, desc[UR6][R4.64+0xdc] ;  /* 0x0000dc060419b981 */ /* 0x000ea8000c1e1900 */
[----:B------:R-:W2:Y:S04]  /*07d0*/  @!P3 LDG.E R27, desc[UR6][R4.64+0xd0] ;  /* 0x0000d006041bb981 */ /* 0x000ea8000c1e1900 */
[----:B------:R0:W2:Y:S02]  /*07e0*/  @!P3 LDG.E R28, desc[UR6][R4.64+0xd8] ;  /* 0x0000d806041cb981 */ /* 0x0000a4000c1e1900 */
[----:B0-----:R-:W-:-:S02]  /*07f0*/  IMAD.IADD R4, R11, 0x1, R12 ;  /* 0x000000010b047824 */ /* 0x001fc400078e020c */
[C---:B---3--:R-:W-:Y:S01]  /*0800*/  @!P0 FADD R15, R14.reuse, -R15 ;  /* 0x8000000f0e0f8221 */ /* 0x048fe20000000000 */
[----:B------:R-:W-:-:S03]  /*0810*/  @!P0 FMUL R14, R14, R14 ;  /* 0x0000000e0e0e8220 */ /* 0x000fc60000400000 */
[----:B------:R-:W-:Y:S01]  /*0820*/  @!P0 FMUL R15, R15, R15 ;  /* 0x0000000f0f0f8220 */ /* 0x000fe20000400000 */
[C---:B----4-:R-:W-:Y:S01]  /*0830*/  @!P0 FFMA R14, R13.reuse, R13, R14 ;  /* 0x0000000d0d0e8223 */ /* 0x050fe2000000000e */
[----:B-----5:R-:W-:-:S04]  /*0840*/  @!P0 FADD R16, R13, -R16 ;  /* 0x800000100d108221 */ /* 0x020fc80000000000 */
[----:B------:R-:W-:Y:S01]  /*0850*/  @!P0 FFMA R15, R16, R16, R15 ;  /* 0x00000010100f8223 */ /* 0x000fe2000000000f */
[C---:B--2---:R-:W-:Y:S01]  /*0860*/  @!P1 FADD R17, R18.reuse, -R17 ;  /* 0x8000001112119221 */ /* 0x044fe20000000000 */
[----:B------:R-:W-:Y:S01]  /*0870*/  @!P1 FMUL R18, R18, R18 ;  /* 0x0000001212129220 */ /* 0x000fe20000400000 */
[----:B------:R-:W-:Y:S02]  /*0880*/  @!P0 FADD R3, R3, R14 ;  /* 0x0000000e03038221 */ /* 0x000fe40000000000 */
[----:B------:R-:W-:Y:S01]  /*0890*/  @!P1 FMUL R17, R17, R17 ;  /* 0x0000001111119220 */ /* 0x000fe20000400000 */
[----:B------:R-:W-:Y:S01]  /*08a0*/  @!P0 FADD R2, R2, R15 ;  /* 0x0000000f02028221 */ /* 0x000fe20000000000 */
[C---:B------:R-:W-:Y:S01]  /*08b0*/  @!P1 FADD R20, R19.reuse, -R20 ;  /* 0x8000001413149221 */ /* 0x040fe20000000000 */
[----:B------:R-:W-:-:S03]  /*08c0*/  @!P1 FFMA R18, R19, R19, R18 ;  /* 0x0000001313129223 */ /* 0x000fc60000000012 */
[----:B------:R-:W-:Y:S01]  /*08d0*/  @!P1 FFMA R17, R20, R20, R17 ;  /* 0x0000001414119223 */ /* 0x000fe20000000011 */
[C---:B------:R-:W-:Y:S01]  /*08e0*/  @!P2 FADD R21, R22.reuse, -R21 ;  /* 0x800000151615a221 */ /* 0x040fe20000000000 */
[----:B------:R-:W-:Y:S01]  /*08f0*/  @!P2 FMUL R22, R22, R22 ;  /* 0x000000161616a220 */ /* 0x000fe20000400000 */
[----:B------:R0:W-:Y:S02]  /*0900*/  @!P0 STS.64 [R10], R2 ;  /* 0x000000020a008388 */ /* 0x0001e40000000a00 */
[----:B------:R-:W-:Y:S01]  /*0910*/  @!P2 FMUL R21, R21, R21 ;  /* 0x000000151515a220 */ /* 0x000fe20000400000 */
[C---:B------:R-:W-:Y:S01]  /*0920*/  @!P2 FADD R24, R23.reuse, -R24 ;  /* 0x800000181718a221 */ /* 0x040fe20000000000 */
[----:B------:R-:W-:-:S03]  /*0930*/  @!P2 FFMA R22, R23, R23, R22 ;  /* 0x000000171716a223 */ /* 0x000fc60000000016 */
[----:B------:R-:W-:Y:S01]  /*0940*/  @!P2 FFMA R21, R24, R24, R21 ;  /* 0x000000181815a223 */ /* 0x000fe20000000015 */
[----:B0-----:R-:W-:Y:S01]  /*0950*/  @!P1 FADD R3, R3, R18 ;  /* 0x0000001203039221 */ /* 0x001fe20000000000 */
[----:B------:R-:W-:Y:S01]  /*0960*/  @!P1 FADD R2, R2, R17 ;  /* 0x0000001102029221 */ /* 0x000fe20000000000 */
[C---:B------:R-:W-:Y:S01]  /*0970*/  @!P3 FADD R25, R26.reuse, -R25 ;  /* 0x800000191a19b221 */ /* 0x040fe20000000000 */
[----:B------:R-:W-:-:S03]  /*0980*/  @!P3 FMUL R26, R26, R26 ;  /* 0x0000001a1a1ab220 */ /* 0x000fc60000400000 */
[----:B------:R-:W-:Y:S01]  /*0990*/  @!P3 FMUL R25, R25, R25 ;  /* 0x000000191919b220 */ /* 0x000fe20000400000 */
[----:B------:R0:W-:Y:S01]  /*09a0*/  @!P1 STS.64 [R10], R2 ;  /* 0x000000020a009388 */ /* 0x0001e20000000a00 */
[C---:B------:R-:W-:Y:S01]  /*09b0*/  @!P3 FADD R28, R27.reuse, -R28 ;  /* 0x8000001c1b1cb221 */ /* 0x040fe20000000000 */
[----:B------:R-:W-:-:S03]  /*09c0*/  @!P3 FFMA R26, R27, R27, R26 ;  /* 0x0000001b1b1ab223 */ /* 0x000fc6000000001a */
[----:B------:R-:W-:Y:S01]  /*09d0*/  @!P3 FFMA R25, R28, R28, R25 ;  /* 0x0000001c1c19b223 */ /* 0x000fe20000000019 */
[----:B0-----:R-:W-:Y:S01]  /*09e0*/  @!P2 FADD R3, R3, R22 ;  /* 0x000000160303a221 */ /* 0x001fe20000000000 */
[----:B------:R-:W-:-:S05]  /*09f0*/  @!P2 FADD R2, R2, R21 ;  /* 0x000000150202a221 */ /* 0x000fca0000000000 */
[----:B------:R0:W-:Y:S01]  /*0a00*/  @!P2 STS.64 [R10], R2 ;  /* 0x000000020a00a388 */ /* 0x0001e20000000a00 */
[----:B------:R-:W-:Y:S01]  /*0a10*/  ISETP.GE.U32.AND P0, PT, R4, 0x4adc1, PT ;  /* 0x0004adc10400780c */ /* 0x000fe20003f06070 */
[----:B0-----:R-:W-:Y:S01]  /*0a20*/  @!P3 FADD R3, R3, R26 ;  /* 0x0000001a0303b221 */ /* 0x001fe20000000000 */
[----:B------:R-:W-:-:S05]  /*0a30*/  @!P3 FADD R2, R2, R25 ;  /* 0x000000190202b221 */ /* 0x000fca0000000000 */
[----:B------:R0:W-:Y:S06]  /*0a40*/  @!P3 STS.64 [R10], R2 ;  /* 0x000000020a00b388 */ /* 0x0001ec0000000a00 */
[----:B------:R-:W-:Y:S05]  /*0a50*/  @!P0 BRA `(.L_x_78) ;  /* 0xfffffff800788947 */ /* 0x000fea000383ffff */
[----:B------:R-:W-:Y:S05]  /*0a60*/  BSYNC.RECONVERGENT B0 ;  /* 0x0000000000007941 */ /* 0x000fea0003800200 */
.L_x_77:
[----:B------:R-:W-:Y:S01]  /*0a70*/  BAR.SYNC.DEFER_BLOCKING 0x0 ;  /* 0x0000000000007b1d */ /* 0x000fe20000010000 */
[----:B------:R-:W-:-:S13]  /*0a80*/  ISETP.GE.U32.AND P0, PT, R11, 0x2, PT ;  /* 0x000000020b00780c */ /* 0x000fda0003f06070 */
[----:B------:R-:W-:Y:S05]  /*0a90*/  @!P0 BRA `(.L_x_79) ;  /* 0x0000000000488947 */ /* 0x000fea0003800000 */
.L_x_82:
[----:B------:R-:W-:Y:S01]  /*0aa0*/  SHF.R.U32.HI R7, RZ, 0x1, R11 ;  /* 0x00000001ff077819 */ /* 0x000fe2000001160b */
[----:B------:R-:W-:Y:S03]  /*0ab0*/  BSSY.RECONVERGENT B0, `(.L_x_80) ;  /* 0x000000c000007945 */ /* 0x000fe60003800200 */
[----:B------:R-:W-:-:S13]  /*0ac0*/  ISETP.GE.U32.AND P0, PT, R0, R7, PT ;  /* 0x000000070000720c */ /* 0x000fda0003f06070 */
[----:B-1----:R-:W-:Y:S05]  /*0ad0*/  @P0 BRA `(.L_x_81) ;  /* 0x0000000000240947 */ /* 0x002fea0003800000 */
[----:B0-----:R-:W-:Y:S01]  /*0ae0*/  LEA R2, R7, R10, 0x3 ;  /* 0x0000000a07027211 */ /* 0x001fe200078e18ff */
[----:B------:R-:W-:Y:S04]  /*0af0*/  LDS R4, [R10] ;  /* 0x000000000a047984 */ /* 0x000fe80000000800 */
[----:B------:R-:W0:Y:S04]  /*0b00*/  LDS R3, [R2] ;  /* 0x0000000002037984 */ /* 0x000e280000000800 */
[----:B------:R-:W-:Y:S01]  /*0b10*/  LDS R5, [R10+0x4] ;  /* 0x000004000a057984 */ /* 0x000fe20000000800 */
[----:B0-----:R-:W-:-:S05]  /*0b20*/  FADD R3, R3, R4 ;  /* 0x0000000403037221 */ /* 0x001fca0000000000 */
[----:B------:R-:W-:Y:S04]  /*0b30*/  STS [R10], R3 ;  /* 0x000000030a007388 */ /* 0x000fe80000000800 */
[----:B------:R-:W0:Y:S02]  /*0b40*/  LDS R4, [R2+0x4] ;  /* 0x0000040002047984 */ /* 0x000e240000000800 */
[----:B0-----:R-:W-:-:S05]  /*0b50*/  FADD R5, R4, R5 ;  /* 0x0000000504057221 */ /* 0x001fca0000000000 */
[----:B------:R1:W-:Y:S02]  /*0b60*/  STS [R10+0x4], R5 ;  /* 0x000004050a007388 */ /* 0x0003e40000000800 */
.L_x_81:
[----:B------:R-:W-:Y:S05]  /*0b70*/  BSYNC.RECONVERGENT B0 ;  /* 0x0000000000007941 */ /* 0x000fea0003800200 */
.L_x_80:
[----:B------:R-:W-:Y:S01]  /*0b80*/  BAR.SYNC.DEFER_BLOCKING 0x0 ;  /* 0x0000000000007b1d */ /* 0x000fe20000010000 */
[----:B------:R-:W-:Y:S01]  /*0b90*/  ISETP.GT.U32.AND P0, PT, R11, 0x3, PT ;  /* 0x000000030b00780c */ /* 0x000fe20003f04070 */
[----:B------:R-:W-:-:S12]  /*0ba0*/  IMAD.MOV.U32 R11, RZ, RZ, R7 ;  /* 0x000000ffff0b7224 */ /* 0x000fd800078e0007 */
[----:B------:R-:W-:Y:S05]  /*0bb0*/  @P0 BRA `(.L_x_82) ;  /* 0xfffffffc00b80947 */ /* 0x000fea000383ffff */
.L_x_79:
[----:B------:R-:W-:-:S13]  /*0bc0*/  ISETP.NE.AND P0, PT, R0, RZ, PT ;  /* 0x000000ff0000720c */ /* 0x000fda0003f05270 */
[----:B------:R-:W-:Y:S05]  /*0bd0*/  @P0 EXIT ;  /* 0x000000000000094d */ /* 0x000fea0003800000 */
[----:B------:R-:W2:Y:S01]  /*0be0*/  S2UR UR5, SR_CgaCtaId ;  /* 0x00000000000579c3 */ /* 0x000ea20000008800 */
[----:B------:R-:W-:Y:S01]  /*0bf0*/  UMOV UR4, 0x400 ;  /* 0x0000040000047882 */ /* 0x000fe20000000000 */
[----:B0-----:R-:W-:Y:S01]  /*0c00*/  IMAD.MOV.U32 R2, RZ, RZ, 0x1 ;  /* 0x00000001ff027424 */ /* 0x001fe200078e00ff */
[----:B--2---:R-:W-:-:S03]  /*0c10*/  ULEA UR4, UR5, UR4, 0x18 ;  /* 0x0000000405047291 */ /* 0x004fc6000f8ec0ff */
[----:B------:R-:W-:-:S06]  /*0c20*/  UMOV UR5, 0x3ddb7cdf ;  /* 0x3ddb7cdf00057882 */ /* 0x000fcc0000000000 */
[----:B------:R-:W1:Y:S01]  /*0c30*/  LDS.64 R12, [UR4] ;  /* 0x00000004ff0c7984 */ /* 0x000e620008000a00 */
[----:B------:R-:W-:Y:S01]  /*0c40*/  UMOV UR4, 0xd9d7bdbb ;  /* 0xd9d7bdbb00047882 */ /* 0x000fe20000000000 */
[----:B-1----:R-:W0:Y:S02]  /*0c50*/  F2F.F64.F32 R4, R13 ;  /* 0x0000000d00047310 */ /* 0x002e240000201800 */
[----:B0-----:R-:W-:-:S06]  /*0c60*/  DADD R4, R4, UR4 ;  /* 0x0000000404047e29 */ /* 0x001fcc0008000000 */
[----:B------:R-:W0:Y:S02]  /*0c70*/  MUFU.RCP64H R3, R5 ;  /* 0x0000000500037308 */ /* 0x000e240000001800 */
[----:B0-----:R-:W-:-:S08]  /*0c80*/  DFMA R6, -R4, R2, 1 ;  /* 0x3ff000000406742b */ /* 0x001fd00000000102 */
[----:B------:R-:W-:-:S08]  /*0c90*/  DFMA R6, R6, R6, R6 ;  /* 0x000000060606722b */ /* 0x000fd00000000006 */
[----:B------:R-:W-:Y:S02]  /*0ca0*/  DFMA R2, R2, R6, R2 ;  /* 0x000000060202722b */ /* 0x000fe40000000002 */
[----:B------:R-:W0:Y:S06]  /*0cb0*/  F2F.F64.F32 R6, R12 ;  /* 0x0000000c00067310 */ /* 0x000e2c0000201800 */
        /* <DEDUP_REMOVED lines=10> */
[----:B------:R-:W-:Y:S05]  /*0d60*/  CALL.REL.NOINC `($__internal_5_$__cuda_sm20_div_rn_f64_full) ;  /* 0x0000000000607944 */ /* 0x000fea0003c00000 */
[----:B------:R-:W-:Y:S01]  /*0d70*/  MOV R2, R12 ;  /* 0x0000000c00027202 */ /* 0x000fe20000000f00 */
[----:B------:R-:W-:-:S07]  /*0d80*/  IMAD.MOV.U32 R3, RZ, RZ, R13 ;  /* 0x000000ffff037224 */ /* 0x000fce00078e000d */
.L_x_83:
[----:B------:R-:W0:Y:S01]  /*0d90*/  MUFU.RSQ64H R5, R3 ;  /* 0x0000000300057308 */ /* 0x000e220000001c00 */
[----:B------:R-:W-:Y:S01]  /*0da0*/  VIADD R4, R3, 0xfcb00000 ;  /* 0xfcb0000003047836 */ /* 0x000fe20000000000 */
[----:B------:R-:W-:Y:S01]  /*0db0*/  MOV R8, 0x0 ;  /* 0x0000000000087802 */ /* 0x000fe20000000f00 */
[----:B------:R-:W-:-:S03]  /*0dc0*/  IMAD.MOV.U32 R9, RZ, RZ, 0x3fd80000 ;  /* 0x3fd80000ff097424 */ /* 0x000fc600078e00ff */
[----:B------:R-:W-:Y:S01]  /*0dd0*/  ISETP.GE.U32.AND P0, PT, R4, 0x7ca00000, PT ;  /* 0x7ca000000400780c */ /* 0x000fe20003f06070 */
[----:B0-----:R-:W-:-:S08]  /*0de0*/  DMUL R6, R4, R4 ;  /* 0x0000000404067228 */ /* 0x001fd00000000000 */
[----:B------:R-:W-:-:S08]  /*0df0*/  DFMA R6, -R6, R2, 1 ;  /* 0x3ff000000606742b */ /* 0x000fd00000000102 */
[----:B------:R-:W-:Y:S02]  /*0e00*/  DFMA R8, R6, R8, 0.5 ;  /* 0x3fe000000608742b */ /* 0x000fe40000000008 */
[----:B------:R-:W-:-:S08]  /*0e10*/  DMUL R6, R4, R6 ;  /* 0x0000000604067228 */ /* 0x000fd00000000000 */
[----:B------:R-:W-:-:S08]  /*0e20*/  DFMA R10, R8, R6, R4 ;  /* 0x00000006080a722b */ /* 0x000fd00000000004 */
[----:B------:R-:W-:Y:S02]  /*0e30*/  DMUL R12, R10, R2 ;  /* 0x000000020a0c7228 */ /* 0x000fe40000000000 */
[----:B------:R-:W-:Y:S01]  /*0e40*/  VIADD R9, R11, 0xfff00000 ;  /* 0xfff000000b097836 */ /* 0x000fe20000000000 */
[----:B------:R-:W-:-:S05]  /*0e50*/  MOV R8, R10 ;  /* 0x0000000a00087202 */ /* 0x000fca0000000f00 */
[----:B------:R-:W-:-:S08]  /*0e60*/  DFMA R14, R12, -R12, R2 ;  /* 0x8000000c0c0e722b */ /* 0x000fd00000000002 */
[----:B------:R-:W-:Y:S01]  /*0e70*/  DFMA R6, R14, R8, R12 ;  /* 0x000000080e06722b */ /* 0x000fe2000000000c */
[----:B------:R-:W-:Y:S10]  /*0e80*/  @!P0 BRA `(.L_x_84) ;  /* 0x0000000000088947 */ /* 0x000ff40003800000 */
[----:B------:R-:W-:-:S07]  /*0e90*/  MOV R0, 0xeb0 ;  /* 0x00000eb000007802 */ /* 0x000fce0000000f00 */
[----:B------:R-:W-:Y:S05]  /*0ea0*/  CALL.REL.NOINC `($__internal_6_$__cuda_sm20_dsqrt_rn_f64_mediumpath_v1) ;  /* 0x00000004007c7944 */ /* 0x000fea0003c00000 */
.L_x_84:
[----:B------:R-:W0:Y:S01]  /*0eb0*/  LDC.64 R2, c[0x0][0x388] ;  /* 0x0000e200ff027b82 */ /* 0x000e220000000a00 */
[----:B------:R-:W0:Y:S02]  /*0ec0*/  F2F.F32.F64 R7, R6 ;  /* 0x0000000600077310 */ /* 0x000e240000301000 */
[----:B0-----:R-:W-:Y:S01]  /*0ed0*/  STG.E desc[UR6][R2.64], R7 ;  /* 0x0000000702007986 */ /* 0x001fe2000c101906 */
[----:B------:R-:W-:Y:S05]  /*0ee0*/  EXIT ;  /* 0x000000000000794d */ /* 0x000fea0003800000 */
        .weak           $__internal_5_$__cuda_sm20_div_rn_f64_full
        .type           $__internal_5_$__cuda_sm20_div_rn_f64_full,@function
        .size           $__internal_5_$__cuda_sm20_div_rn_f64_full,($__internal_6_$__cuda_sm20_dsqrt_rn_f64_mediumpath_v1 - $__internal_5_$__cuda_sm20_div_rn_f64_full)
$__internal_5_$__cuda_sm20_div_rn_f64_full:
[C---:B------:R-:W-:Y:S01]  /*0ef0*/  FSETP.GEU.AND P0, PT, |R5|.reuse, 1.469367938527859385e-39, PT ;  /* 0x001000000500780b */ /* 0x040fe20003f0e200 */
[----:B------:R-:W-:Y:S01]  /*0f00*/  IMAD.MOV.U32 R8, RZ, RZ, 0x1 ;  /* 0x00000001ff087424 */ /* 0x000fe200078e00ff */
[C---:B------:R-:W-:Y:S02]  /*0f10*/  LOP3.LUT R2, R5.reuse, 0x800fffff, RZ, 0xc0, !PT ;  /* 0x800fffff05027812 */ /* 0x040fe400078ec0ff */
[----:B------:R-:W-:Y:S02]  /*0f20*/  LOP3.LUT R17, R5, 0x7ff00000, RZ, 0xc0, !PT ;  /* 0x7ff0000005117812 */ /* 0x000fe400078ec0ff */
[----:B------:R-:W-:Y:S01]  /*0f30*/  LOP3.LUT R3, R2, 0x3ff00000, RZ, 0xfc, !PT ;  /* 0x3ff0000002037812 */ /* 0x000fe200078efcff */
[----:B------:R-:W-:Y:S01]  /*0f40*/  IMAD.MOV.U32 R2, RZ, RZ, R4 ;  /* 0x000000ffff027224 */ /* 0x000fe200078e0004 */
[----:B------:R-:W-:Y:S02]  /*0f50*/  LOP3.LUT R12, R7, 0x7ff00000, RZ, 0xc0, !PT ;  /* 0x7ff00000070c7812 */ /* 0x000fe400078ec0ff */
[----:B------:R-:W-:-:S02]  /*0f60*/  MOV R13, 0x1ca00000 ;  /* 0x1ca00000000d7802 */ /* 0x000fc40000000f00 */
[----:B------:R-:W-:Y:S01]  /*0f70*/  ISETP.GE.U32.AND P1, PT, R12, R17, PT ;  /* 0x000000110c00720c */ /* 0x000fe20003f26070 */
[----:B------:R-:W-:Y:S01]  /*0f80*/  @!P0 DMUL R2, R4, 8.98846567431157953865e+307 ;  /* 0x7fe0000004028828 */ /* 0x000fe20000000000 */
[----:B------:R-:W-:-:S05]  /*0f90*/  IMAD.MOV.U32 R19, RZ, RZ, R12 ;  /* 0x000000ffff137224 */ /* 0x000fca00078e000c */
        /* <DEDUP_REMOVED lines=19> */
.L_x_85:
[----:B------:R-:W-:Y:S01]  /*10d0*/  IMAD.MOV.U32 R18, RZ, RZ, R17 ;  /* 0x000000ffff127224 */ /* 0x000fe200078e0011 */
[----:B------:R-:W-:Y:S01]  /*10e0*/  @!P0 LOP3.LUT R18, R3, 0x7ff00000, RZ, 0xc0, !PT ;  /* 0x7ff0000003128812 */ /* 0x000fe200078ec0ff */
[----:B------:R-:W-:Y:S01]  /*10f0*/  VIADD R20, R19, 0xffffffff ;  /* 0xffffffff13147836 */ /* 0x000fe20000000000 */
[----:B------:R-:W-:Y:S02]  /*1100*/  DMUL R14, R10, R8 ;  /* 0x000000080a0e7228 */ /* 0x000fe40000000000 */
[----:B------:R-:W-:Y:S02]  /*1110*/  IADD3 R21, PT, PT, R18, -0x1, RZ ;  /* 0xffffffff12157810 */ /* 0x000fe40007ffe0ff */
        /* <DEDUP_REMOVED lines=10> */
[----:B------:R-:W-:Y:S01]  /*11c0*/  IMAD.IADD R14, R6, 0x1, -R13 ;  /* 0x00000001060e7824 */ /* 0x000fe200078e0a0d */
[----:B------:R-:W-:-:S03]  /*11d0*/  MOV R6, RZ ;  /* 0x000000ff00067202 */ /* 0x000fc60000000f00 */
        /* <DEDUP_REMOVED lines=11> */
[----:B------:R-:W-:Y:S01]  /*1290*/  MOV R2, RZ ;  /* 0x000000ff00027202 */ /* 0x000fe20000000f00 */
        /* <DEDUP_REMOVED lines=8> */
.L_x_86:
        /* <DEDUP_REMOVED lines=16> */
.L_x_89:
[----:B------:R-:W-:Y:S02]  /*1420*/  LOP3.LUT R13, R5, 0x80000, RZ, 0xfc, !PT ;  /* 0x00080000050d7812 */ /* 0x000fe400078efcff */
[----:B------:R-:W-:Y:S01]  /*1430*/  MOV R12, R4 ;  /* 0x00000004000c7202 */ /* 0x000fe20000000f00 */
[----:B------:R-:W-:Y:S06]  /*1440*/  BRA `(.L_x_87) ;  /* 0x0000000000087947 */ /* 0x000fec0003800000 */
.L_x_88:
[----:B------:R-:W-:Y:S01]  /*1450*/  LOP3.LUT R13, R7, 0x80000, RZ, 0xfc, !PT ;  /* 0x00080000070d7812 */ /* 0x000fe200078efcff */
[----:B------:R-:W-:-:S07]  /*1460*/  IMAD.MOV.U32 R12, RZ, RZ, R6 ;  /* 0x000000ffff0c7224 */ /* 0x000fce00078e0006 */
.L_x_87:
[----:B------:R-:W-:Y:S01]  /*1470*/  IMAD.MOV.U32 R2, RZ, RZ, R0 ;  /* 0x000000ffff027224 */ /* 0x000fe200078e0000 */
[----:B------:R-:W-:-:S04]  /*1480*/  MOV R3, 0x0 ;  /* 0x0000000000037802 */ /* 0x000fc80000000f00 */
[----:B------:R-:W-:Y:S05]  /*1490*/  RET.REL.NODEC R2 `(_Z5ErrorP9attributePf) ;  /* 0xffffffe802d87950 */ /* 0x000fea0003c3ffff */
        .weak           $__internal_6_$__cuda_sm20_dsqrt_rn_f64_mediumpath_v1
        .type           $__internal_6_$__cuda_sm20_dsqrt_rn_f64_mediumpath_v1,@function
        .size           $__internal_6_$__cuda_sm20_dsqrt_rn_f64_mediumpath_v1,(.L_x_309 - $__internal_6_$__cuda_sm20_dsqrt_rn_f64_mediumpath_v1)
$__internal_6_$__cuda_sm20_dsqrt_rn_f64_mediumpath_v1:
[----:B------:R-:W-:Y:S01]  /*14a0*/  ISETP.GE.U32.AND P0, PT, R4, -0x3400000, PT ;  /* 0xfcc000000400780c */ /* 0x000fe20003f06070 */
[----:B------:R-:W-:Y:S01]  /*14b0*/  IMAD.MOV.U32 R4, RZ, RZ, R2 ;  /* 0x000000ffff047224 */ /* 0x000fe200078e0002 */
[----:B------:R-:W-:Y:S01]  /*14c0*/  MOV R5, R3 ;  /* 0x0000000300057202 */ /* 0x000fe20000000f00 */
[----:B------:R-:W-:Y:S01]  /*14d0*/  IMAD.MOV.U32 R8, RZ, RZ, R10 ;  /* 0x000000ffff087224 */ /* 0x000fe200078e000a */
[----:B------:R-:W-:Y:S01]  /*14e0*/  MOV R3, R15 ;  /* 0x0000000f00037202 */ /* 0x000fe20000000f00 */
[----:B------:R-:W-:-:S08]  /*14f0*/  IMAD.MOV.U32 R2, RZ, RZ, R14 ;  /* 0x000000ffff027224 */ /* 0x000fd000078e000e */
[----:B------:R-:W-:Y:S05]  /*1500*/  @!P0 BRA `(.L_x_90) ;  /* 0x0000000000208947 */ /* 0x000fea0003800000 */
[----:B------:R-:W-:-:S10]  /*1510*/  DFMA.RM R2, R2, R8, R12 ;  /* 0x000000080202722b */ /* 0x000fd4000000400c */
[----:B------:R-:W-:-:S05]  /*1520*/  IADD3 R6, P0, PT, R2, 0x1, RZ ;  /* 0x0000000102067810 */ /* 0x000fca0007f1e0ff */
[----:B------:R-:W-:-:S06]  /*1530*/  IMAD.X R7, RZ, RZ, R3, P0 ;  /* 0x000000ffff077224 */ /* 0x000fcc00000e0603 */
[----:B------:R-:W-:-:S08]  /*1540*/  DFMA.RP R4, -R2, R6, R4 ;  /* 0x000000060204722b */ /* 0x000fd00000008104 */
[----:B------:R-:W-:-:S06]  /*1550*/  DSETP.GT.AND P0, PT, R4, RZ, PT ;  /* 0x000000ff0400722a */ /* 0x000fcc0003f04000 */
[----:B------:R-:W-:Y:S02]  /*1560*/  FSEL R2, R6, R2, P0 ;  /* 0x0000000206027208 */ /* 0x000fe40000000000 */
[----:B------:R-:W-:Y:S01]  /*1570*/  FSEL R3, R7, R3, P0 ;  /* 0x0000000307037208 */ /* 0x000fe20000000000 */
[----:B------:R-:W-:Y:S06]  /*1580*/  BRA `(.L_x_91) ;  /* 0x0000000000647947 */ /* 0x000fec0003800000 */
.L_x_90:
[----:B------:R-:W-:-:S14]  /*1590*/  DSETP.NE.AND P0, PT, R4, RZ, PT ;  /* 0x000000ff0400722a */ /* 0x000fdc0003f05000 */
[----:B------:R-:W-:Y:S05]  /*15a0*/  @!P0 BRA `(.L_x_92) ;  /* 0x0000000000588947 */ /* 0x000fea0003800000 */
[----:B------:R-:W-:-:S13]  /*15b0*/  ISETP.GE.AND P0, PT, R5, RZ, PT ;  /* 0x000000ff0500720c */ /* 0x000fda0003f06270 */
[----:B------:R-:W-:Y:S01]  /*15c0*/  @!P0 MOV R2, 0x0 ;  /* 0x0000000000028802 */ /* 0x000fe20000000f00 */
[----:B------:R-:W-:Y:S01]  /*15d0*/  @!P0 IMAD.MOV.U32 R3, RZ, RZ, -0x80000 ;  /* 0xfff80000ff038424 */ /* 0x000fe200078e00ff */
[----:B------:R-:W-:Y:S06]  /*15e0*/  @!P0 BRA `(.L_x_91) ;  /* 0x00000000004c8947 */ /* 0x000fec0003800000 */
[----:B------:R-:W-:-:S13]  /*15f0*/  ISETP.GT.AND P0, PT, R5, 0x7fefffff, PT ;  /* 0x7fefffff0500780c */ /* 0x000fda0003f04270 */
[----:B------:R-:W-:Y:S05]  /*1600*/  @P0 BRA `(.L_x_92) ;  /* 0x0000000000400947 */ /* 0x000fea0003800000 */
[----:B------:R-:W-:Y:S01]  /*1610*/  DMUL R2, R4, 8.11296384146066816958e+31 ;  /* 0x4690000004027828 */ /* 0x000fe20000000000 */
[----:B------:R-:W-:Y:S01]  /*1620*/  IMAD.MOV.U32 R8, RZ, RZ, 0x0 ;  /* 0x00000000ff087424 */ /* 0x000fe200078e00ff */
[----:B------:R-:W-:Y:S02]  /*1630*/  MOV R4, RZ ;  /* 0x000000ff00047202 */ /* 0x000fe40000000f00 */
[----:B------:R-:W-:Y:S02]  /*1640*/  MOV R9, 0x3fd80000 ;  /* 0x3fd8000000097802 */ /* 0x000fe40000000f00 */
[----:B------:R-:W0:Y:S02]  /*1650*/  MUFU.RSQ64H R5, R3 ;  /* 0x0000000300057308 */ /* 0x000e240000001c00 */
[----:B0-----:R-:W-:-:S08]  /*1660*/  DMUL R6, R4, R4 ;  /* 0x0000000404067228 */ /* 0x001fd00000000000 */
[----:B------:R-:W-:-:S08]  /*1670*/  DFMA R6, R2, -R6, 1 ;  /* 0x3ff000000206742b */ /* 0x000fd00000000806 */
[----:B------:R-:W-:Y:S02]  /*1680*/  DFMA R8, R6, R8, 0.5 ;  /* 0x3fe000000608742b */ /* 0x000fe40000000008 */
[----:B------:R-:W-:-:S08]  /*1690*/  DMUL R6, R4, R6 ;  /* 0x0000000604067228 */ /* 0x000fd00000000000 */
[----:B------:R-:W-:-:S08]  /*16a0*/  DFMA R6, R8, R6, R4 ;  /* 0x000000060806722b */ /* 0x000fd00000000004 */
[----:B------:R-:W-:Y:S02]  /*16b0*/  DMUL R4, R2, R6 ;  /* 0x0000000602047228 */ /* 0x000fe40000000000 */
[----:B------:R-:W-:-:S06]  /*16c0*/  VIADD R7, R7, 0xfff00000 ;  /* 0xfff0000007077836 */ /* 0x000fcc0000000000 */
[----:B------:R-:W-:-:S08]  /*16d0*/  DFMA R8, R4, -R4, R2 ;  /* 0x800000040408722b */ /* 0x000fd00000000002 */
[----:B------:R-:W-:-:S10]  /*16e0*/  DFMA R2, R6, R8, R4 ;  /* 0x000000080602722b */ /* 0x000fd40000000004 */
[----:B------:R-:W-:Y:S01]  /*16f0*/  IADD3 R3, PT, PT, R3, -0x3500000, RZ ;  /* 0xfcb0000003037810 */ /* 0x000fe20007ffe0ff */
[----:B------:R-:W-:Y:S06]  /*1700*/  BRA `(.L_x_91) ;  /* 0x0000000000047947 */ /* 0x000fec0003800000 */
.L_x_92:
[----:B------:R-:W-:-:S11]  /*1710*/  DADD R2, R4, R4 ;  /* 0x0000000004027229 */ /* 0x000fd60000000004 */
.L_x_91:
[----:B------:R-:W-:Y:S01]  /*1720*/  IMAD.MOV.U32 R6, RZ, RZ, R2 ;  /* 0x000000ffff067224 */ /* 0x000fe200078e0002 */
[----:B------:R-:W-:Y:S01]  /*1730*/  MOV R7, R3 ;  /* 0x0000000300077202 */ /* 0x000fe20000000f00 */
[----:B------:R-:W-:Y:S01]  /*1740*/  IMAD.MOV.U32 R2, RZ, RZ, R0 ;  /* 0x000000ffff027224 */ /* 0x000fe200078e0000 */
[----:B------:R-:W-:-:S04]  /*1750*/  MOV R3, 0x0 ;  /* 0x0000000000037802 */ /* 0x000fc80000000f00 */
[----:B------:R-:W-:Y:S05]  /*1760*/  RET.REL.NODEC R2 `(_Z5ErrorP9attributePf) ;  /* 0xffffffe802247950 */ /* 0x000fea0003c3ffff */
.L_x_93:
        /* <DEDUP_REMOVED lines=9> */
.L_x_309:


//--------------------- .text._Z10Summation3P9attribute --------------------------
	.section	.text._Z10Summation3P9attribute,"ax",@progbits
	.align	128
        .global         _Z10Summation3P9attribute
        .type           _Z10Summation3P9attribute,@function
        .size           _Z10Summation3P9attribute,(.L_x_325 - _Z10Summation3P9attribute)
        .other          _Z10Summation3P9attribute,@"STO_CUDA_ENTRY STV_DEFAULT"
_Z10Summation3P9attribute:
.text._Z10Summation3P9attribute:
        /* <DEDUP_REMOVED lines=11> */
.L_x_94:
[----:B0-----:R-:W-:-:S05]  /*00b0*/  IMAD.WIDE R4, R0, 0xf4, R2 ;  /* 0x000000f400047825 */ /* 0x001fca00078e0202 */
[----:B--2---:R-:W2:Y:S01]  /*00c0*/  LDG.E R6, desc[UR6][R4.64+0xf0] ;  /* 0x0000f00604067981 */ /* 0x004ea2000c1e1900 */
[----:B------:R-:W-:Y:S02]  /*00d0*/  IADD3 R0, PT, PT, R7, R0, RZ ;  /* 0x0000000007007210 */ /* 0x000fe40007ffe0ff */
[----:B--2---:R-:W-:-:S13]  /*00e0*/  FSETP.NEU.AND P0, PT, R6, 1, PT ;  /* 0x3f8000000600780b */ /* 0x004fda0003f0d000 */
[----:B------:R1:W-:Y:S04]  /*00f0*/  @!P0 STG.E desc[UR6][R4.64+0xd0], RZ ;  /* 0x0000d0ff04008986 */ /* 0x0003e8000c101906 */
[----:B------:R1:W-:Y:S01]  /*0100*/  @!P0 STG.E desc[UR6][R4.64+0xd4], RZ ;  /* 0x0000d4ff04008986 */ /* 0x0003e2000c101906 */
[----:B------:R-:W-:-:S13]  /*0110*/  ISETP.GE.AND P0, PT, R0, 0x4adc1, PT ;  /* 0x0004adc10000780c */ /* 0x000fda0003f06270 */
[----:B-1----:R-:W-:Y:S05]  /*0120*/  @!P0 BRA `(.L_x_94) ;  /* 0xfffffffc00e08947 */ /* 0x002fea000383ffff */
[----:B------:R-:W-:Y:S05]  /*0130*/  EXIT ;  /* 0x000000000000794d */ /* 0x000fea0003800000 */
.L_x_95:
        /* <DEDUP_REMOVED lines=12> */
.L_x_325:


//--------------------- .text._Z10Summation2P9attribute --------------------------
	.section	.text._Z10Summation2P9attribute,"ax",@progbits
	.align	128
        .global         _Z10Summation2P9attribute
        .type           _Z10Summation2P9attribute,@function
        .size           _Z10Summation2P9attribute,(.L_x_326 - _Z10Summation2P9attribute)
        .other          _Z10Summation2P9attribute,@"STO_CUDA_ENTRY STV_DEFAULT"
_Z10Summation2P9attribute:
.text._Z10Summation2P9attribute:
[----:B------:R-:W-:Y:S01]  /*0000*/  LDC R1, c[0x0][0x37c] ;  /* 0x0000df00ff017b82 */ /* 0x000fe20000000800 */
[----:B------:R-:W0:Y:S07]  /*0010*/  S2R R0, SR_TID.X ;  /* 0x0000000000007919 */ /* 0x000e2e0000002100 */
[----:B------:R-:W0:Y:S08]  /*0020*/  S2UR UR4, SR_CTAID.X ;  /* 0x00000000000479c3 */ /* 0x000e300000002500 */
[----:B------:R-:W0:Y:S02]  /*0030*/  LDC R5, c[0x0][0x360] ;  /* 0x0000d800ff057b82 */ /* 0x000e240000000800 */
[----:B0-----:R-:W-:-:S05]  /*0040*/  IMAD R0, R5, UR4, R0 ;  /* 0x0000000405007c24 */ /* 0x001fca000f8e0200 */
[----:B------:R-:W-:-:S13]  /*0050*/  ISETP.GT.AND P0, PT, R0, 0xde, PT ;  /* 0x000000de0000780c */ /* 0x000fda0003f04270 */
[----:B------:R-:W-:Y:S05]  /*0060*/  @P0 EXIT ;  /* 0x000000000000094d */ /* 0x000fea0003800000 */
[----:B------:R-:W0:Y:S01]  /*0070*/  LDCU UR4, c[0x0][0x370] ;  /* 0x00006e00ff0477ac */ /* 0x000e220008000800 */
[----:B------:R-:W1:Y:S01]  /*0080*/  LDCU.64 UR6, c[0x0][0x358] ;  /* 0x00006b00ff0677ac */ /* 0x000e620008000a00 */
[----:B0-----:R-:W-:-:S07]  /*0090*/  IMAD R5, R5, UR4, RZ ;  /* 0x0000000405057c24 */ /* 0x001fce000f8e02ff */
.L_x_96:
[----:B------:R-:W-:-:S05]  /*00a0*/  IMAD.HI R2, R0, 0x5f533929, RZ ;  /* 0x5f53392900027827 */ /* 0x000fca00078e02ff */
[----:B------:R-:W-:-:S04]  /*00b0*/  SHF.R.U32.HI R3, RZ, 0x1f, R2 ;  /* 0x0000001fff037819 */ /* 0x000fc80000011602 */
[----:B------:R-:W-:-:S04]  /*00c0*/  LEA.HI.SX32 R3, R2, R3, 0x17 ;  /* 0x0000000302037211 */ /* 0x000fc800078fbaff */
[C---:B------:R-:W-:Y:S01]  /*00d0*/  ISETP.GT.U32.AND P0, PT, R3.reuse, 0xde, PT ;  /* 0x000000de0300780c */ /* 0x040fe20003f04070 */
[----:B------:R-:W-:-:S05]  /*00e0*/  IMAD R2, R3, -0x55f, R0 ;  /* 0xfffffaa103027824 */ /* 0x000fca00078e0200 */
[----:B------:R-:W-:-:S13]  /*00f0*/  ISETP.LT.OR P0, PT, R2, RZ, P0 ;  /* 0x000000ff0200720c */ /* 0x000fda0000701670 */
[----:B------:R-:W0:Y:S01]  /*0100*/  @!P0 LDC.64 R2, c[0x0][0x380] ;  /* 0x0000e000ff028b82 */ /* 0x000e220000000a00 */
[----:B------:R-:W-:Y:S01]  /*0110*/  @!P0 IMAD R7, R0, 0x55f, RZ ;  /* 0x0000055f00078824 */ /* 0x000fe200078e02ff */
[----:B------:R-:W-:-:S03]  /*0120*/  IADD3 R0, PT, PT, R5, R0, RZ ;  /* 0x0000000005007210 */ /* 0x000fc60007ffe0ff */
[----:B0-----:R-:W-:-:S05]  /*0130*/  @!P0 IMAD.WIDE R2, R7, 0xf4, R2 ;  /* 0x000000f407028825 */ /* 0x001fca00078e0202 */
[----:B-1----:R0:W-:Y:S01]  /*0140*/  @!P0 STG.E desc[UR6][R2.64+0x51e6c], RZ ;  /* 0x051e6cff02008986 */ /* 0x0021e2000c101906 */
[----:B------:R-:W-:-:S13]  /*0150*/  ISETP.GE.AND P0, PT, R0, 0xdf, PT ;  /* 0x000000df0000780c */ /* 0x000fda0003f06270 */
[----:B0-----:R-:W-:Y:S05]  /*0160*/  @!P0 BRA `(.L_x_96) ;  /* 0xfffffffc00cc8947 */ /* 0x001fea000383ffff */
[----:B------:R-:W-:Y:S05]  /*0170*/  EXIT ;  /* 0x000000000000794d */ /* 0x000fea0003800000 */
.L_x_97:
        /* <DEDUP_REMOVED lines=16> */
.L_x_326:


//--------------------- .text._Z10Summation1P9attribute --------------------------
	.section	.text._Z10Summation1P9attribute,"ax",@progbits
	.align	128
        .global         _Z10Summation1P9attribute
        .type           _Z10Summation1P9attribute,@function
        .size           _Z10Summation1P9attribute,(.L_x_310 - _Z10Summation1P9attribute)
        .other          _Z10Summation1P9attribute,@"STO_CUDA_ENTRY STV_DEFAULT"
_Z10Summation1P9attribute:
.text._Z10Summation1P9attribute:
[----:B------:R-:W-:Y:S01]  /*0000*/  LDC R1, c[0x0][0x37c] ;  /* 0x0000df00ff017b82 */ /* 0x000fe20000000800 */
[----:B------:R-:W0:Y:S07]  /*0010*/  S2R R25, SR_TID.X ;  /* 0x0000000000197919 */ /* 0x000e2e0000002100 */
[----:B------:R-:W0:Y:S08]  /*0020*/  S2UR UR4, SR_CTAID.X ;  /* 0x00000000000479c3 */ /* 0x000e300000002500 */
[----:B------:R-:W0:Y:S02]  /*0030*/  LDC R24, c[0x0][0x360] ;  /* 0x0000d800ff187b82 */ /* 0x000e240000000800 */
[----:B0-----:R-:W-:-:S05]  /*0040*/  IMAD R25, R24, UR4, R25 ;  /* 0x0000000418197c24 */ /* 0x001fca000f8e0219 */
[----:B------:R-:W-:-:S13]  /*0050*/  ISETP.GT.AND P0, PT, R25, 0x4adc0, PT ;  /* 0x0004adc01900780c */ /* 0x000fda0003f04270 */
[----:B------:R-:W-:Y:S05]  /*0060*/  @P0 EXIT ;  /* 0x000000000000094d */ /* 0x000fea0003800000 */
[----:B------:R-:W0:Y:S01]  /*0070*/  LDCU.128 UR8, c[0x3][0x330] ;  /* 0x00c06600ff0877ac */ /* 0x000e220008000c00 */
[----:B------:R-:W1:Y:S01]  /*0080*/  LDCU.128 UR12, c[0x3][0x340] ;  /* 0x00c06800ff0c77ac */ /* 0x000e620008000c00 */
[----:B------:R-:W2:Y:S01]  /*0090*/  LDCU UR4, c[0x0][0x370] ;  /* 0x00006e00ff0477ac */ /* 0x000ea20008000800 */
[----:B------:R-:W3:Y:S01]  /*00a0*/  LDCU.128 UR16, c[0x3][0x350] ;  /* 0x00c06a00ff1077ac */ /* 0x000ee20008000c00 */
[----:B------:R-:W4:Y:S01]  /*00b0*/  LDCU.128 UR20, c[0x3][0x360] ;  /* 0x00c06c00ff1477ac */ /* 0x000f220008000c00 */
[----:B0-----:R-:W-:Y:S01]  /*00c0*/  I2FP.F32.S32 R0, UR8 ;  /* 0x0000000800007c45 */ /* 0x001fe20008201400 */
[----:B------:R-:W0:Y:S01]  /*00d0*/  LDCU.64 UR24, c[0x3][0x370] ;  /* 0x00c06e00ff1877ac */ /* 0x000e220008000a00 */
[----:B------:R-:W-:Y:S02]  /*00e0*/  I2FP.F32.S32 R2, UR9 ;  /* 0x0000000900027c45 */ /* 0x000fe40008201400 */
[----:B------:R-:W-:Y:S01]  /*00f0*/  I2FP.F32.S32 R8, UR10 ;  /* 0x0000000a00087c45 */ /* 0x000fe20008201400 */
[----:B------:R-:W0:Y:S01]  /*0100*/  LDCU.64 UR6, c[0x0][0x358] ;  /* 0x00006b00ff0677ac */ /* 0x000e220008000a00 */
[----:B------:R-:W-:Y:S01]  /*0110*/  I2FP.F32.S32 R9, UR11 ;  /* 0x0000000b00097c45 */ /* 0x000fe20008201400 */
[----:B--2---:R-:W-:Y:S01]  /*0120*/  IMAD R24, R24, UR4, RZ ;  /* 0x0000000418187c24 */ /* 0x004fe2000f8e02ff */
[----:B-1----:R-:W-:-:S02]  /*0130*/  I2FP.F32.S32 R10, UR12 ;  /* 0x0000000c000a7c45 */ /* 0x002fc40008201400 */
[----:B------:R-:W-:Y:S02]  /*0140*/  I2FP.F32.S32 R11, UR13 ;  /* 0x0000000d000b7c45 */ /* 0x000fe40008201400 */
[----:B------:R-:W-:Y:S02]  /*0150*/  I2FP.F32.S32 R12, UR14 ;  /* 0x0000000e000c7c45 */ /* 0x000fe40008201400 */
[----:B------:R-:W-:Y:S02]  /*0160*/  I2FP.F32.S32 R13, UR15 ;  /* 0x0000000f000d7c45 */ /* 0x000fe40008201400 */
[----:B---3--:R-:W-:Y:S02]  /*0170*/  I2FP.F32.S32 R14, UR16 ;  /* 0x00000010000e7c45 */ /* 0x008fe40008201400 */
[----:B------:R-:W-:Y:S02]  /*0180*/  I2FP.F32.S32 R15, UR17 ;  /* 0x00000011000f7c45 */ /* 0x000fe40008201400 */
[----:B------:R-:W-:-:S02]  /*0190*/  I2FP.F32.S32 R16, UR18 ;  /* 0x0000001200107c45 */ /* 0x000fc40008201400 */
[----:B------:R-:W-:Y:S02]  /*01a0*/  I2FP.F32.S32 R17, UR19 ;  /* 0x0000001300117c45 */ /* 0x000fe40008201400 */
[----:B----4-:R-:W-:Y:S02]  /*01b0*/  I2FP.F32.S32 R18, UR20 ;  /* 0x0000001400127c45 */ /* 0x010fe40008201400 */
[----:B------:R-:W-:Y:S02]  /*01c0*/  I2FP.F32.S32 R19, UR21 ;  /* 0x0000001500137c45 */ /* 0x000fe40008201400 */
[----:B------:R-:W-:Y:S02]  /*01d0*/  I2FP.F32.S32 R20, UR22 ;  /* 0x0000001600147c45 */ /* 0x000fe40008201400 */
[----:B------:R-:W-:Y:S02]  /*01e0*/  I2FP.F32.S32 R21, UR23 ;  /* 0x0000001700157c45 */ /* 0x000fe40008201400 */
[----:B0-----:R-:W-:-:S02]  /*01f0*/  I2FP.F32.S32 R22, UR24 ;  /* 0x0000001800167c45 */ /* 0x001fc40008201400 */
[----:B------:R-:W-:-:S07]  /*0200*/  I2FP.F32.S32 R23, UR25 ;  /* 0x0000001900177c45 */ /* 0x000fce0008201400 */
.L_x_104:
[----:B------:R-:W-:Y:S01]  /*0210*/  IMAD.HI R3, R25, 0x5f533929, RZ ;  /* 0x5f53392919037827 */ /* 0x000fe200078e02ff */
[----:B------:R-:W-:Y:S04]  /*0220*/  BSSY.RECONVERGENT B0, `(.L_x_98) ;  /* 0x000004c000007945 */ /* 0x000fe80003800200 */
[----:B------:R-:W-:-:S04]  /*0230*/  SHF.R.U32.HI R4, RZ, 0x1f, R3 ;  /* 0x0000001fff047819 */ /* 0x000fc80000011603 */
[----:B------:R-:W-:-:S04]  /*0240*/  LEA.HI.SX32 R4, R3, R4, 0x17 ;  /* 0x0000000403047211 */ /* 0x000fc800078fbaff */
[C---:B------:R-:W-:Y:S01]  /*0250*/  ISETP.GT.U32.AND P0, PT, R4.reuse, 0xde, PT ;  /* 0x000000de0400780c */ /* 0x040fe20003f04070 */
[----:B------:R-:W-:-:S05]  /*0260*/  IMAD R3, R4, -0x55f, R25 ;  /* 0xfffffaa104037824 */ /* 0x000fca00078e0219 */
[----:B------:R-:W-:-:S13]  /*0270*/  ISETP.LT.OR P0, PT, R3, RZ, P0 ;  /* 0x000000ff0300720c */ /* 0x000fda0000701670 */
[----:B0-----:R-:W-:Y:S05]  /*0280*/  @P0 BRA `(.L_x_99) ;  /* 0x0000000400140947 */ /* 0x001fea0003800000 */
[----:B------:R-:W0:Y:S02]  /*0290*/  LDC.64 R6, c[0x0][0x380] ;  /* 0x0000e000ff067b82 */ /* 0x000e240000000a00 */
[----:B0-----:R-:W-:-:S05]  /*02a0*/  IMAD.WIDE R6, R25, 0xf4, R6 ;  /* 0x000000f419067825 */ /* 0x001fca00078e0206 */
[----:B------:R-:W2:Y:S04]  /*02b0*/  LDG.E R31, desc[UR6][R6.64] ;  /* 0x00000006061f7981 */ /* 0x000ea8000c1e1900 */
[----:B------:R-:W3:Y:S04]  /*02c0*/  LDG.E R27, desc[UR6][R6.64+0x4] ;  /* 0x00000406061b7981 */ /* 0x000ee8000c1e1900 */
[----:B------:R-:W4:Y:S04]  /*02d0*/  LDG.E R28, desc[UR6][R6.64+0x8] ;  /* 0x00000806061c7981 */ /* 0x000f28000c1e1900 */
[----:B------:R-:W5:Y:S04]  /*02e0*/  LDG.E R30, desc[UR6][R6.64+0xc] ;  /* 0x00000c06061e7981 */ /* 0x000f68000c1e1900 */
[----:B------:R-:W5:Y:S04]  /*02f0*/  LDG.E R29, desc[UR6][R6.64+0x10] ;  /* 0x00001006061d7981 */ /* 0x000f68000c1e1900 */
[----:B------:R-:W5:Y:S04]  /*0300*/  LDG.E R4, desc[UR6][R6.64+0x14] ;  /* 0x0000140606047981 */ /* 0x000f68000c1e1900 */
[----:B------:R-:W5:Y:S04]  /*0310*/  LDG.E R26, desc[UR6][R6.64+0x18] ;  /* 0x00001806061a7981 */ /* 0x000f68000c1e1900 */
[----:B------:R-:W5:Y:S04]  /*0320*/  LDG.E R3, desc[UR6][R6.64+0x1c] ;  /* 0x00001c0606037981 */ /* 0x000f68000c1e1900 */
[----:B------:R-:W5:Y:S01]  /*0330*/  LDG.E R5, desc[UR6][R6.64+0x20] ;  /* 0x0000200606057981 */ /* 0x000f62000c1e1900 */
[----:B------:R-:W-:Y:S01]  /*0340*/  BSSY.RECONVERGENT B1, `(.L_x_100) ;  /* 0x0000028000017945 */ /* 0x000fe20003800200 */
[----:B--2---:R-:W-:Y:S01]  /*0350*/  FADD R32, RZ, R31 ;  /* 0x0000001fff207221 */ /* 0x004fe20000000000 */
[----:B------:R-:W-:-:S03]  /*0360*/  FFMA R34, R2, R31, RZ ;  /* 0x0000001f02227223 */ /* 0x000fc600000000ff */
[----:B---3--:R-:W-:Y:S01]  /*0370*/  FADD R33, R32, R27 ;  /* 0x0000001b20217221 */ /* 0x008fe20000000000 */
[----:B------:R-:W-:-:S03]  /*0380*/  FFMA R34, R9, R27, R34 ;  /* 0x0000001b09227223 */ /* 0x000fc60000000022 */
[----:B----4-:R-:W-:Y:S01]  /*0390*/  FADD R33, R33, R28 ;  /* 0x0000001c21217221 */ /* 0x010fe20000000000 */
[----:B------:R-:W-:-:S03]  /*03a0*/  FFMA R34, R11, R28, R34 ;  /* 0x0000001c0b227223 */ /* 0x000fc60000000022 */
[----:B-----5:R-:W-:Y:S01]  /*03b0*/  FADD R32, R33, R30 ;  /* 0x0000001e21207221 */ /* 0x020fe20000000000 */
[----:B------:R-:W-:-:S03]  /*03c0*/  FFMA R34, R13, R30, R34 ;  /* 0x0000001e0d227223 */ /* 0x000fc60000000022 */
[----:B------:R-:W-:Y:S01]  /*03d0*/  FADD R33, R32, R29 ;  /* 0x0000001d20217221 */ /* 0x000fe20000000000 */
[----:B------:R-:W-:-:S03]  /*03e0*/  FFMA R34, R15, R29, R34 ;  /* 0x0000001d0f227223 */ /* 0x000fc60000000022 */
[----:B------:R-:W-:Y:S01]  /*03f0*/  FADD R35, R33, R4 ;  /* 0x0000000421237221 */ /* 0x000fe20000000000 */
[----:B------:R-:W-:Y:S01]  /*0400*/  FFMA R33, R0, R31, RZ ;  /* 0x0000001f00217223 */ /* 0x000fe200000000ff */
[----:B------:R-:W-:Y:S02]  /*0410*/  FFMA R34, R17, R4, R34 ;  /* 0x0000000411227223 */ /* 0x000fe40000000022 */
[----:B------:R-:W-:Y:S01]  /*0420*/  FADD R32, R35, R26 ;  /* 0x0000001a23207221 */ /* 0x000fe20000000000 */
[----:B------:R-:W-:Y:S01]  /*0430*/  FFMA R33, R8, R27, R33 ;  /* 0x0000001b08217223 */ /* 0x000fe20000000021 */
[----:B------:R-:W-:Y:S02]  /*0440*/  FFMA R34, R19, R26, R34 ;  /* 0x0000001a13227223 */ /* 0x000fe40000000022 */
[----:B------:R-:W-:Y:S01]  /*0450*/  FADD R32, R32, R3 ;  /* 0x0000000320207221 */ /* 0x000fe20000000000 */
[----:B------:R-:W-:Y:S01]  /*0460*/  FFMA R33, R10, R28, R33 ;  /* 0x0000001c0a217223 */ /* 0x000fe20000000021 */
[----:B------:R-:W-:-:S02]  /*0470*/  FFMA R34, R21, R3, R34 ;  /* 0x0000000315227223 */ /* 0x000fc40000000022 */
[----:B------:R-:W-:Y:S01]  /*0480*/  FADD R27, R32, R5 ;  /* 0x00000005201b7221 */ /* 0x000fe20000000000 */
[----:B------:R-:W-:-:S03]  /*0490*/  FFMA R33, R12, R30, R33 ;  /* 0x0000001e0c217223 */ /* 0x000fc60000000021 */
[----:B------:R-:W0:Y:S01]  /*04a0*/  MUFU.RCP R32, R27 ;  /* 0x0000001b00207308 */ /* 0x000e220000001000 */
[----:B------:R-:W-:Y:S01]  /*04b0*/  FFMA R33, R14, R29, R33 ;  /* 0x0000001d0e217223 */ /* 0x000fe20000000021 */
[----:B------:R1:W-:Y:S03]  /*04c0*/  STG.E desc[UR6][R6.64+0xe8], R27 ;  /* 0x0000e81b06007986 */ /* 0x0003e6000c101906 */
[----:B------:R-:W-:-:S04]  /*04d0*/  FFMA R33, R16, R4, R33 ;  /* 0x0000000410217223 */ /* 0x000fc80000000021 */
[----:B------:R-:W-:-:S04]  /*04e0*/  FFMA R33, R18, R26, R33 ;  /* 0x0000001a12217223 */ /* 0x000fc80000000021 */
[----:B------:R-:W-:Y:S01]  /*04f0*/  FFMA R33, R20, R3, R33 ;  /* 0x0000000314217223 */ /* 0x000fe20000000021 */
[----:B------:R-:W-:-:S03]  /*0500*/  FFMA R3, R23, R5, R34 ;  /* 0x0000000517037223 */ /* 0x000fc60000000022 */
[----:B------:R-:W-:Y:S01]  /*0510*/  FFMA R4, R22, R5, R33 ;  /* 0x0000000516047223 */ /* 0x000fe20000000021 */
[----:B0-----:R-:W-:-:S03]  /*0520*/  FFMA R29, -R27, R32, 1 ;  /* 0x3f8000001b1d7423 */ /* 0x001fc60000000120 */
[----:B------:R-:W0:Y:S01]  /*0530*/  FCHK P0, R4, R27 ;  /* 0x0000001b04007302 */ /* 0x000e220000000000 */
[----:B------:R-:W-:-:S04]  /*0540*/  FFMA R29, R32, R29, R32 ;  /* 0x0000001d201d7223 */ /* 0x000fc80000000020 */
[----:B------:R-:W-:-:S04]  /*0550*/  FFMA R26, R4, R29, RZ ;  /* 0x0000001d041a7223 */ /* 0x000fc800000000ff */
[----:B------:R-:W-:-:S04]  /*0560*/  FFMA R28, -R27, R26, R4 ;  /* 0x0000001a1b1c7223 */ /* 0x000fc80000000104 */
[----:B------:R-:W-:Y:S01]  /*0570*/  FFMA R29, R29, R28, R26 ;  /* 0x0000001c1d1d7223 */ /* 0x000fe2000000001a */
[----:B01----:R-:W-:Y:S06]  /*0580*/  @!P0 BRA `(.L_x_101) ;  /* 0x00000000000c8947 */ /* 0x003fec0003800000 */
[----:B------:R-:W-:Y:S01]  /*0590*/  IMAD.MOV.U32 R5, RZ, RZ, R27 ;  /* 0x000000ffff057224 */ /* 0x000fe200078e001b */
[----:B------:R-:W-:-:S07]  /*05a0*/  MOV R26, 0x5c0 ;  /* 0x000005c0001a7802 */ /* 0x000fce0000000f00 */
[----:B------:R-:W-:Y:S05]  /*05b0*/  CALL.REL.NOINC `($__internal_7_$__cuda_sm3x_div_rn_noftz_f32_slowpath) ;  /* 0x00000000005c7944 */ /* 0x000fea0003c00000 */
.L_x_101:
[----:B------:R-:W-:Y:S05]  /*05c0*/  BSYNC.RECONVERGENT B1 ;  /* 0x0000000000017941 */ /* 0x000fea0003800200 */
.L_x_100:
[----:B------:R-:W0:Y:S01]  /*05d0*/  MUFU.RCP R4, R27 ;  /* 0x0000001b00047308 */ /* 0x000e220000001000 */
[----:B------:R1:W-:Y:S01]  /*05e0*/  STG.E desc[UR6][R6.64+0xd0], R29 ;  /* 0x0000d01d06007986 */ /* 0x0003e2000c101906 */
[----:B------:R-:W-:Y:S06]  /*05f0*/  BSSY.RECONVERGENT B1, `(.L_x_102) ;  /* 0x000000d000017945 */ /* 0x000fec0003800200 */
[----:B------:R-:W2:Y:S01]  /*0600*/  FCHK P0, R3, R27 ;  /* 0x0000001b03007302 */ /* 0x000ea20000000000 */
[----:B0-----:R-:W-:-:S04]  /*0610*/  FFMA R5, -R27, R4, 1 ;  /* 0x3f8000001b057423 */ /* 0x001fc80000000104 */
[----:B------:R-:W-:-:S04]  /*0620*/  FFMA R31, R4, R5, R4 ;  /* 0x00000005041f7223 */ /* 0x000fc80000000004 */
[----:B------:R-:W-:-:S04]  /*0630*/  FFMA R4, R3, R31, RZ ;  /* 0x0000001f03047223 */ /* 0x000fc800000000ff */
[----:B------:R-:W-:-:S04]  /*0640*/  FFMA R5, -R27, R4, R3 ;  /* 0x000000041b057223 */ /* 0x000fc80000000103 */
[----:B------:R-:W-:Y:S01]  /*0650*/  FFMA R5, R31, R5, R4 ;  /* 0x000000051f057223 */ /* 0x000fe20000000004 */
[----:B-12---:R-:W-:Y:S06]  /*0660*/  @!P0 BRA `(.L_x_103) ;  /* 0x0000000000148947 */ /* 0x006fec0003800000 */
[----:B------:R-:W-:Y:S01]  /*0670*/  IMAD.MOV.U32 R4, RZ, RZ, R3 ;  /* 0x000000ffff047224 */ /* 0x000fe200078e0003 */
[----:B------:R-:W-:Y:S01]  /*0680*/  MOV R26, 0x6b0 ;  /* 0x000006b0001a7802 */ /* 0x000fe20000000f00 */
[----:B------:R-:W-:-:S07]  /*0690*/  IMAD.MOV.U32 R5, RZ, RZ, R27 ;  /* 0x000000ffff057224 */ /* 0x000fce00078e001b */
[----:B------:R-:W-:Y:S05]  /*06a0*/  CALL.REL.NOINC `($__internal_7_$__cuda_sm3x_div_rn_noftz_f32_slowpath) ;  /* 0x0000000000207944 */ /* 0x000fea0003c00000 */
[----:B------:R-:W-:-:S07]  /*06b0*/  IMAD.MOV.U32 R5, RZ, RZ, R29 ;  /* 0x000000ffff057224 */ /* 0x000fce00078e001d */
.L_x_103:
[----:B------:R-:W-:Y:S05]  /*06c0*/  BSYNC.RECONVERGENT B1 ;  /* 0x0000000000017941 */ /* 0x000fea0003800200 */
.L_x_102:
[----:B------:R0:W-:Y:S02]  /*06d0*/  STG.E desc[UR6][R6.64+0xd4], R5 ;  /* 0x0000d40506007986 */ /* 0x0001e4000c101906 */
.L_x_99:
[----:B------:R-:W-:Y:S05]  /*06e0*/  BSYNC.RECONVERGENT B0 ;  /* 0x0000000000007941 */ /* 0x000fea0003800200 */
.L_x_98:
[----:B------:R-:W-:-:S05]  /*06f0*/  IMAD.IADD R25, R24, 0x1, R25 ;  /* 0x0000000118197824 */ /* 0x000fca00078e0219 */
[----:B------:R-:W-:-:S13]  /*0700*/  ISETP.GE.AND P0, PT, R25, 0x4adc1, PT ;  /* 0x0004adc11900780c */ /* 0x000fda0003f06270 */
[----:B------:R-:W-:Y:S05]  /*0710*/  @!P0 BRA `(.L_x_104) ;  /* 0xfffffff800bc8947 */ /* 0x000fea000383ffff */
[----:B------:R-:W-:Y:S05]  /*0720*/  EXIT ;  /* 0x000000000000794d */ /* 0x000fea0003800000 */
        .weak           $__internal_7_$__cuda_sm3x_div_rn_noftz_f32_slowpath
        .type           $__internal_7_$__cuda_sm3x_div_rn_noftz_f32_slowpath,@function
        .size           $__internal_7_$__cuda_sm3x_div_rn_noftz_f32_slowpath,(.L_x_310 - $__internal_7_$__cuda_sm3x_div_rn_noftz_f32_slowpath)
$__internal_7_$__cuda_sm3x_div_rn_noftz_f32_slowpath:
[----:B------:R-:W-:Y:S01]  /*0730*/  SHF.R.U32.HI R28, RZ, 0x17, R5 ;  /* 0x00000017ff1c7819 */ /* 0x000fe20000011605 */
[----:B------:R-:W-:Y:S01]  /*0740*/  BSSY.RECONVERGENT B2, `(.L_x_105) ;  /* 0x0000062000027945 */ /* 0x000fe20003800200 */
[----:B------:R-:W-:Y:S02]  /*0750*/  SHF.R.U32.HI R30, RZ, 0x17, R4 ;  /* 0x00000017ff1e7819 */ /* 0x000fe40000011604 */
[----:B------:R-:W-:Y:S02]  /*0760*/  LOP3.LUT R28, R28, 0xff, RZ, 0xc0, !PT ;  /* 0x000000ff1c1c7812 */ /* 0x000fe400078ec0ff */
[----:B------:R-:W-:Y:S02]  /*0770*/  LOP3.LUT R30, R30, 0xff, RZ, 0xc0, !PT ;  /* 0x000000ff1e1e7812 */ /* 0x000fe400078ec0ff */
[----:B------:R-:W-:-:S03]  /*0780*/  IADD3 R32, PT, PT, R28, -0x1, RZ ;  /* 0xffffffff1c207810 */ /* 0x000fc60007ffe0ff */
[----:B------:R-:W-:Y:S01]  /*0790*/  VIADD R31, R30, 0xffffffff ;  /* 0xffffffff1e1f7836 */ /* 0x000fe20000000000 */
[----:B------:R-:W-:-:S04]  /*07a0*/  ISETP.GT.U32.AND P0, PT, R32, 0xfd, PT ;  /* 0x000000fd2000780c */ /* 0x000fc80003f04070 */
[----:B------:R-:W-:-:S13]  /*07b0*/  ISETP.GT.U32.OR P0, PT, R31, 0xfd, P0 ;  /* 0x000000fd1f00780c */ /* 0x000fda0000704470 */
[----:B------:R-:W-:Y:S01]  /*07c0*/  @!P0 IMAD.MOV.U32 R29, RZ, RZ, RZ ;  /* 0x000000ffff1d8224 */ /* 0x000fe200078e00ff */
[----:B------:R-:W-:Y:S06]  /*07d0*/  @!P0 BRA `(.L_x_106) ;  /* 0x00000000005c8947 */ /* 0x000fec0003800000 */
[----:B------:R-:W-:Y:S02]  /*07e0*/  FSETP.GTU.FTZ.AND P0, PT, |R4|, +INF , PT ;  /* 0x7f8000000400780b */ /* 0x000fe40003f1c200 */
[----:B------:R-:W-:-:S04]  /*07f0*/  FSETP.GTU.FTZ.AND P1, PT, |R5|, +INF , PT ;  /* 0x7f8000000500780b */ /* 0x000fc80003f3c200 */
[----:B------:R-:W-:-:S13]  /*0800*/  PLOP3.LUT P0, PT, P0, P1, PT, 0xf8, 0x8f ;  /* 0x00000000008f781c */ /* 0x000fda0000703f70 */
[----:B------:R-:W-:Y:S05]  /*0810*/  @P0 BRA `(.L_x_107) ;  /* 0x00000004004c0947 */ /* 0x000fea0003800000 */
[----:B------:R-:W-:-:S13]  /*0820*/  LOP3.LUT P0, RZ, R5, 0x7fffffff, R4, 0xc8, !PT ;  /* 0x7fffffff05ff7812 */ /* 0x000fda000780c804 */
[----:B------:R-:W-:Y:S05]  /*0830*/  @!P0 BRA `(.L_x_108) ;  /* 0x00000004003c8947 */ /* 0x000fea0003800000 */
[C---:B------:R-:W-:Y:S02]  /*0840*/  FSETP.NEU.FTZ.AND P2, PT, |R4|.reuse, +INF , PT ;  /* 0x7f8000000400780b */ /* 0x040fe40003f5d200 */
[----:B------:R-:W-:Y:S02]  /*0850*/  FSETP.NEU.FTZ.AND P1, PT, |R5|, +INF , PT ;  /* 0x7f8000000500780b */ /* 0x000fe40003f3d200 */
[----:B------:R-:W-:-:S11]  /*0860*/  FSETP.NEU.FTZ.AND P0, PT, |R4|, +INF , PT ;  /* 0x7f8000000400780b */ /* 0x000fd60003f1d200 */
[----:B------:R-:W-:Y:S05]  /*0870*/  @!P1 BRA !P2, `(.L_x_108) ;  /* 0x00000004002c9947 */ /* 0x000fea0005000000 */
[----:B------:R-:W-:-:S04]  /*0880*/  LOP3.LUT P2, RZ, R4, 0x7fffffff, RZ, 0xc0, !PT ;  /* 0x7fffffff04ff7812 */ /* 0x000fc8000784c0ff */
[----:B------:R-:W-:-:S13]  /*0890*/  PLOP3.LUT P1, PT, P1, P2, PT, 0x2f, 0xf2 ;  /* 0x0000000000f2781c */ /* 0x000fda0000f24577 */
[----:B------:R-:W-:Y:S05]  /*08a0*/  @P1 BRA `(.L_x_109) ;  /* 0x0000000400181947 */ /* 0x000fea0003800000 */
[----:B------:R-:W-:-:S04]  /*08b0*/  LOP3.LUT P1, RZ, R5, 0x7fffffff, RZ, 0xc0, !PT ;  /* 0x7fffffff05ff7812 */ /* 0x000fc8000782c0ff */
[----:B------:R-:W-:-:S13]  /*08c0*/  PLOP3.LUT P0, PT, P0, P1, PT, 0x2f, 0xf2 ;  /* 0x0000000000f2781c */ /* 0x000fda0000702577 */
[----:B------:R-:W-:Y:S05]  /*08d0*/  @P0 BRA `(.L_x_110) ;  /* 0x0000000400000947 */ /* 0x000fea0003800000 */
[----:B------:R-:W-:Y:S02]  /*08e0*/  ISETP.GE.AND P0, PT, R31, RZ, PT ;  /* 0x000000ff1f00720c */ /* 0x000fe40003f06270 */
[----:B------:R-:W-:-:S11]  /*08f0*/  ISETP.GE.AND P1, PT, R32, RZ, PT ;  /* 0x000000ff2000720c */ /* 0x000fd60003f26270 */
[----:B------:R-:W-:Y:S02]  /*0900*/  @P0 IMAD.MOV.U32 R29, RZ, RZ, RZ ;  /* 0x000000ffff1d0224 */ /* 0x000fe400078e00ff */
[----:B------:R-:W-:Y:S01]  /*0910*/  @!P0 FFMA R4, R4, 1.84467440737095516160e+19, RZ ;  /* 0x5f80000004048823 */ /* 0x000fe200000000ff */
[----:B------:R-:W-:Y:S02]  /*0920*/  @!P0 IMAD.MOV.U32 R29, RZ, RZ, -0x40 ;  /* 0xffffffc0ff1d8424 */ /* 0x000fe400078e00ff */
[----:B------:R-:W-:-:S03]  /*0930*/  @!P1 FFMA R5, R5, 1.84467440737095516160e+19, RZ ;  /* 0x5f80000005059823 */ /* 0x000fc600000000ff */
[----:B------:R-:W-:-:S07]  /*0940*/  @!P1 IADD3 R29, PT, PT, R29, 0x40, RZ ;  /* 0x000000401d1d9810 */ /* 0x000fce0007ffe0ff */
.L_x_106:
[----:B------:R-:W-:Y:S01]  /*0950*/  LEA R32, R28, 0xc0800000, 0x17 ;  /* 0xc08000001c207811 */ /* 0x000fe200078eb8ff */
[----:B------:R-:W-:Y:S04]  /*0960*/  BSSY.RECONVERGENT B3, `(.L_x_111) ;  /* 0x0000036000037945 */ /* 0x000fe80003800200 */
[----:B------:R-:W-:Y:S02]  /*0970*/  IMAD.IADD R32, R5, 0x1, -R32 ;  /* 0x0000000105207824 */ /* 0x000fe400078e0a20 */
[----:B------:R-:W-:Y:S02]  /*0980*/  VIADD R5, R30, 0xffffff81 ;  /* 0xffffff811e057836 */ /* 0x000fe40000000000 */
[----:B------:R-:W0:Y:S01]  /*0990*/  MUFU.RCP R34, R32 ;  /* 0x0000002000227308 */ /* 0x000e220000001000 */
[----:B------:R-:W-:Y:S01]  /*09a0*/  FADD.FTZ R31, -R32, -RZ ;  /* 0x800000ff201f7221 */ /* 0x000fe20000010100 */
[C---:B------:R-:W-:Y:S01]  /*09b0*/  IMAD R4, R5.reuse, -0x800000, R4 ;  /* 0xff80000005047824 */ /* 0x040fe200078e0204 */
[----:B------:R-:W-:-:S05]  /*09c0*/  IADD3 R28, PT, PT, R5, 0x7f, -R28 ;  /* 0x0000007f051c7810 */ /* 0x000fca0007ffe81c */
[----:B------:R-:W-:Y:S02]  /*09d0*/  IMAD.IADD R28, R28, 0x1, R29 ;  /* 0x000000011c1c7824 */ /* 0x000fe400078e021d */
[----:B0-----:R-:W-:-:S04]  /*09e0*/  FFMA R33, R34, R31, 1 ;  /* 0x3f80000022217423 */ /* 0x001fc8000000001f */
[----:B------:R-:W-:-:S04]  /*09f0*/  FFMA R33, R34, R33, R34 ;  /* 0x0000002122217223 */ /* 0x000fc80000000022 */
[----:B------:R-:W-:-:S04]  /*0a00*/  FFMA R30, R4, R33, RZ ;  /* 0x00000021041e7223 */ /* 0x000fc800000000ff */
[----:B------:R-:W-:-:S04]  /*0a10*/  FFMA R34, R31, R30, R4 ;  /* 0x0000001e1f227223 */ /* 0x000fc80000000004 */
[----:B------:R-:W-:-:S04]  /*0a20*/  FFMA R30, R33, R34, R30 ;  /* 0x00000022211e7223 */ /* 0x000fc8000000001e */
[----:B------:R-:W-:-:S04]  /*0a30*/  FFMA R31, R31, R30, R4 ;  /* 0x0000001e1f1f7223 */ /* 0x000fc80000000004 */
[----:B------:R-:W-:-:S05]  /*0a40*/  FFMA R4, R33, R31, R30 ;  /* 0x0000001f21047223 */ /* 0x000fca000000001e */
[----:B------:R-:W-:-:S04]  /*0a50*/  SHF.R.U32.HI R5, RZ, 0x17, R4 ;  /* 0x00000017ff057819 */ /* 0x000fc80000011604 */
[----:B------:R-:W-:-:S05]  /*0a60*/  LOP3.LUT R5, R5, 0xff, RZ, 0xc0, !PT ;  /* 0x000000ff05057812 */ /* 0x000fca00078ec0ff */
[----:B------:R-:W-:-:S05]  /*0a70*/  IMAD.IADD R5, R5, 0x1, R28 ;  /* 0x0000000105057824 */ /* 0x000fca00078e021c */
[----:B------:R-:W-:-:S04]  /*0a80*/  IADD3 R29, PT, PT, R5, -0x1, RZ ;  /* 0xffffffff051d7810 */ /* 0x000fc80007ffe0ff */
[----:B------:R-:W-:-:S13]  /*0a90*/  ISETP.GE.U32.AND P0, PT, R29, 0xfe, PT ;  /* 0x000000fe1d00780c */ /* 0x000fda0003f06070 */
[----:B------:R-:W-:Y:S05]  /*0aa0*/  @!P0 BRA `(.L_x_112) ;  /* 0x0000000000808947 */ /* 0x000fea0003800000 */
[----:B------:R-:W-:-:S13]  /*0ab0*/  ISETP.GT.AND P0, PT, R5, 0xfe, PT ;  /* 0x000000fe0500780c */ /* 0x000fda0003f04270 */
[----:B------:R-:W-:Y:S05]  /*0ac0*/  @P0 BRA `(.L_x_113) ;  /* 0x00000000006c0947 */ /* 0x000fea0003800000 */
[----:B------:R-:W-:-:S13]  /*0ad0*/  ISETP.GE.AND P0, PT, R5, 0x1, PT ;  /* 0x000000010500780c */ /* 0x000fda0003f06270 */
[----:B------:R-:W-:Y:S05]  /*0ae0*/  @P0 BRA `(.L_x_114) ;  /* 0x0000000000740947 */ /* 0x000fea0003800000 */
[----:B------:R-:W-:Y:S02]  /*0af0*/  ISETP.GE.AND P0, PT, R5, -0x18, PT ;  /* 0xffffffe80500780c */ /* 0x000fe40003f06270 */
[----:B------:R-:W-:-:S11]  /*0b00*/  LOP3.LUT R4, R4, 0x80000000, RZ, 0xc0, !PT ;  /* 0x8000000004047812 */ /* 0x000fd600078ec0ff */
[----:B------:R-:W-:Y:S05]  /*0b10*/  @!P0 BRA `(.L_x_114) ;  /* 0x0000000000688947 */ /* 0x000fea0003800000 */
[-CC-:B------:R-:W-:Y:S01]  /*0b20*/  FFMA.RZ R28, R33, R31.reuse, R30.reuse ;  /* 0x0000001f211c7223 */ /* 0x180fe2000000c01e */
[C---:B------:R-:W-:Y:S02]  /*0b30*/  ISETP.NE.AND P2, PT, R5.reuse, RZ, PT ;  /* 0x000000ff0500720c */ /* 0x040fe40003f45270 */
[----:B------:R-:W-:Y:S02]  /*0b40*/  ISETP.NE.AND P1, PT, R5, RZ, PT ;  /* 0x000000ff0500720c */ /* 0x000fe40003f25270 */
[----:B------:R-:W-:Y:S01]  /*0b50*/  LOP3.LUT R29, R28, 0x7fffff, RZ, 0xc0, !PT ;  /* 0x007fffff1c1d7812 */ /* 0x000fe200078ec0ff */
[CCC-:B------:R-:W-:Y:S01]  /*0b60*/  FFMA.RP R28, R33.reuse, R31.reuse, R30.reuse ;  /* 0x0000001f211c7223 */ /* 0x1c0fe2000000801e */
[----:B------:R-:W-:Y:S01]  /*0b70*/  FFMA.RM R31, R33, R31, R30 ;  /* 0x0000001f211f7223 */ /* 0x000fe2000000401e */
[----:B------:R-:W-:Y:S01]  /*0b80*/  VIADD R30, R5, 0x20 ;  /* 0x00000020051e7836 */ /* 0x000fe20000000000 */
[----:B------:R-:W-:Y:S01]  /*0b90*/  LOP3.LUT R29, R29, 0x800000, RZ, 0xfc, !PT ;  /* 0x008000001d1d7812 */ /* 0x000fe200078efcff */
[----:B------:R-:W-:-:S02]  /*0ba0*/  IMAD.MOV R5, RZ, RZ, -R5 ;  /* 0x000000ffff057224 */ /* 0x000fc400078e0a05 */
[----:B------:R-:W-:Y:S02]  /*0bb0*/  FSETP.NEU.FTZ.AND P0, PT, R28, R31, PT ;  /* 0x0000001f1c00720b */ /* 0x000fe40003f1d000 */
[----:B------:R-:W-:Y:S02]  /*0bc0*/  SHF.L.U32 R30, R29, R30, RZ ;  /* 0x0000001e1d1e7219 */ /* 0x000fe400000006ff */
[----:B------:R-:W-:Y:S02]  /*0bd0*/  SEL R28, R5, RZ, P2 ;  /* 0x000000ff051c7207 */ /* 0x000fe40001000000 */
[----:B------:R-:W-:Y:S02]  /*0be0*/  ISETP.NE.AND P1, PT, R30, RZ, P1 ;  /* 0x000000ff1e00720c */ /* 0x000fe40000f25270 */
[----:B------:R-:W-:Y:S02]  /*0bf0*/  SHF.R.U32.HI R28, RZ, R28, R29 ;  /* 0x0000001cff1c7219 */ /* 0x000fe4000001161d */
[----:B------:R-:W-:-:S02]  /*0c00*/  PLOP3.LUT P0, PT, P0, P1, PT, 0xf8, 0x8f ;  /* 0x00000000008f781c */ /* 0x000fc40000703f70 */
[----:B------:R-:W-:Y:S02]  /*0c10*/  SHF.R.U32.HI R30, RZ, 0x1, R28 ;  /* 0x00000001ff1e7819 */ /* 0x000fe4000001161c */
[----:B------:R-:W-:-:S04]  /*0c20*/  SEL R5, RZ, 0x1, !P0 ;  /* 0x00000001ff057807 */ /* 0x000fc80004000000 */
[----:B------:R-:W-:-:S04]  /*0c30*/  LOP3.LUT R5, R5, 0x1, R30, 0xf8, !PT ;  /* 0x0000000105057812 */ /* 0x000fc800078ef81e */
[----:B------:R-:W-:-:S05]  /*0c40*/  LOP3.LUT R5, R5, R28, RZ, 0xc0, !PT ;  /* 0x0000001c05057212 */ /* 0x000fca00078ec0ff */
[----:B------:R-:W-:-:S05]  /*0c50*/  IMAD.IADD R5, R30, 0x1, R5 ;  /* 0x000000011e057824 */ /* 0x000fca00078e0205 */
[----:B------:R-:W-:Y:S01]  /*0c60*/  LOP3.LUT R4, R5, R4, RZ, 0xfc, !PT ;  /* 0x0000000405047212 */ /* 0x000fe200078efcff */
[----:B------:R-:W-:Y:S06]  /*0c70*/  BRA `(.L_x_114) ;  /* 0x0000000000107947 */ /* 0x000fec0003800000 */
.L_x_113:
[----:B------:R-:W-:-:S04]  /*0c80*/  LOP3.LUT R4, R4, 0x80000000, RZ, 0xc0, !PT ;  /* 0x8000000004047812 */ /* 0x000fc800078ec0ff */
[----:B------:R-:W-:Y:S01]  /*0c90*/  LOP3.LUT R4, R4, 0x7f800000, RZ, 0xfc, !PT ;  /* 0x7f80000004047812 */ /* 0x000fe200078efcff */
[----:B------:R-:W-:Y:S06]  /*0ca0*/  BRA `(.L_x_114) ;  /* 0x0000000000047947 */ /* 0x000fec0003800000 */
.L_x_112:
[----:B------:R-:W-:-:S07]  /*0cb0*/  IMAD R4, R28, 0x800000, R4 ;  /* 0x008000001c047824 */ /* 0x000fce00078e0204 */
.L_x_114:
[----:B------:R-:W-:Y:S05]  /*0cc0*/  BSYNC.RECONVERGENT B3 ;  /* 0x0000000000037941 */ /* 0x000fea0003800200 */
.L_x_111:
[----:B------:R-:W-:Y:S05]  /*0cd0*/  BRA `(.L_x_115) ;  /* 0x0000000000207947 */ /* 0x000fea0003800000 */
.L_x_110:
[----:B------:R-:W-:-:S04]  /*0ce0*/  LOP3.LUT R4, R5, 0x80000000, R4, 0x48, !PT ;  /* 0x8000000005047812 */ /* 0x000fc800078e4804 */
[----:B------:R-:W-:Y:S01]  /*0cf0*/  LOP3.LUT R4, R4, 0x7f800000, RZ, 0xfc, !PT ;  /* 0x7f80000004047812 */ /* 0x000fe200078efcff */
[----:B------:R-:W-:Y:S06]  /*0d00*/  BRA `(.L_x_115) ;  /* 0x0000000000147947 */ /* 0x000fec0003800000 */
.L_x_109:
[----:B------:R-:W-:Y:S01]  /*0d10*/  LOP3.LUT R4, R5, 0x80000000, R4, 0x48, !PT ;  /* 0x8000000005047812 */ /* 0x000fe200078e4804 */
[----:B------:R-:W-:Y:S06]  /*0d20*/  BRA `(.L_x_115) ;  /* 0x00000000000c7947 */ /* 0x000fec0003800000 */
.L_x_108:
[----:B------:R-:W0:Y:S01]  /*0d30*/  MUFU.RSQ R4, -QNAN ;  /* 0xffc0000000047908 */ /* 0x000e220000001400 */
[----:B------:R-:W-:Y:S05]  /*0d40*/  BRA `(.L_x_115) ;  /* 0x0000000000047947 */ /* 0x000fea0003800000 */
.L_x_107:
[----:B------:R-:W-:-:S07]  /*0d50*/  FADD.FTZ R4, R4, R5 ;  /* 0x0000000504047221 */ /* 0x000fce0000010000 */
.L_x_115:
[----:B------:R-:W-:Y:S05]  /*0d60*/  BSYNC.RECONVERGENT B2 ;  /* 0x0000000000027941 */ /* 0x000fea0003800200 */
.L_x_105:
[----:B0-----:R-:W-:Y:S01]  /*0d70*/  MOV R29, R4 ;  /* 0x00000004001d7202 */ /* 0x001fe20000000f00 */
[----:B------:R-:W-:Y:S02]  /*0d80*/  IMAD.MOV.U32 R4, RZ, RZ, R26 ;  /* 0x000000ffff047224 */ /* 0x000fe400078e001a */
[----:B------:R-:W-:-:S04]  /*0d90*/  IMAD.MOV.U32 R5, RZ, RZ, 0x0 ;  /* 0x00000000ff057424 */ /* 0x000fc800078e00ff */
[----:B------:R-:W-:Y:S05]  /*0da0*/  RET.REL.NODEC R4 `(_Z10Summation1P9attribute) ;  /* 0xfffffff004947950 */ /* 0x000fea0003c3ffff */
.L_x_116:
        /* <DEDUP_REMOVED lines=13> */
.L_x_310:


//--------------------- .text._Z6OutletP9attribute --------------------------
	.section	.text._Z6OutletP9attribute,"ax",@progbits
	.align	128
        .global         _Z6OutletP9attribute
        .type           _Z6OutletP9attribute,@function
        .size           _Z6OutletP9attribute,(.L_x_328 - _Z6OutletP9attribute)
        .other          _Z6OutletP9attribute,@"STO_CUDA_ENTRY STV_DEFAULT"
_Z6OutletP9attribute:
.text._Z6OutletP9attribute:
[----:B------:R-:W-:Y:S08]  /*0000*/  LDC R1, c[0x0][0x37c] ;  /* 0x0000df00ff017b82 */ /* 0x000ff00000000800 */
[----:B------:R-:W0:Y:S01]  /*0010*/  LDC.64 R2, c[0x0][0x380] ;  /* 0x0000e000ff027b82 */ /* 0x000e220000000a00 */
[----:B------:R-:W1:Y:S01]  /*0020*/  LDCU UR4, c[0x0][0x360] ;  /* 0x00006c00ff0477ac */ /* 0x000e620008000800 */
[----:B------:R-:W-:Y:S01]  /*0030*/  HFMA2 R0, -RZ, RZ, 0, 0 ;  /* 0x00000000ff007431 */ /* 0x000fe200000001ff */
[----:B------:R-:W1:Y:S01]  /*0040*/  LDCU UR5, c[0x0][0x370] ;  /* 0x00006e00ff0577ac */ /* 0x000e620008000800 */
[----:B------:R-:W2:Y:S01]  /*0050*/  LDCU.64 UR6, c[0x0][0x358] ;  /* 0x00006b00ff0677ac */ /* 0x000ea20008000a00 */
[----:B-1----:R-:W-:-:S12]  /*0060*/  UIMAD UR4, UR4, UR5, 0x1 ;  /* 0x00000001040474a4 */ /* 0x002fd8000f8e0205 */
.L_x_117:
[----:B---3--:R-:W-:-:S04]  /*0070*/  IMAD R5, R0, 0x55f, RZ ;  /* 0x0000055f00057824 */ /* 0x008fc800078e02ff */
[----:B0-----:R-:W-:-:S05]  /*0080*/  IMAD.WIDE R4, R5, 0xf4, R2 ;  /* 0x000000f405047825 */ /* 0x001fca00078e0202 */
[----:B--2---:R-:W2:Y:S04]  /*0090*/  LDG.E R16, desc[UR6][R4.64+0x51cb0] ;  /* 0x051cb00604107981 */ /* 0x004ea8000c1e1900 */
[----:B------:R-:W3:Y:S04]  /*00a0*/  LDG.E R17, desc[UR6][R4.64+0x51bbc] ;  /* 0x051bbc0604117981 */ /* 0x000ee8000c1e1900 */
[----:B------:R-:W4:Y:S04]  /*00b0*/  LDG.E R18, desc[UR6][R4.64+0x51cbc] ;  /* 0x051cbc0604127981 */ /* 0x000f28000c1e1900 */
[----:B------:R-:W5:Y:S04]  /*00c0*/  LDG.E R20, desc[UR6][R4.64+0x51cc0] ;  /* 0x051cc00604147981 */ /* 0x000f68000c1e1900 */
[----:B------:R-:W5:Y:S04]  /*00d0*/  LDG.E R19, desc[UR6][R4.64+0x51bc8] ;  /* 0x051bc80604137981 */ /* 0x000f68000c1e1900 */
[----:B------:R-:W5:Y:S01]  /*00e0*/  LDG.E R21, desc[UR6][R4.64+0x51bcc] ;  /* 0x051bcc0604157981 */ /* 0x000f62000c1e1900 */
[----:B------:R-:W-:-:S04]  /*00f0*/  IADD3 R0, PT, PT, R0, UR4, RZ ;  /* 0x0000000400007c10 */ /* 0x000fc8000fffe0ff */
[----:B------:R-:W-:Y:S01]  /*0100*/  ISETP.GE.AND P0, PT, R0, 0xdf, PT ;  /* 0x000000df0000780c */ /* 0x000fe20003f06270 */
[----:B--2---:R-:W0:Y:S08]  /*0110*/  F2F.F64.F32 R8, R16 ;  /* 0x0000001000087310 */ /* 0x004e300000201800 */
[----:B---3--:R-:W1:Y:S01]  /*0120*/  F2F.F64.F32 R10, R17 ;  /* 0x00000011000a7310 */ /* 0x008e620000201800 */
[----:B0-----:R-:W-:-:S07]  /*0130*/  DADD R8, R8, R8 ;  /* 0x0000000008087229 */ /* 0x001fce0000000008 */
[----:B----4-:R-:W0:Y:S08]  /*0140*/  F2F.F64.F32 R12, R18 ;  /* 0x00000012000c7310 */ /* 0x010e300000201800 */
[----:B-----5:R-:W2:Y:S01]  /*0150*/  F2F.F64.F32 R14, R20 ;  /* 0x00000014000e7310 */ /* 0x020ea20000201800 */
[----:B-1----:R-:W-:-:S07]  /*0160*/  DADD R8, R8, -R10 ;  /* 0x0000000008087229 */ /* 0x002fce000000080a */
[----:B------:R-:W1:Y:S01]  /*0170*/  F2F.F64.F32 R6, R19 ;  /* 0x0000001300067310 */ /* 0x000e620000201800 */
[----:B0-----:R-:W-:-:S07]  /*0180*/  DADD R12, R12, R12 ;  /* 0x000000000c0c7229 */ /* 0x001fce000000000c */
[----:B------:R-:W0:Y:S01]  /*0190*/  F2F.F64.F32 R10, R21 ;  /* 0x00000015000a7310 */ /* 0x000e220000201800 */
[----:B--2---:R-:W-:Y:S02]  /*01a0*/  DADD R14, R14, R14 ;  /* 0x000000000e0e7229 */ /* 0x004fe4000000000e */
[----:B-1----:R-:W-:-:S06]  /*01b0*/  DADD R6, R12, -R6 ;  /* 0x000000000c067229 */ /* 0x002fcc0000000806 */
[----:B0-----:R-:W-:Y:S01]  /*01c0*/  DADD R10, R14, -R10 ;  /* 0x000000000e0a7229 */ /* 0x001fe2000000080a */
[----:B------:R-:W0:Y:S08]  /*01d0*/  F2F.F32.F64 R9, R8 ;  /* 0x0000000800097310 */ /* 0x000e300000301000 */
[----:B------:R-:W1:Y:S08]  /*01e0*/  F2F.F32.F64 R7, R6 ;  /* 0x0000000600077310 */ /* 0x000e700000301000 */
[----:B------:R-:W2:Y:S01]  /*01f0*/  F2F.F32.F64 R11, R10 ;  /* 0x0000000a000b7310 */ /* 0x000ea20000301000 */
[----:B0-----:R3:W-:Y:S04]  /*0200*/  STG.E desc[UR6][R4.64+0x51da4], R9 ;  /* 0x051da40904007986 */ /* 0x0017e8000c101906 */
[----:B-1----:R3:W-:Y:S04]  /*0210*/  STG.E desc[UR6][R4.64+0x51db0], R7 ;  /* 0x051db00704007986 */ /* 0x0027e8000c101906 */
[----:B--2---:R3:W-:Y:S01]  /*0220*/  STG.E desc[UR6][R4.64+0x51db4], R11 ;  /* 0x051db40b04007986 */ /* 0x0047e2000c101906 */
[----:B------:R-:W-:Y:S05]  /*0230*/  @!P0 BRA `(.L_x_117) ;  /* 0xfffffffc008c8947 */ /* 0x000fea000383ffff */
[----:B------:R-:W-:Y:S05]  /*0240*/  EXIT ;  /* 0x000000000000794d */ /* 0x000fea0003800000 */
.L_x_118:
        /* <DEDUP_REMOVED lines=11> */
.L_x_328:


//--------------------- .text._Z6PeriodP9attribute --------------------------
	.section	.text._Z6PeriodP9attribute,"ax",@progbits
	.align	128
        .global         _Z6PeriodP9attribute
        .type           _Z6PeriodP9attribute,@function
        .size           _Z6PeriodP9attribute,(.L_x_329 - _Z6PeriodP9attribute)
        .other          _Z6PeriodP9attribute,@"STO_CUDA_ENTRY STV_DEFAULT"
_Z6PeriodP9attribute:
.text._Z6PeriodP9attribute:
        /* <DEDUP_REMOVED lines=11> */
.L_x_121:
[----:B01----:R-:W-:-:S05]  /*00b0*/  IMAD.WIDE R6, R0, 0xf4, R2 ;  /* 0x000000f400067825 */ /* 0x003fca00078e0202 */
[----:B--2---:R-:W2:Y:S01]  /*00c0*/  LDG.E R11, desc[UR6][R6.64+0x10] ;  /* 0x00001006060b7981 */ /* 0x004ea2000c1e1900 */
[----:B------:R-:W-:-:S05]  /*00d0*/  IADD3 R4, P0, PT, R6, 0x4000000, RZ ;  /* 0x0400000006047810 */ /* 0x000fca0007f1e0ff */
[----:B------:R-:W-:-:S05]  /*00e0*/  IMAD.X R5, RZ, RZ, R7, P0 ;  /* 0x000000ffff057224 */ /* 0x000fca00000e0607 */
[----:B------:R-:W3:Y:S04]  /*00f0*/  LDG.E R15, desc[UR6][R4.64+0x707d70] ;  /* 0x707d7006040f7981 */ /* 0x000ee8000c1e1900 */
[----:B--2---:R0:W-:Y:S04]  /*0100*/  STG.E desc[UR6][R4.64+0x707d78], R11 ;  /* 0x707d780b04007986 */ /* 0x0041e8000c101906 */
[----:B------:R-:W2:Y:S04]  /*0110*/  LDG.E R13, desc[UR6][R6.64+0x20] ;  /* 0x00002006060d7981 */ /* 0x000ea8000c1e1900 */
[----:B--2---:R0:W-:Y:S04]  /*0120*/  STG.E desc[UR6][R4.64+0x707d88], R13 ;  /* 0x707d880d04007986 */ /* 0x0041e8000c101906 */
[----:B---3--:R0:W-:Y:S04]  /*0130*/  STG.E desc[UR6][R6.64+0x8], R15 ;  /* 0x0000080f06007986 */ /* 0x0081e8000c101906 */
[----:B------:R-:W2:Y:S01]  /*0140*/  LDG.E R17, desc[UR6][R4.64+0x707d7c] ;  /* 0x707d7c0604117981 */ /* 0x000ea2000c1e1900 */
[----:B------:R-:W-:Y:S01]  /*0150*/  ISETP.NE.AND P0, PT, R0, 0x55e, PT ;  /* 0x0000055e0000780c */ /* 0x000fe20003f05270 */
[----:B------:R-:W-:Y:S01]  /*0160*/  BSSY.RECONVERGENT B0, `(.L_x_119) ;  /* 0x0000009000007945 */ /* 0x000fe20003800200 */
[----:B------:R-:W-:-:S04]  /*0170*/  IADD3 R0, PT, PT, R9, R0, RZ ;  /* 0x0000000009007210 */ /* 0x000fc80007ffe0ff */
[----:B------:R-:W-:Y:S01]  /*0180*/  ISETP.GE.AND P1, PT, R0, 0x55f, PT ;  /* 0x0000055f0000780c */ /* 0x000fe20003f26270 */
[----:B--2---:R0:W-:Y:S06]  /*0190*/  STG.E desc[UR6][R6.64+0x14], R17 ;  /* 0x0000141106007986 */ /* 0x0041ec000c101906 */
[----:B------:R-:W-:Y:S06]  /*01a0*/  @!P0 BRA `(.L_x_120) ;  /* 0x0000000000108947 */ /* 0x000fec0003800000 */
[----:B0-----:R-:W2:Y:S04]  /*01b0*/  LDG.E R11, desc[UR6][R6.64+0x1c] ;  /* 0x00001c06060b7981 */ /* 0x001ea8000c1e1900 */
[----:B------:R-:W3:Y:S04]  /*01c0*/  LDG.E R13, desc[UR6][R4.64+0x707d80] ;  /* 0x707d8006040d7981 */ /* 0x000ee8000c1e1900 */
[----:B--2---:R1:W-:Y:S04]  /*01d0*/  STG.E desc[UR6][R4.64+0x707d84], R11 ;  /* 0x707d840b04007986 */ /* 0x0043e8000c101906 */
[----:B---3--:R1:W-:Y:S02]  /*01e0*/  STG.E desc[UR6][R6.64+0x18], R13 ;  /* 0x0000180d06007986 */ /* 0x0083e4000c101906 */
.L_x_120:
[----:B------:R-:W-:Y:S05]  /*01f0*/  BSYNC.RECONVERGENT B0 ;  /* 0x0000000000007941 */ /* 0x000fea0003800200 */
.L_x_119:
[----:B------:R-:W-:Y:S05]  /*0200*/  @!P1 BRA `(.L_x_121) ;  /* 0xfffffffc00a89947 */ /* 0x000fea000383ffff */
[----:B------:R-:W-:Y:S05]  /*0210*/  EXIT ;  /* 0x000000000000794d */ /* 0x000fea0003800000 */
.L_x_122:
        /* <DEDUP_REMOVED lines=14> */
.L_x_329:


//--------------------- .text._Z5InletP9attribute --------------------------
	.section	.text._Z5InletP9attribute,"ax",@progbits
	.align	128
        .global         _Z5InletP9attribute
        .type           _Z5InletP9attribute,@function
        .size           _Z5InletP9attribute,(.L_x_311 - _Z5InletP9attribute)
        .other          _Z5InletP9attribute,@"STO_CUDA_ENTRY STV_DEFAULT"
_Z5InletP9attribute:
.text._Z5InletP9attribute:
        /* <DEDUP_REMOVED lines=11> */
.L_x_127:
[----:B-1----:R-:W-:-:S04]  /*00b0*/  IMAD R15, R3, 0x55f, RZ ;  /* 0x0000055f030f7824 */ /* 0x002fc800078e02ff */
[----:B0-----:R-:W-:-:S05]  /*00c0*/  IMAD.WIDE R14, R15, 0xf4, R16 ;  /* 0x000000f40f0e7825 */ /* 0x001fca00078e0210 */
[----:B--2---:R-:W2:Y:S04]  /*00d0*/  LDG.E R2, desc[UR6][R14.64] ;  /* 0x000000060e027981 */ /* 0x004ea8000c1e1900 */
[----:B------:R-:W2:Y:S04]  /*00e0*/  LDG.E R5, desc[UR6][R14.64+0x8] ;  /* 0x000008060e057981 */ /* 0x000ea8000c1e1900 */
[----:B------:R-:W3:Y:S04]  /*00f0*/  LDG.E R13, desc[UR6][R14.64+0xc] ;  /* 0x00000c060e0d7981 */ /* 0x000ee8000c1e1900 */
[----:B------:R-:W3:Y:S04]  /*0100*/  LDG.E R4, desc[UR6][R14.64+0x18] ;  /* 0x000018060e047981 */ /* 0x000ee8000c1e1900 */
[----:B------:R-:W4:Y:S04]  /*0110*/  LDG.E R9, desc[UR6][R14.64+0x10] ;  /* 0x000010060e097981 */ /* 0x000f28000c1e1900 */
[----:B------:R-:W5:Y:S01]  /*0120*/  LDG.E R12, desc[UR6][R14.64+0x1c] ;  /* 0x00001c060e0c7981 */ /* 0x000f62000c1e1900 */
[----:B------:R-:W0:Y:S01]  /*0130*/  MUFU.RCP64H R11, 0.9899997711181640625 ;  /* 0x3fefae14000b7908 */ /* 0x000e220000001800 */
[----:B------:R-:W-:-:S02]  /*0140*/  IMAD.MOV.U32 R6, RZ, RZ, 0x7b000000 ;  /* 0x7b000000ff067424 */ /* 0x000fc400078e00ff */
[----:B------:R-:W-:Y:S02]  /*0150*/  IMAD.MOV.U32 R7, RZ, RZ, 0x3fefae14 ;  /* 0x3fefae14ff077424 */ /* 0x000fe400078e00ff */
[----:B------:R-:W-:-:S06]  /*0160*/  IMAD.MOV.U32 R10, RZ, RZ, 0x1 ;  /* 0x00000001ff0a7424 */ /* 0x000fcc00078e00ff */
[----:B0-----:R-:W-:-:S08]  /*0170*/  DFMA R18, R10, -R6, 1 ;  /* 0x3ff000000a12742b */ /* 0x001fd00000000806 */
[----:B------:R-:W-:-:S08]  /*0180*/  DFMA R18, R18, R18, R18 ;  /* 0x000000121212722b */ /* 0x000fd00000000012 */
[----:B------:R-:W-:-:S08]  /*0190*/  DFMA R10, R10, R18, R10 ;  /* 0x000000120a0a722b */ /* 0x000fd0000000000a */
[----:B------:R-:W-:-:S08]  /*01a0*/  DFMA R20, R10, -R6, 1 ;  /* 0x3ff000000a14742b */ /* 0x000fd00000000806 */
[----:B------:R-:W-:Y:S01]  /*01b0*/  DFMA R10, R10, R20, R10 ;  /* 0x000000140a0a722b */ /* 0x000fe2000000000a */
[----:B------:R-:W-:-:S05]  /*01c0*/  IMAD.MOV.U32 R21, RZ, RZ, 0x3c23d70a ;  /* 0x3c23d70aff157424 */ /* 0x000fca00078e00ff */
[----:B------:R0:W-:Y:S01]  /*01d0*/  STG.E desc[UR6][R14.64+0xd0], R21 ;  /* 0x0000d0150e007986 */ /* 0x0001e2000c101906 */
[----:B------:R-:W-:Y:S01]  /*01e0*/  BSSY.RECONVERGENT B0, `(.L_x_123) ;  /* 0x0000017000007945 */ /* 0x000fe20003800200 */
[----:B--2---:R-:W-:Y:S01]  /*01f0*/  FADD R2, R2, R5 ;  /* 0x0000000502027221 */ /* 0x004fe20000000000 */
[----:B---3--:R-:W-:-:S03]  /*0200*/  FADD R5, R13, R4 ;  /* 0x000000040d057221 */ /* 0x008fc60000000000 */
[----:B----4-:R-:W-:Y:S01]  /*0210*/  FADD R2, R2, R9 ;  /* 0x0000000902027221 */ /* 0x010fe20000000000 */
[----:B-----5:R-:W-:-:S03]  /*0220*/  FADD R5, R5, R12 ;  /* 0x0000000c05057221 */ /* 0x020fc60000000000 */
[----:B------:R-:W-:Y:S08]  /*0230*/  F2F.F64.F32 R8, R2 ;  /* 0x0000000200087310 */ /* 0x000ff00000201800 */
[----:B------:R-:W1:Y:S02]  /*0240*/  F2F.F64.F32 R18, R5 ;  /* 0x0000000500127310 */ /* 0x000e640000201800 */
[----:B-1----:R-:W-:-:S08]  /*0250*/  DFMA R8, R18, 2, R8 ;  /* 0x400000001208782b */ /* 0x002fd00000000008 */
[----:B------:R-:W-:-:S08]  /*0260*/  DMUL R18, R8, R10 ;  /* 0x0000000a08127228 */ /* 0x000fd00000000000 */
[----:B------:R-:W-:-:S08]  /*0270*/  DFMA R6, R18, -R6, R8 ;  /* 0x800000061206722b */ /* 0x000fd00000000008 */
[----:B------:R-:W-:Y:S01]  /*0280*/  DFMA R6, R10, R6, R18 ;  /* 0x000000060a06722b */ /* 0x000fe20000000012 */
[----:B------:R-:W-:-:S09]  /*0290*/  FSETP.GEU.AND P1, PT, |R9|, 6.5827683646048100446e-37, PT ;  /* 0x036000000900780b */ /* 0x000fd20003f2e200 */
[----:B------:R-:W-:-:S05]  /*02a0*/  FFMA R2, RZ, 1.8724999427795410156, R7 ;  /* 0x3fefae14ff027823 */ /* 0x000fca0000000007 */
[----:B------:R-:W-:-:S13]  /*02b0*/  FSETP.GT.AND P0, PT, |R2|, 1.469367938527859385e-39, PT ;  /* 0x001000000200780b */ /* 0x000fda0003f04200 */
[----:B0-----:R-:W-:Y:S05]  /*02c0*/  @P0 BRA P1, `(.L_x_124) ;  /* 0x0000000000200947 */ /* 0x001fea0000800000 */
[----:B------:R-:W-:Y:S01]  /*02d0*/  IMAD.MOV.U32 R6, RZ, RZ, R8 ;  /* 0x000000ffff067224 */ /* 0x000fe200078e0008 */
[----:B------:R-:W-:Y:S01]  /*02e0*/  MOV R2, 0x330 ;  /* 0x0000033000027802 */ /* 0x000fe20000000f00 */
[----:B------:R-:W-:Y:S02]  /*02f0*/  IMAD.MOV.U32 R7, RZ, RZ, R9 ;  /* 0x000000ffff077224 */ /* 0x000fe400078e0009 */
[----:B------:R-:W-:Y:S02]  /*0300*/  IMAD.MOV.U32 R8, RZ, RZ, 0x7b000000 ;  /* 0x7b000000ff087424 */ /* 0x000fe400078e00ff */
[----:B------:R-:W-:-:S07]  /*0310*/  IMAD.MOV.U32 R9, RZ, RZ, 0x3fefae14 ;  /* 0x3fefae14ff097424 */ /* 0x000fce00078e00ff */
[----:B------:R-:W-:Y:S05]  /*0320*/  CALL.REL.NOINC `($__internal_8_$__cuda_sm20_div_rn_f64_full) ;  /* 0x0000000000dc7944 */ /* 0x000fea0003c00000 */
[----:B------:R-:W-:Y:S01]  /*0330*/  MOV R6, R20 ;  /* 0x0000001400067202 */ /* 0x000fe20000000f00 */
[----:B------:R-:W-:-:S07]  /*0340*/  IMAD.MOV.U32 R7, RZ, RZ, R21 ;  /* 0x000000ffff077224 */ /* 0x000fce00078e0015 */
.L_x_124:
[----:B------:R-:W-:Y:S05]  /*0350*/  BSYNC.RECONVERGENT B0 ;  /* 0x0000000000007941 */ /* 0x000fea0003800200 */
.L_x_123:
[----:B------:R-:W0:Y:S01]  /*0360*/  MUFU.RCP64H R21, 6 ;  /* 0x4018000000157908 */ /* 0x000e220000001800 */
[----:B------:R-:W-:Y:S01]  /*0370*/  IMAD.MOV.U32 R8, RZ, RZ, 0x0 ;  /* 0x00000000ff087424 */ /* 0x000fe200078e00ff */
[----:B------:R-:W-:Y:S01]  /*0380*/  UMOV UR4, 0x55555555 ;  /* 0x5555555500047882 */ /* 0x000fe20000000000 */
[----:B------:R-:W-:Y:S01]  /*0390*/  IMAD.MOV.U32 R9, RZ, RZ, 0x40180000 ;  /* 0x40180000ff097424 */ /* 0x000fe200078e00ff */
[----:B------:R-:W-:Y:S01]  /*03a0*/  UMOV UR5, 0x3fe55555 ;  /* 0x3fe5555500057882 */ /* 0x000fe20000000000 */
[----:B------:R-:W-:Y:S01]  /*03b0*/  IMAD.MOV.U32 R20, RZ, RZ, 0x1 ;  /* 0x00000001ff147424 */ /* 0x000fe200078e00ff */
[----:B------:R-:W-:Y:S02]  /*03c0*/  BSSY.RECONVERGENT B0, `(.L_x_125) ;  /* 0x0000022000007945 */ /* 0x000fe40003800200 */
[----:B------:R-:W1:Y:S03]  /*03d0*/  F2F.F32.F64 R5, R6 ;  /* 0x0000000600057310 */ /* 0x000e660000301000 */
[----:B0-----:R-:W-:Y:S01]  /*03e0*/  DFMA R10, R20, -R8, 1 ;  /* 0x3ff00000140a742b */ /* 0x001fe20000000808 */
[----:B-1----:R-:W-:Y:S01]  /*03f0*/  FMUL R2, R5, 0.0099999997764825820923 ;  /* 0x3c23d70a05027820 */ /* 0x002fe20000400000 */
[----:B------:R0:W-:Y:S06]  /*0400*/  STG.E desc[UR6][R14.64+0xe8], R5 ;  /* 0x0000e8050e007986 */ /* 0x0001ec000c101906 */
[----:B------:R-:W-:-:S02]  /*0410*/  DFMA R18, R10, R10, R10 ;  /* 0x0000000a0a12722b */ /* 0x000fc4000000000a */
[----:B------:R-:W1:Y:S06]  /*0420*/  F2F.F64.F32 R10, R5 ;  /* 0x00000005000a7310 */ /* 0x000e6c0000201800 */
[----:B------:R-:W-:Y:S02]  /*0430*/  DFMA R20, R20, R18, R20 ;  /* 0x000000121414722b */ /* 0x000fe40000000014 */
[----:B------:R-:W2:Y:S06]  /*0440*/  F2F.F64.F32 R18, R13 ;  /* 0x0000000d00127310 */ /* 0x000eac0000201800 */
[----:B------:R-:W-:-:S02]  /*0450*/  DFMA R22, R20, -R8, 1 ;  /* 0x3ff000001416742b */ /* 0x000fc40000000808 */
[----:B------:R-:W3:Y:S01]  /*0460*/  F2F.F64.F32 R8, R2 ;  /* 0x0000000200087310 */ /* 0x000ee20000201800 */
[----:B-1----:R-:W-:Y:S01]  /*0470*/  DMUL R10, R10, UR4 ;  /* 0x000000040a0a7c28 */ /* 0x002fe20008000000 */
[----:B------:R-:W-:Y:S01]  /*0480*/  UMOV UR4, 0x40000000 ;  /* 0x4000000000047882 */ /* 0x000fe20000000000 */
[----:B------:R-:W-:-:S03]  /*0490*/  UMOV UR5, 0x3f847ae1 ;  /* 0x3f847ae100057882 */ /* 0x000fc60000000000 */
[----:B------:R-:W-:Y:S02]  /*04a0*/  DFMA R6, R20, R22, R20 ;  /* 0x000000161406722b */ /* 0x000fe40000000014 */
[----:B------:R-:W-:Y:S01]  /*04b0*/  F2F.F64.F32 R12, R12 ;  /* 0x0000000c000c7310 */ /* 0x000fe20000201800 */
[----:B--2---:R-:W-:-:S05]  /*04c0*/  DFMA R10, R10, UR4, R18 ;  /* 0x000000040a0a7c2b */ /* 0x004fca0008000012 */
[----:B---3--:R-:W-:Y:S01]  /*04d0*/  DMUL R18, R8, R6 ;  /* 0x0000000608127228 */ /* 0x008fe20000000000 */
[----:B------:R-:W-:-:S04]  /*04e0*/  FSETP.GEU.AND P1, PT, |R9|, 6.5827683646048100446e-37, PT ;  /* 0x036000000900780b */ /* 0x000fc80003f2e200 */
[----:B------:R-:W1:Y:S03]  /*04f0*/  F2F.F32.F64 R11, R10 ;  /* 0x0000000a000b7310 */ /* 0x000e660000301000 */
[----:B------:R-:W-:-:S08]  /*0500*/  DFMA R20, R18, -6, R8 ;  /* 0xc01800001214782b */ /* 0x000fd00000000008 */
[----:B------:R-:W-:Y:S01]  /*0510*/  DFMA R6, R6, R20, R18 ;  /* 0x000000140606722b */ /* 0x000fe20000000012 */
[----:B-1----:R0:W-:Y:S09]  /*0520*/  STG.E desc[UR6][R14.64+0x4], R11 ;  /* 0x0000040b0e007986 */ /* 0x0021f2000c101906 */
[----:B------:R-:W-:-:S05]  /*0530*/  FFMA R2, RZ, 2.375, R7 ;  /* 0x40180000ff027823 */ /* 0x000fca0000000007 */
[----:B------:R-:W-:-:S13]  /*0540*/  FSETP.GT.AND P0, PT, |R2|, 1.469367938527859385e-39, PT ;  /* 0x001000000200780b */ /* 0x000fda0003f04200 */
[----:B0-----:R-:W-:Y:S05]  /*0550*/  @P0 BRA P1, `(.L_x_126) ;  /* 0x0000000000200947 */ /* 0x001fea0000800000 */
[----:B------:R-:W-:Y:S01]  /*0560*/  IMAD.MOV.U32 R6, RZ, RZ, R8 ;  /* 0x000000ffff067224 */ /* 0x000fe200078e0008 */
[----:B------:R-:W-:Y:S01]  /*0570*/  MOV R2, 0x5c0 ;  /* 0x000005c000027802 */ /* 0x000fe20000000f00 */
[----:B------:R-:W-:Y:S01]  /*0580*/  IMAD.MOV.U32 R7, RZ, RZ, R9 ;  /* 0x000000ffff077224 */ /* 0x000fe200078e0009 */
[----:B------:R-:W-:Y:S01]  /*0590*/  MOV R9, 0x40180000 ;  /* 0x4018000000097802 */ /* 0x000fe20000000f00 */
[----:B------:R-:W-:-:S07]  /*05a0*/  IMAD.MOV.U32 R8, RZ, RZ, RZ ;  /* 0x000000ffff087224 */ /* 0x000fce00078e00ff */
[----:B------:R-:W-:Y:S05]  /*05b0*/  CALL.REL.NOINC `($__internal_8_$__cuda_sm20_div_rn_f64_full) ;  /* 0x0000000000387944 */ /* 0x000fea0003c00000 */
[----:B------:R-:W-:Y:S02]  /*05c0*/  IMAD.MOV.U32 R6, RZ, RZ, R20 ;  /* 0x000000ffff067224 */ /* 0x000fe400078e0014 */
[----:B------:R-:W-:-:S07]  /*05d0*/  IMAD.MOV.U32 R7, RZ, RZ, R21 ;  /* 0x000000ffff077224 */ /* 0x000fce00078e0015 */
.L_x_126:
[----:B------:R-:W-:Y:S05]  /*05e0*/  BSYNC.RECONVERGENT B0 ;  /* 0x0000000000007941 */ /* 0x000fea0003800200 */
.L_x_125:
[----:B------:R-:W0:Y:S01]  /*05f0*/  F2F.F64.F32 R4, R4 ;  /* 0x0000000400047310 */ /* 0x000e220000201800 */
[----:B------:R-:W-:Y:S01]  /*0600*/  DADD R12, R12, R6 ;  /* 0x000000000c0c7229 */ /* 0x000fe20000000006 */
[----:B------:R-:W-:-:S05]  /*0610*/  IMAD.IADD R3, R0, 0x1, R3 ;  /* 0x0000000100037824 */ /* 0x000fca00078e0203 */
[----:B------:R-:W-:-:S04]  /*0620*/  ISETP.GE.AND P0, PT, R3, 0xdf, PT ;  /* 0x000000df0300780c */ /* 0x000fc80003f06270 */
[----:B------:R-:W1:Y:S01]  /*0630*/  F2F.F32.F64 R13, R12 ;  /* 0x0000000c000d7310 */ /* 0x000e620000301000 */
[----:B0-----:R-:W-:-:S10]  /*0640*/  DADD R6, R4, R6 ;  /* 0x0000000004067229 */ /* 0x001fd40000000006 */
[----:B------:R-:W0:Y:S01]  /*0650*/  F2F.F32.F64 R7, R6 ;  /* 0x0000000600077310 */ /* 0x000e220000301000 */
[----:B-1----:R1:W-:Y:S04]  /*0660*/  STG.E desc[UR6][R14.64+0x14], R13 ;  /* 0x0000140d0e007986 */ /* 0x0023e8000c101906 */
[----:B0-----:R1:W-:Y:S01]  /*0670*/  STG.E desc[UR6][R14.64+0x20], R7 ;  /* 0x000020070e007986 */ /* 0x0013e2000c101906 */
[----:B------:R-:W-:Y:S05]  /*0680*/  @!P0 BRA `(.L_x_127) ;  /* 0xfffffff800888947 */ /* 0x000fea000383ffff */
[----:B------:R-:W-:Y:S05]  /*0690*/  EXIT ;  /* 0x000000000000794d */ /* 0x000fea0003800000 */
        .weak           $__internal_8_$__cuda_sm20_div_rn_f64_full
        .type           $__internal_8_$__cuda_sm20_div_rn_f64_full,@function
        .size           $__internal_8_$__cuda_sm20_div_rn_f64_full,(.L_x_311 - $__internal_8_$__cuda_sm20_div_rn_f64_full)
$__internal_8_$__cuda_sm20_div_rn_f64_full:
        /* <DEDUP_REMOVED lines=23> */
[----:B------:R-:W-:Y:S02]  /*0810*/  SEL R19, R26, 0x63400000, !P1 ;  /* 0x634000001a137807 */ /* 0x000fe40004800000 */
[----:B------:R-:W-:Y:S02]  /*0820*/  MOV R18, R6 ;  /* 0x0000000600127202 */ /* 0x000fe40000000f00 */
[----:B------:R-:W-:-:S03]  /*0830*/  LOP3.LUT R19, R19, 0x800fffff, R7, 0xf8, !PT ;  /* 0x800fffff13137812 */ /* 0x000fc600078ef807 */
[----:B------:R-:W-:-:S03]  /*0840*/  DFMA R20, R22, -R10, 1 ;  /* 0x3ff000001614742b */ /* 0x000fc6000000080a */
[----:B------:R-:W-:-:S05]  /*0850*/  @!P2 DFMA R18, R18, 2, -R24 ;  /* 0x400000001212a82b */ /* 0x000fca0000000818 */
[----:B------:R-:W-:-:S08]  /*0860*/  DFMA R20, R22, R20, R22 ;  /* 0x000000141614722b */ /* 0x000fd00000000016 */
[----:B------:R-:W-:-:S08]  /*0870*/  DMUL R22, R20, R18 ;  /* 0x0000001214167228 */ /* 0x000fd00000000000 */
[----:B------:R-:W-:-:S08]  /*0880*/  DFMA R24, R22, -R10, R18 ;  /* 0x8000000a1618722b */ /* 0x000fd00000000012 */
[----:B------:R-:W-:Y:S01]  /*0890*/  DFMA R24, R20, R24, R22 ;  /* 0x000000181418722b */ /* 0x000fe20000000016 */
[----:B------:R-:W-:Y:S01]  /*08a0*/  IMAD.MOV.U32 R22, RZ, RZ, R5 ;  /* 0x000000ffff167224 */ /* 0x000fe200078e0005 */
[----:B------:R-:W-:-:S05]  /*08b0*/  @!P2 LOP3.LUT R22, R19, 0x7ff00000, RZ, 0xc0, !PT ;  /* 0x7ff000001316a812 */ /* 0x000fca00078ec0ff */
[----:B------:R-:W-:-:S05]  /*08c0*/  VIADD R20, R22, 0xffffffff ;  /* 0xffffffff16147836 */ /* 0x000fca0000000000 */
[----:B------:R-:W-:Y:S01]  /*08d0*/  ISETP.GT.U32.AND P0, PT, R20, 0x7feffffe, PT ;  /* 0x7feffffe1400780c */ /* 0x000fe20003f04070 */
[----:B------:R-:W-:-:S05]  /*08e0*/  VIADD R20, R28, 0xffffffff ;  /* 0xffffffff1c147836 */ /* 0x000fca0000000000 */
[----:B------:R-:W-:-:S13]  /*08f0*/  ISETP.GT.U32.OR P0, PT, R20, 0x7feffffe, P0 ;  /* 0x7feffffe1400780c */ /* 0x000fda0000704470 */
[----:B------:R-:W-:Y:S05]  /*0900*/  @P0 BRA `(.L_x_129) ;  /* 0x00000000006c0947 */ /* 0x000fea0003800000 */
[----:B------:R-:W-:-:S04]  /*0910*/  LOP3.LUT R20, R9, 0x7ff00000, RZ, 0xc0, !PT ;  /* 0x7ff0000009147812 */ /* 0x000fc800078ec0ff */
[CC--:B------:R-:W-:Y:S02]  /*0920*/  VIADDMNMX R6, R5.reuse, -R20.reuse, 0xb9600000, !PT ;  /* 0xb960000005067446 */ /* 0x0c0fe40007800914 */
[----:B------:R-:W-:Y:S02]  /*0930*/  ISETP.GE.U32.AND P0, PT, R5, R20, PT ;  /* 0x000000140500720c */ /* 0x000fe40003f06070 */
[----:B------:R-:W-:Y:S02]  /*0940*/  VIMNMX R5, PT, PT, R6, 0x46a00000, PT ;  /* 0x46a0000006057848 */ /* 0x000fe40003fe0100 */
[----:B------:R-:W-:Y:S02]  /*0950*/  SEL R26, R26, 0x63400000, !P0 ;  /* 0x634000001a1a7807 */ /* 0x000fe40004000000 */
[----:B------:R-:W-:-:S03]  /*0960*/  MOV R6, RZ ;  /* 0x000000ff00067202 */ /* 0x000fc60000000f00 */
[----:B------:R-:W-:-:S04]  /*0970*/  IMAD.IADD R5, R5, 0x1, -R26 ;  /* 0x0000000105057824 */ /* 0x000fc800078e0a1a */
        /* <DEDUP_REMOVED lines=14> */
[----:B------:R-:W-:-:S03]  /*0a60*/  DFMA R8, R20, -R8, R24 ;  /* 0x800000081408722b */ /* 0x000fc60000000018 */
[----:B------:R-:W-:-:S07]  /*0a70*/  LOP3.LUT R19, R7, R19, RZ, 0x3c, !PT ;  /* 0x0000001307137212 */ /* 0x000fce00078e3cff */
[----:B------:R-:W-:-:S04]  /*0a80*/  FSETP.NEU.AND P0, PT, |R9|, R5, PT ;  /* 0x000000050900720b */ /* 0x000fc80003f0d200 */
[----:B------:R-:W-:Y:S02]  /*0a90*/  FSEL R20, R6, R20, !P0 ;  /* 0x0000001406147208 */ /* 0x000fe40004000000 */
[----:B------:R-:W-:Y:S01]  /*0aa0*/  FSEL R21, R19, R21, !P0 ;  /* 0x0000001513157208 */ /* 0x000fe20004000000 */
[----:B------:R-:W-:Y:S06]  /*0ab0*/  BRA `(.L_x_130) ;  /* 0x0000000000547947 */ /* 0x000fec0003800000 */
.L_x_129:
        /* <DEDUP_REMOVED lines=12> */
[----:B------:R-:W-:Y:S01]  /*0b80*/  @!P0 IMAD.MOV.U32 R20, RZ, RZ, RZ ;  /* 0x000000ffff148224 */ /* 0x000fe200078e00ff */
[----:B------:R-:W-:-:S03]  /*0b90*/  @P0 MOV R20, RZ ;  /* 0x000000ff00140202 */ /* 0x000fc60000000f00 */
[----:B------:R-:W-:Y:S01]  /*0ba0*/  @P0 IMAD.MOV.U32 R21, RZ, RZ, R5 ;  /* 0x000000ffff150224 */ /* 0x000fe200078e0005 */
[----:B------:R-:W-:Y:S06]  /*0bb0*/  BRA `(.L_x_130) ;  /* 0x0000000000147947 */ /* 0x000fec0003800000 */
.L_x_132:
[----:B------:R-:W-:Y:S01]  /*0bc0*/  LOP3.LUT R21, R9, 0x80000, RZ, 0xfc, !PT ;  /* 0x0008000009157812 */ /* 0x000fe200078efcff */
[----:B------:R-:W-:Y:S01]  /*0bd0*/  IMAD.MOV.U32 R20, RZ, RZ, R8 ;  /* 0x000000ffff147224 */ /* 0x000fe200078e0008 */
[----:B------:R-:W-:Y:S06]  /*0be0*/  BRA `(.L_x_130) ;  /* 0x0000000000087947 */ /* 0x000fec0003800000 */
.L_x_131:
[----:B------:R-:W-:Y:S01]  /*0bf0*/  LOP3.LUT R21, R7, 0x80000, RZ, 0xfc, !PT ;  /* 0x0008000007157812 */ /* 0x000fe200078efcff */
[----:B------:R-:W-:-:S07]  /*0c00*/  IMAD.MOV.U32 R20, RZ, RZ, R6 ;  /* 0x000000ffff147224 */ /* 0x000fce00078e0006 */
.L_x_130:
[----:B------:R-:W-:Y:S05]  /*0c10*/  BSYNC.RECONVERGENT B1 ;  /* 0x0000000000017941 */ /* 0x000fea0003800200 */
.L_x_128:
[----:B------:R-:W-:Y:S02]  /*0c20*/  IMAD.MOV.U32 R6, RZ, RZ, R2 ;  /* 0x000000ffff067224 */ /* 0x000fe400078e0002 */
[----:B------:R-:W-:-:S04]  /*0c30*/  IMAD.MOV.U32 R7, RZ, RZ, 0x0 ;  /* 0x00000000ff077424 */ /* 0x000fc800078e00ff */
[----:B------:R-:W-:Y:S05]  /*0c40*/  RET.REL.NODEC R6 `(_Z5InletP9attribute) ;  /* 0xfffffff006ec7950 */ /* 0x000fea0003c3ffff */
.L_x_133:
        /* <DEDUP_REMOVED lines=11> */
.L_x_311:


//--------------------- .text._Z9StreamingP9attribute --------------------------
	.section	.text._Z9StreamingP9attribute,"ax",@progbits
	.align	128
        .global         _Z9StreamingP9attribute
        .type           _Z9StreamingP9attribute,@function
        .size           _Z9StreamingP9attribute,(.L_x_331 - _Z9StreamingP9attribute)
        .other          _Z9StreamingP9attribute,@"STO_CUDA_ENTRY STV_DEFAULT"
_Z9StreamingP9attribute:
.text._Z9StreamingP9attribute:
        /* <DEDUP_REMOVED lines=9> */
[----:B------:R-:W-:Y:S01]  /*0090*/  BSSY.RECONVERGENT B0, `(.L_x_134) ;  /* 0x000005f000007945 */ /* 0x000fe20003800200 */
[----:B------:R-:W2:Y:S01]  /*00a0*/  LDCU.64 UR6, c[0x0][0x358] ;  /* 0x00006b00ff0677ac */ /* 0x000ea20008000a00 */
[----:B------:R-:W3:Y:S01]  /*00b0*/  LDCU.64 UR8, c[0x3][0x330] ;  /* 0x00c06600ff0877ac */ /* 0x000ee20008000a00 */
[----:B------:R-:W4:Y:S01]  /*00c0*/  LDCU.64 UR10, c[0x3][0x338] ;  /* 0x00c06700ff0a77ac */ /* 0x000f220008000a00 */
[----:B------:R-:W0:Y:S01]  /*00d0*/  LDCU.64 UR12, c[0x3][0x340] ;  /* 0x00c06800ff0c77ac */ /* 0x000e220008000a00 */
[----:B-1----:R-:W-:Y:S01]  /*00e0*/  IMAD R0, R0, UR4, RZ ;  /* 0x0000000400007c24 */ /* 0x002fe2000f8e02ff */
[----:B------:R-:W1:Y:S01]  /*00f0*/  LDCU.64 UR14, c[0x3][0x348] ;  /* 0x00c06900ff0e77ac */ /* 0x000e620008000a00 */
[----:B------:R-:W0:Y:S01]  /*0100*/  LDCU.64 UR16, c[0x3][0x350] ;  /* 0x00c06a00ff1077ac */ /* 0x000e220008000a00 */
[----:B------:R-:W0:Y:S01]  /*0110*/  LDCU.64 UR18, c[0x3][0x358] ;  /* 0x00c06b00ff1277ac */ /* 0x000e220008000a00 */
[----:B------:R-:W0:Y:S01]  /*0120*/  LDCU.64 UR20, c[0x3][0x360] ;  /* 0x00c06c00ff1477ac */ /* 0x000e220008000a00 */
[----:B------:R-:W0:Y:S01]  /*0130*/  LDCU.64 UR22, c[0x3][0x368] ;  /* 0x00c06d00ff1677ac */ /* 0x000e220008000a00 */
[----:B--234-:R-:W0:Y:S02]  /*0140*/  LDCU.64 UR24, c[0x3][0x370] ;  /* 0x00c06e00ff1877ac */ /* 0x01ce240008000a00 */
.L_x_137:
[----:B01----:R-:W-:-:S05]  /*0150*/  IMAD.HI R8, R7, 0x5f533929, RZ ;  /* 0x5f53392907087827 */ /* 0x003fca00078e02ff */
[----:B------:R-:W-:-:S04]  /*0160*/  SHF.R.U32.HI R5, RZ, 0x1f, R8 ;  /* 0x0000001fff057819 */ /* 0x000fc80000011608 */
[----:B------:R-:W-:Y:S01]  /*0170*/  LEA.HI.SX32 R8, R8, R5, 0x17 ;  /* 0x0000000508087211 */ /* 0x000fe200078fbaff */
[----:B0-----:R-:W-:-:S03]  /*0180*/  IMAD.WIDE R4, R7, 0xf4, R2 ;  /* 0x000000f407047825 */ /* 0x001fc600078e0202 */
[C---:B------:R-:W-:Y:S01]  /*0190*/  IADD3 R10, PT, PT, R8.reuse, UR9, RZ ;  /* 0x00000009080a7c10 */ /* 0x040fe2000fffe0ff */
[----:B------:R-:W-:-:S03]  /*01a0*/  IMAD R6, R8, -0x55f, R7 ;  /* 0xfffffaa108067824 */ /* 0x000fc600078e0207 */
[----:B------:R-:W-:Y:S02]  /*01b0*/  ISETP.GT.U32.AND P1, PT, R10, 0xde, PT ;  /* 0x000000de0a00780c */ /* 0x000fe40003f24070 */
[----:B------:R-:W-:-:S04]  /*01c0*/  IADD3 R11, PT, PT, R6, UR8, RZ ;  /* 0x00000008060b7c10 */ /* 0x000fc8000fffe0ff */
[----:B------:R-:W-:-:S13]  /*01d0*/  ISETP.GT.U32.OR P1, PT, R11, 0x55e, P1 ;  /* 0x0000055e0b00780c */ /* 0x000fda0000f24470 */
[----:B------:R-:W2:Y:S01]  /*01e0*/  @!P1 LDG.E R9, desc[UR6][R4.64+0xac] ;  /* 0x0000ac0604099981 */ /* 0x000ea2000c1e1900 */
[----:B------:R-:W-:Y:S01]  /*01f0*/  VIADD R12, R8, UR11 ;  /* 0x0000000b080c7c36 */ /* 0x000fe20008000000 */
[----:B------:R-:W-:Y:S01]  /*0200*/  IADD3 R13, PT, PT, R6, UR10, RZ ;  /* 0x0000000a060d7c10 */ /* 0x000fe2000fffe0ff */
[----:B------:R-:W-:-:S03]  /*0210*/  @!P1 IMAD R11, R10, 0x55f, R11 ;  /* 0x0000055f0a0b9824 */ /* 0x000fc600078e020b */
[----:B------:R-:W-:Y:S01]  /*0220*/  ISETP.GT.U32.AND P0, PT, R12, 0xde, PT ;  /* 0x000000de0c00780c */ /* 0x000fe20003f04070 */
[----:B------:R-:W-:-:S03]  /*0230*/  @!P1 IMAD.WIDE.U32 R10, R11, 0xf4, R2 ;  /* 0x000000f40b0a9825 */ /* 0x000fc600078e0002 */
[----:B------:R-:W-:Y:S01]  /*0240*/  ISETP.GT.U32.OR P0, PT, R13, 0x55e, P0 ;  /* 0x0000055e0d00780c */ /* 0x000fe20000704470 */
[----:B------:R-:W-:Y:S01]  /*0250*/  VIADD R19, R8, UR13 ;  /* 0x0000000d08137c36 */ /* 0x000fe20008000000 */
[----:B------:R-:W-:Y:S01]  /*0260*/  IADD3 R14, PT, PT, R6, UR12, RZ ;  /* 0x0000000c060e7c10 */ /* 0x000fe2000fffe0ff */
[----:B--2---:R0:W-:Y:S10]  /*0270*/  @!P1 STG.E desc[UR6][R10.64], R9 ;  /* 0x000000090a009986 */ /* 0x0041f4000c101906 */
[----:B------:R-:W2:Y:S01]  /*0280*/  @!P0 LDG.E R15, desc[UR6][R4.64+0xb0] ;  /* 0x0000b006040f8981 */ /* 0x000ea2000c1e1900 */
[----:B------:R-:W-:Y:S01]  /*0290*/  ISETP.GT.U32.AND P1, PT, R19, 0xde, PT ;  /* 0x000000de1300780c */ /* 0x000fe20003f24070 */
[----:B------:R-:W-:-:S03]  /*02a0*/  @!P0 IMAD R13, R12, 0x55f, R13 ;  /* 0x0000055f0c0d8824 */ /* 0x000fc600078e020d */
[----:B------:R-:W-:Y:S01]  /*02b0*/  ISETP.GT.U32.OR P1, PT, R14, 0x55e, P1 ;  /* 0x0000055e0e00780c */ /* 0x000fe20000f24470 */
[----:B------:R-:W-:-:S04]  /*02c0*/  @!P0 IMAD.WIDE.U32 R12, R13, 0xf4, R2 ;  /* 0x000000f40d0c8825 */ /* 0x000fc800078e0002 */
[----:B-1----:R-:W-:Y:S01]  /*02d0*/  VIADD R21, R8, UR15 ;  /* 0x0000000f08157c36 */ /* 0x002fe20008000000 */
[----:B------:R-:W-:Y:S01]  /*02e0*/  IADD3 R16, PT, PT, R6, UR14, RZ ;  /* 0x0000000e06107c10 */ /* 0x000fe2000fffe0ff */
[----:B--2---:R1:W-:Y:S06]  /*02f0*/  @!P0 STG.E desc[UR6][R12.64+0x4], R15 ;  /* 0x0000040f0c008986 */ /* 0x0043ec000c101906 */
[----:B------:R-:W2:Y:S01]  /*0300*/  @!P1 LDG.E R17, desc[UR6][R4.64+0xb4] ;  /* 0x0000b40604119981 */ /* 0x000ea2000c1e1900 */
[----:B------:R-:W-:Y:S01]  /*0310*/  ISETP.GT.U32.AND P0, PT, R21, 0xde, PT ;  /* 0x000000de1500780c */ /* 0x000fe20003f04070 */
[----:B0-----:R-:W-:-:S03]  /*0320*/  @!P1 IMAD R11, R19, 0x55f, R14 ;  /* 0x0000055f130b9824 */ /* 0x001fc600078e020e */
[----:B------:R-:W-:Y:S01]  /*0330*/  ISETP.GT.U32.OR P0, PT, R16, 0x55e, P0 ;  /* 0x0000055e1000780c */ /* 0x000fe20000704470 */
[----:B------:R-:W-:-:S04]  /*0340*/  @!P1 IMAD.WIDE.U32 R10, R11, 0xf4, R2 ;  /* 0x000000f40b0a9825 */ /* 0x000fc800078e0002 */
[----:B------:R-:W-:Y:S01]  /*0350*/  VIADD R19, R8, UR17 ;  /* 0x0000001108137c36 */ /* 0x000fe20008000000 */
[----:B------:R-:W-:Y:S01]  /*0360*/  IADD3 R14, PT, PT, R6, UR16, RZ ;  /* 0x00000010060e7c10 */ /* 0x000fe2000fffe0ff */
[----:B--2---:R0:W-:Y:S06]  /*0370*/  @!P1 STG.E desc[UR6][R10.64+0x8], R17 ;  /* 0x000008110a009986 */ /* 0x0041ec000c101906 */
[----:B------:R-:W2:Y:S01]  /*0380*/  @!P0 LDG.E R9, desc[UR6][R4.64+0xb8] ;  /* 0x0000b80604098981 */ /* 0x000ea2000c1e1900 */
[----:B------:R-:W-:Y:S01]  /*0390*/  ISETP.GT.U32.AND P1, PT, R19, 0xde, PT ;  /* 0x000000de1300780c */ /* 0x000fe20003f24070 */
[----:B-1----:R-:W-:-:S03]  /*03a0*/  @!P0 IMAD R13, R21, 0x55f, R16 ;  /* 0x0000055f150d8824 */ /* 0x002fc600078e0210 */
[----:B------:R-:W-:Y:S01]  /*03b0*/  ISETP.GT.U32.OR P1, PT, R14, 0x55e, P1 ;  /* 0x0000055e0e00780c */ /* 0x000fe20000f24470 */
[----:B------:R-:W-:-:S04]  /*03c0*/  @!P0 IMAD.WIDE.U32 R12, R13, 0xf4, R2 ;  /* 0x000000f40d0c8825 */ /* 0x000fc800078e0002 */
[----:B------:R-:W-:Y:S01]  /*03d0*/  VIADD R21, R8, UR19 ;  /* 0x0000001308157c36 */ /* 0x000fe20008000000 */
        /* <DEDUP_REMOVED lines=8> */
[----:B-1----:R-:W-:Y:S01]  /*0460*/  IADD3 R9, PT, PT, R6, UR20, RZ ;  /* 0x0000001406097c10 */ /* 0x002fe2000fffe0ff */
[----:B--2---:R0:W-:Y:S06]  /*0470*/  @!P1 STG.E desc[UR6][R10.64+0x10], R15 ;  /* 0x0000100f0a009986 */ /* 0x0041ec000c101906 */
[----:B------:R-:W2:Y:S01]  /*0480*/  @!P0 LDG.E R17, desc[UR6][R4.64+0xc0] ;  /* 0x0000c00604118981 */ /* 0x000ea2000c1e1900 */
[----:B------:R-:W-:Y:S01]  /*0490*/  ISETP.GT.U32.AND P1, PT, R14, 0xde, PT ;  /* 0x000000de0e00780c */ /* 0x000fe20003f24070 */
[----:B------:R-:W-:-:S03]  /*04a0*/  @!P0 IMAD R13, R21, 0x55f, R16 ;  /* 0x0000055f150d8824 */ /* 0x000fc600078e0210 */
        /* <DEDUP_REMOVED lines=10> */
[----:B-1----:R-:W-:Y:S01]  /*0550*/  VIADD R13, R8, UR25 ;  /* 0x00000019080d7c36 */ /* 0x002fe20008000000 */
[----:B------:R-:W-:Y:S01]  /*0560*/  IADD3 R6, PT, PT, R6, UR24, RZ ;  /* 0x0000001806067c10 */ /* 0x000fe2000fffe0ff */
[----:B--2---:R0:W-:Y:S06]  /*0570*/  @!P1 STG.E desc[UR6][R10.64+0x18], R19 ;  /* 0x000018130a009986 */ /* 0x0041ec000c101906 */
[----:B------:R-:W2:Y:S01]  /*0580*/  @!P0 LDG.E R15, desc[UR6][R4.64+0xc8] ;  /* 0x0000c806040f8981 */ /* 0x000ea2000c1e1900 */
[----:B------:R-:W-:Y:S01]  /*0590*/  ISETP.GT.U32.AND P1, PT, R13, 0xde, PT ;  /* 0x000000de0d00780c */ /* 0x000fe20003f24070 */
[----:B------:R-:W-:Y:S01]  /*05a0*/  @!P0 IMAD R9, R21, 0x55f, R16 ;  /* 0x0000055f15098824 */ /* 0x000fe200078e0210 */
[----:B------:R-:W-:Y:S01]  /*05b0*/  BSSY.RECONVERGENT B1, `(.L_x_135) ;  /* 0x000000b000017945 */ /* 0x000fe20003800200 */
[----:B------:R-:W-:Y:S01]  /*05c0*/  IMAD.IADD R7, R0, 0x1, R7 ;  /* 0x0000000100077824 */ /* 0x000fe200078e0207 */
[----:B------:R-:W-:Y:S01]  /*05d0*/  ISETP.GT.U32.OR P1, PT, R6, 0x55e, P1 ;  /* 0x0000055e0600780c */ /* 0x000fe20000f24470 */
[----:B------:R-:W-:-:S05]  /*05e0*/  @!P0 IMAD.WIDE.U32 R8, R9, 0xf4, R2 ;  /* 0x000000f409088825 */ /* 0x000fca00078e0002 */
[----:B--2---:R0:W-:Y:S01]  /*05f0*/  @!P0 STG.E desc[UR6][R8.64+0x1c], R15 ;  /* 0x00001c0f08008986 */ /* 0x0041e2000c101906 */
[----:B------:R-:W-:-:S06]  /*0600*/  ISETP.GE.AND P0, PT, R7, 0x4adc1, PT ;  /* 0x0004adc10700780c */ /* 0x000fcc0003f06270 */
[----:B------:R-:W-:Y:S07]  /*0610*/  @P1 BRA `(.L_x_136) ;  /* 0x0000000000101947 */ /* 0x000fee0003800000 */
[----:B------:R-:W2:Y:S01]  /*0620*/  LDG.E R5, desc[UR6][R4.64+0xcc] ;  /* 0x0000cc0604057981 */ /* 0x000ea2000c1e1900 */
[----:B0-----:R-:W-:-:S04]  /*0630*/  IMAD R9, R13, 0x55f, R6 ;  /* 0x0000055f0d097824 */ /* 0x001fc800078e0206 */
[----:B------:R-:W-:-:S05]  /*0640*/  IMAD.WIDE.U32 R8, R9, 0xf4, R2 ;  /* 0x000000f409087825 */ /* 0x000fca00078e0002 */
[----:B--2---:R1:W-:Y:S02]  /*0650*/  STG.E desc[UR6][R8.64+0x20], R5 ;  /* 0x0000200508007986 */ /* 0x0043e4000c101906 */
.L_x_136:
[----:B------:R-:W-:Y:S05]  /*0660*/  BSYNC.RECONVERGENT B1 ;  /* 0x0000000000017941 */ /* 0x000fea0003800200 */
.L_x_135:
[----:B------:R-:W-:Y:S05]  /*0670*/  @!P0 BRA `(.L_x_137) ;  /* 0xfffffff800b48947 */ /* 0x000fea000383ffff */
[----:B------:R-:W-:Y:S05]  /*0680*/  BSYNC.RECONVERGENT B0 ;  /* 0x0000000000007941 */ /* 0x000fea0003800200 */
.L_x_134:
[----:B------:R-:W-:Y:S05]  /*0690*/  EXIT ;  /* 0x000000000000794d */ /* 0x000fea0003800000 */
.L_x_138:
        /* <DEDUP_REMOVED lines=14> */
.L_x_331:


//--------------------- .text._Z10bouncebackP9attribute --------------------------
	.section	.text._Z10bouncebackP9attribute,"ax",@progbits
	.align	128
        .global         _Z10bouncebackP9attribute
        .type           _Z10bouncebackP9attribute,@function
        .size           _Z10bouncebackP9attribute,(.L_x_332 - _Z10bouncebackP9attribute)
        .other          _Z10bouncebackP9attribute,@"STO_CUDA_ENTRY STV_DEFAULT"
_Z10bouncebackP9attribute:
.text._Z10bouncebackP9attribute:
        /* <DEDUP_REMOVED lines=11> */
.L_x_141:
[----:B0-----:R-:W-:-:S05]  /*00b0*/  IMAD.WIDE R4, R0, 0xf4, R2 ;  /* 0x000000f400047825 */ /* 0x001fca00078e0202 */
[----:B--2---:R-:W2:Y:S01]  /*00c0*/  LDG.E R6, desc[UR6][R4.64+0xf0] ;  /* 0x0000f00604067981 */ /* 0x004ea2000c1e1900 */
[----:B------:R-:W-:Y:S01]  /*00d0*/  IADD3 R0, PT, PT, R7, R0, RZ ;  /* 0x0000000007007210 */ /* 0x000fe20007ffe0ff */
[----:B------:R-:W-:Y:S03]  /*00e0*/  BSSY.RECONVERGENT B0, `(.L_x_139) ;  /* 0x0000016000007945 */ /* 0x000fe60003800200 */
[----:B------:R-:W-:Y:S02]  /*00f0*/  ISETP.GE.AND P1, PT, R0, 0x4adc1, PT ;  /* 0x0004adc10000780c */ /* 0x000fe40003f26270 */
[----:B--2---:R-:W-:-:S13]  /*0100*/  FSETP.NEU.AND P0, PT, R6, 1, PT ;  /* 0x3f8000000600780b */ /* 0x004fda0003f0d000 */
[----:B------:R-:W-:Y:S05]  /*0110*/  @P0 BRA `(.L_x_140) ;  /* 0x0000000000480947 */ /* 0x000fea0003800000 */
        /* <DEDUP_REMOVED lines=8> */
[----:B------:R-:W5:Y:S04]  /*01a0*/  LDG.E R25, desc[UR6][R4.64+0x18] ;  /* 0x0000180604197981 */ /* 0x000f68000c1e1900 */
[----:B--2---:R0:W-:Y:S04]  /*01b0*/  STG.E desc[UR6][R4.64+0xac], R9 ;  /* 0x0000ac0904007986 */ /* 0x0041e8000c101906 */
[----:B---3--:R0:W-:Y:S04]  /*01c0*/  STG.E desc[UR6][R4.64+0xb0], R11 ;  /* 0x0000b00b04007986 */ /* 0x0081e8000c101906 */
[----:B----4-:R0:W-:Y:S04]  /*01d0*/  STG.E desc[UR6][R4.64+0xb8], R13 ;  /* 0x0000b80d04007986 */ /* 0x0101e8000c101906 */
[----:B-----5:R0:W-:Y:S04]  /*01e0*/  STG.E desc[UR6][R4.64+0xb4], R15 ;  /* 0x0000b40f04007986 */ /* 0x0201e8000c101906 */
[----:B------:R0:W-:Y:S04]  /*01f0*/  STG.E desc[UR6][R4.64+0xbc], R17 ;  /* 0x0000bc1104007986 */ /* 0x0001e8000c101906 */
[----:B------:R0:W-:Y:S04]  /*0200*/  STG.E desc[UR6][R4.64+0xc0], R19 ;  /* 0x0000c01304007986 */ /* 0x0001e8000c101906 */
[----:B------:R0:W-:Y:S04]  /*0210*/  STG.E desc[UR6][R4.64+0xc8], R21 ;  /* 0x0000c81504007986 */ /* 0x0001e8000c101906 */
[----:B------:R0:W-:Y:S04]  /*0220*/  STG.E desc[UR6][R4.64+0xc4], R23 ;  /* 0x0000c41704007986 */ /* 0x0001e8000c101906 */
[----:B------:R0:W-:Y:S02]  /*0230*/  STG.E desc[UR6][R4.64+0xcc], R25 ;  /* 0x0000cc1904007986 */ /* 0x0001e4000c101906 */
.L_x_140:
[----:B------:R-:W-:Y:S05]  /*0240*/  BSYNC.RECONVERGENT B0 ;  /* 0x0000000000007941 */ /* 0x000fea0003800200 */
.L_x_139:
[----:B------:R-:W-:Y:S05]  /*0250*/  @!P1 BRA `(.L_x_141) ;  /* 0xfffffffc00949947 */ /* 0x000fea000383ffff */
[----:B------:R-:W-:Y:S05]  /*0260*/  EXIT ;  /* 0x000000000000794d */ /* 0x000fea0003800000 */
.L_x_142:
        /* <DEDUP_REMOVED lines=9> */
.L_x_332:


//--------------------- .text._Z10Fluid_MRT3P9attribute --------------------------
	.section	.text._Z10Fluid_MRT3P9attribute,"ax",@progbits
	.align	128
        .global         _Z10Fluid_MRT3P9attribute
        .type           _Z10Fluid_MRT3P9attribute,@function
        .size           _Z10Fluid_MRT3P9attribute,(.L_x_313 - _Z10Fluid_MRT3P9attribute)
        .other          _Z10Fluid_MRT3P9attribute,@"STO_CUDA_ENTRY STV_DEFAULT"
_Z10Fluid_MRT3P9attribute:
.text._Z10Fluid_MRT3P9attribute:
        /* <DEDUP_REMOVED lines=8> */
[----:B------:R-:W-:Y:S01]  /*0080*/  HFMA2 R3, -RZ, RZ, 1.2216796875, -0.0003798007965087890625 ;  /* 0x3ce38e39ff037431 */ /* 0x000fe200000001ff */
[----:B------:R-:W1:Y:S01]  /*0090*/  LDC R5, c[0x0][0x360] ;  /* 0x0000d800ff057b82 */ /* 0x000e620000000800 */
[----:B------:R-:W-:-:S05]  /*00a0*/  MOV R11, 0x42100000 ;  /* 0x42100000000b7802 */ /* 0x000fca0000000f00 */
[----:B------:R-:W-:-:S04]  /*00b0*/  FFMA R2, R3, -R11, 1 ;  /* 0x3f80000003027423 */ /* 0x000fc8000000080b */
[----:B------:R-:W-:Y:S01]  /*00c0*/  FFMA R3, R2, R3, 0.027777777984738349915 ;  /* 0x3ce38e3902037423 */ /* 0x000fe20000000003 */
[----:B0-----:R-:W-:-:S04]  /*00d0*/  I2FP.F32.S32 R0, UR5 ;  /* 0x0000000500007c45 */ /* 0x001fc80008201400 */
[----:B------:R-:W-:-:S04]  /*00e0*/  LOP3.LUT R0, RZ, 0x80000000, R0, 0xb8, !PT ;  /* 0x80000000ff007812 */ /* 0x000fc800078eb800 */
[----:B------:R-:W0:Y:S01]  /*00f0*/  FCHK P0, R0, 36 ;  /* 0x4210000000007902 */ /* 0x000e220000000000 */
[----:B------:R-:W-:Y:S01]  /*0100*/  FFMA R14, R0, R3, RZ ;  /* 0x00000003000e7223 */ /* 0x000fe200000000ff */
[----:B-1----:R-:W-:-:S03]  /*0110*/  IMAD R12, R5, UR4, R12 ;  /* 0x00000004050c7c24 */ /* 0x002fc6000f8e020c */
[----:B------:R-:W-:-:S04]  /*0120*/  FFMA R2, R14, -36, R0 ;  /* 0xc21000000e027823 */ /* 0x000fc80000000000 */
[----:B------:R-:W-:Y:S01]  /*0130*/  FFMA R14, R3, R2, R14 ;  /* 0x00000002030e7223 */ /* 0x000fe2000000000e */
[----:B0-----:R-:W-:Y:S06]  /*0140*/  @!P0 BRA `(.L_x_143) ;  /* 0x0000000000108947 */ /* 0x001fec0003800000 */
[----:B------:R-:W-:Y:S02]  /*0150*/  MOV R10, R0 ;  /* 0x00000000000a7202 */ /* 0x000fe40000000f00 */
[----:B------:R-:W-:-:S07]  /*0160*/  MOV R42, 0x180 ;  /* 0x00000180002a7802 */ /* 0x000fce0000000f00 */
[----:B------:R-:W-:Y:S05]  /*0170*/  CALL.REL.NOINC `($__internal_10_$__cuda_sm3x_div_rn_noftz_f32_slowpath) ;  /* 0x0000005400947944 */ /* 0x000fea0003c00000 */
[----:B------:R-:W-:-:S07]  /*0180*/  MOV R14, R10 ;  /* 0x0000000a000e7202 */ /* 0x000fce0000000f00 */
.L_x_143:
[----:B------:R-:W0:Y:S01]  /*0190*/  LDCU UR4, c[0x3][0x1f0] ;  /* 0x00c03e00ff0477ac */ /* 0x000e220008000800 */
[----:B------:R-:W-:-:S05]  /*01a0*/  MOV R2, 0x3ce38e39 ;  /* 0x3ce38e3900027802 */ /* 0x000fca0000000f00 */
[----:B------:R-:W-:Y:S01]  /*01b0*/  FFMA R3, R2, -R11, 1 ;  /* 0x3f80000002037423 */ /* 0x000fe2000000080b */
[----:B0-----:R-:W-:-:S05]  /*01c0*/  I2FP.F32.S32 R0, UR4 ;  /* 0x0000000400007c45 */ /* 0x001fca0008201400 */
[----:B------:R-:W-:Y:S01]  /*01d0*/  FMUL R10, R0, 1.3999999761581420898 ;  /* 0x3fb33333000a7820 */ /* 0x000fe20000400000 */
[----:B------:R-:W-:-:S03]  /*01e0*/  FFMA R0, R3, R2, 0.027777777984738349915 ;  /* 0x3ce38e3903007423 */ /* 0x000fc60000000002 */
[----:B------:R-:W0:Y:S01]  /*01f0*/  FCHK P0, R10, 36 ;  /* 0x421000000a007902 */ /* 0x000e220000000000 */
[----:B------:R-:W-:-:S04]  /*0200*/  FFMA R13, R0, R10, RZ ;  /* 0x0000000a000d7223 */ /* 0x000fc800000000ff */
[----:B------:R-:W-:-:S04]  /*0210*/  FFMA R2, R13, -36, R10 ;  /* 0xc21000000d027823 */ /* 0x000fc8000000000a */
[----:B------:R-:W-:Y:S01]  /*0220*/  FFMA R13, R0, R2, R13 ;  /* 0x00000002000d7223 */ /* 0x000fe2000000000d */
[----:B0-----:R-:W-:Y:S06]  /*0230*/  @!P0 BRA `(.L_x_144) ;  /* 0x00000000000c8947 */ /* 0x001fec0003800000 */
[----:B------:R-:W-:-:S07]  /*0240*/  MOV R42, 0x260 ;  /* 0x00000260002a7802 */ /* 0x000fce0000000f00 */
[----:B------:R-:W-:Y:S05]  /*0250*/  CALL.REL.NOINC `($__internal_10_$__cuda_sm3x_div_rn_noftz_f32_slowpath) ;  /* 0x00000054005c7944 */ /* 0x000fea0003c00000 */
[----:B------:R-:W-:-:S07]  /*0260*/  MOV R13, R10 ;  /* 0x0000000a000d7202 */ /* 0x000fce0000000f00 */
.L_x_144:
[----:B------:R-:W0:Y:S01]  /*0270*/  LDCU UR4, c[0x3][0x1f4] ;  /* 0x00c03e80ff0477ac */ /* 0x000e220008000800 */
[----:B------:R-:W-:-:S05]  /*0280*/  HFMA2 R2, -RZ, RZ, 1.2216796875, -0.0003798007965087890625 ;  /* 0x3ce38e39ff027431 */ /* 0x000fca00000001ff */
        /* <DEDUP_REMOVED lines=12> */
.L_x_145:
[----:B------:R-:W0:Y:S01]  /*0350*/  LDCU UR4, c[0x3][0x1f8] ;  /* 0x00c03f00ff0477ac */ /* 0x000e220008000800 */
[----:B------:R-:W-:-:S05]  /*0360*/  MOV R2, 0x3ce38e39 ;  /* 0x3ce38e3900027802 */ /* 0x000fca0000000f00 */
[----:B------:R-:W-:Y:S01]  /*0370*/  FFMA R3, R2, -R11, 1 ;  /* 0x3f80000002037423 */ /* 0x000fe2000000080b */
[----:B0-----:R-:W-:-:S04]  /*0380*/  I2FP.F32.S32 R0, UR4 ;  /* 0x0000000400007c45 */ /* 0x001fc80008201400 */
[----:B------:R-:W-:Y:S01]  /*0390*/  LOP3.LUT R10, RZ, 0x80000000, R0, 0xb8, !PT ;  /* 0x80000000ff0a7812 */ /* 0x000fe200078eb800 */
        /* <DEDUP_REMOVED lines=9> */
.L_x_146:
[----:B------:R-:W0:Y:S01]  /*0430*/  LDCU UR4, c[0x3][0x1fc] ;  /* 0x00c03f80ff0477ac */ /* 0x000e220008000800 */
[----:B------:R-:W-:-:S05]  /*0440*/  HFMA2 R2, -RZ, RZ, 1.2216796875, -0.0003798007965087890625 ;  /* 0x3ce38e39ff027431 */ /* 0x000fca00000001ff */
[----:B------:R-:W-:Y:S01]  /*0450*/  FFMA R3, R2, -R11, 1 ;  /* 0x3f80000002037423 */ /* 0x000fe2000000080b */
[----:B0-----:R-:W-:-:S05]  /*0460*/  I2FP.F32.S32 R0, UR4 ;  /* 0x0000000400007c45 */ /* 0x001fca0008201400 */
[----:B------:R-:W-:Y:S01]  /*0470*/  FMUL R10, R0, 1.2000000476837158203 ;  /* 0x3f99999a000a7820 */ /* 0x000fe20000400000 */
        /* <DEDUP_REMOVED lines=9> */
.L_x_147:
        /* <DEDUP_REMOVED lines=14> */
.L_x_148:
        /* <DEDUP_REMOVED lines=14> */
.L_x_149:
        /* <DEDUP_REMOVED lines=14> */
.L_x_150:
        /* <DEDUP_REMOVED lines=14> */
.L_x_151:
        /* <DEDUP_REMOVED lines=14> */
.L_x_152:
[----:B------:R-:W0:Y:S01]  /*0970*/  LDCU UR4, c[0x3][0x21c] ;  /* 0x00c04380ff0477ac */ /* 0x000e220008000800 */
[----:B------:R-:W-:-:S05]  /*0980*/  HFMA2 R4, -RZ, RZ, 1.2216796875, -0.0003798007965087890625 ;  /* 0x3ce38e39ff047431 */ /* 0x000fca00000001ff */
        /* <DEDUP_REMOVED lines=12> */
.L_x_153:
[----:B------:R-:W0:Y:S01]  /*0a50*/  LDCU UR4, c[0x3][0x220] ;  /* 0x00c04400ff0477ac */ /* 0x000e220008000800 */
[----:B------:R-:W-:-:S05]  /*0a60*/  MOV R4, 0x3ce38e39 ;  /* 0x3ce38e3900047802 */ /* 0x000fca0000000f00 */
        /* <DEDUP_REMOVED lines=12> */
.L_x_154:
        /* <DEDUP_REMOVED lines=14> */
.L_x_155:
        /* <DEDUP_REMOVED lines=14> */
.L_x_156:
        /* <DEDUP_REMOVED lines=14> */
.L_x_157:
        /* <DEDUP_REMOVED lines=14> */
.L_x_158:
        /* <DEDUP_REMOVED lines=14> */
.L_x_159:
        /* <DEDUP_REMOVED lines=14> */
.L_x_160:
        /* <DEDUP_REMOVED lines=14> */
.L_x_161:
        /* <DEDUP_REMOVED lines=14> */
.L_x_162:
        /* <DEDUP_REMOVED lines=14> */
.L_x_163:
        /* <DEDUP_REMOVED lines=14> */
.L_x_164:
        /* <DEDUP_REMOVED lines=14> */
.L_x_165:
        /* <DEDUP_REMOVED lines=14> */
.L_x_166:
        /* <DEDUP_REMOVED lines=14> */
.L_x_167:
        /* <DEDUP_REMOVED lines=14> */
.L_x_168:
        /* <DEDUP_REMOVED lines=14> */
.L_x_169:
        /* <DEDUP_REMOVED lines=14> */
.L_x_170:
        /* <DEDUP_REMOVED lines=14> */
.L_x_171:
        /* <DEDUP_REMOVED lines=14> */
.L_x_172:
        /* <DEDUP_REMOVED lines=14> */
.L_x_173:
        /* <DEDUP_REMOVED lines=14> */
.L_x_174:
        /* <DEDUP_REMOVED lines=14> */
.L_x_175:
        /* <DEDUP_REMOVED lines=14> */
.L_x_176:
        /* <DEDUP_REMOVED lines=14> */
.L_x_177:
        /* <DEDUP_REMOVED lines=14> */
.L_x_178:
        /* <DEDUP_REMOVED lines=14> */
.L_x_179:
        /* <DEDUP_REMOVED lines=14> */
.L_x_180:
        /* <DEDUP_REMOVED lines=14> */
.L_x_181:
        /* <DEDUP_REMOVED lines=14> */
.L_x_182:
        /* <DEDUP_REMOVED lines=14> */
.L_x_183:
        /* <DEDUP_REMOVED lines=14> */
.L_x_184:
        /* <DEDUP_REMOVED lines=14> */
.L_x_185:
        /* <DEDUP_REMOVED lines=14> */
.L_x_186:
        /* <DEDUP_REMOVED lines=14> */
.L_x_187:
        /* <DEDUP_REMOVED lines=14> */
.L_x_188:
        /* <DEDUP_REMOVED lines=14> */
.L_x_189:
        /* <DEDUP_REMOVED lines=14> */
.L_x_190:
        /* <DEDUP_REMOVED lines=14> */
.L_x_191:
        /* <DEDUP_REMOVED lines=14> */
.L_x_192:
        /* <DEDUP_REMOVED lines=14> */
.L_x_193:
        /* <DEDUP_REMOVED lines=14> */
.L_x_194:
        /* <DEDUP_REMOVED lines=14> */
.L_x_195:
        /* <DEDUP_REMOVED lines=14> */
.L_x_196:
        /* <DEDUP_REMOVED lines=14> */
.L_x_197:
        /* <DEDUP_REMOVED lines=14> */
.L_x_198:
        /* <DEDUP_REMOVED lines=14> */
.L_x_199:
        /* <DEDUP_REMOVED lines=14> */
.L_x_200:
        /* <DEDUP_REMOVED lines=14> */
.L_x_201:
        /* <DEDUP_REMOVED lines=14> */
.L_x_202:
        /* <DEDUP_REMOVED lines=14> */
.L_x_203:
        /* <DEDUP_REMOVED lines=14> */
.L_x_204:
        /* <DEDUP_REMOVED lines=14> */
.L_x_205:
[----:B------:R-:W-:Y:S01]  /*37d0*/  BSSY.RECONVERGENT B0, `(.L_x_206) ;  /* 0x00001c7000007945 */ /* 0x000fe20003800200 */
[----:B------:R-:W0:Y:S01]  /*37e0*/  LDCU.64 UR6, c[0x0][0x358] ;  /* 0x00006b00ff0677ac */ /* 0x000e220008000a00 */
[----:B------:R-:W1:Y:S01]  /*37f0*/  LDCU UR5, c[0x3][0x208] ;  /* 0x00c04100ff0577ac */ /* 0x000e620008000800 */
[----:B------:R-:W2:Y:S01]  /*3800*/  LDCU UR8, c[0x3][0x20c] ;  /* 0x00c04180ff0877ac */ /* 0x000ea20008000800 */
[----:B------:R-:W3:Y:S01]  /*3810*/  LDCU UR9, c[0x3][0x22c] ;  /* 0x00c04580ff0977ac */ /* 0x000ee20008000800 */
[----:B------:R-:W4:Y:S01]  /*3820*/  LDCU UR10, c[0x3][0x230] ;  /* 0x00c04600ff0a77ac */ /* 0x000f220008000800 */
[----:B------:R-:W0:Y:S01]  /*3830*/  LDCU UR11, c[0x3][0x250] ;  /* 0x00c04a00ff0b77ac */ /* 0x000e220008000800 */
        /* <DEDUP_REMOVED lines=12> */
[----:B------:R-:W0:Y:S02]  /*3900*/  LDCU UR24, c[0x3][0x32c] ;  /* 0x00c06580ff1877ac */ /* 0x000e240008000800 */
.L_x_246:
[----:B-1----:R-:W5:Y:S02]  /*3910*/  LDC.64 R16, c[0x0][0x380] ;  /* 0x0000e000ff107b82 */ /* 0x002f640000000a00 */
[----:B-----5:R-:W-:-:S05]  /*3920*/  IMAD.WIDE R16, R12, 0xf4, R16 ;  /* 0x000000f40c107825 */ /* 0x020fca00078e0210 */
[----:B0-----:R-:W5:Y:S01]  /*3930*/  LDG.E R42, desc[UR6][R16.64+0x38] ;  /* 0x00003806102a7981 */ /* 0x001f62000c1e1900 */
[----:B------:R-:W-:Y:S01]  /*3940*/  BSSY.RECONVERGENT B1, `(.L_x_207) ;  /* 0x000000c000017945 */ /* 0x000fe20003800200 */
[----:B-----5:R-:W-:-:S04]  /*3950*/  IADD3 R9, PT, PT, R42, 0x1800000, RZ ;  /* 0x018000002a097810 */ /* 0x020fc80007ffe0ff */
[----:B------:R-:W-:-:S04]  /*3960*/  LOP3.LUT R9, R9, 0x7f800000, RZ, 0xc0, !PT ;  /* 0x7f80000009097812 */ /* 0x000fc800078ec0ff */
[----:B------:R-:W-:-:S13]  /*3970*/  ISETP.GT.U32.AND P0, PT, R9, 0x1ffffff, PT ;  /* 0x01ffffff0900780c */ /* 0x000fda0003f04070 */
[----:B------:R-:W-:Y:S05]  /*3980*/  @P0 BRA `(.L_x_208) ;  /* 0x00000000000c0947 */ /* 0x000fea0003800000 */
[----:B------:R-:W-:-:S07]  /*3990*/  MOV R74, 0x39b0 ;  /* 0x000039b0004a7802 */ /* 0x000fce0000000f00 */
[----:B-1234-:R-:W-:Y:S05]  /*39a0*/  CALL.REL.NOINC `($__internal_9_$__cuda_sm20_rcp_rn_f32_slowpath) ;  /* 0x0000001800ac7944 */ /* 0x01efea0003c00000 */
[----:B------:R-:W-:Y:S05]  /*39b0*/  BRA `(.L_x_209) ;  /* 0x0000000000107947 */ /* 0x000fea0003800000 */
.L_x_208:
[----:B------:R-:W0:Y:S02]  /*39c0*/  MUFU.RCP R89, R42 ;  /* 0x0000002a00597308 */ /* 0x000e240000001000 */
[----:B0-----:R-:W-:-:S04]  /*39d0*/  FFMA R9, R42, R89, -1 ;  /* 0xbf8000002a097423 */ /* 0x001fc80000000059 */
[----:B------:R-:W-:-:S04]  /*39e0*/  FADD.FTZ R10, -R9, -RZ ;  /* 0x800000ff090a7221 */ /* 0x000fc80000010100 */
[----:B------:R-:W-:-:S07]  /*39f0*/  FFMA R89, R89, R10, R89 ;  /* 0x0000000a59597223 */ /* 0x000fce0000000059 */
.L_x_209:
[----:B-1234-:R-:W-:Y:S05]  /*3a00*/  BSYNC.RECONVERGENT B1 ;  /* 0x0000000000017941 */ /* 0x01efea0003800200 */
.L_x_207:
[----:B------:R-:W-:Y:S01]  /*3a10*/  HFMA2 R42, -RZ, RZ, 1.2216796875, -0.0003798007965087890625 ;  /* 0x3ce38e39ff2a7431 */ /* 0x000fe200000001ff */
[----:B------:R-:W-:Y:S01]  /*3a20*/  I2FP.F32.S32 R10, UR5 ;  /* 0x00000005000a7c45 */ /* 0x000fe20008201400 */
[----:B------:R-:W-:Y:S04]  /*3a30*/  BSSY.RECONVERGENT B3, `(.L_x_210) ;  /* 0x000000c000037945 */ /* 0x000fe80003800200 */
[----:B------:R-:W-:-:S04]  /*3a40*/  FMUL R10, R10, R89 ;  /* 0x000000590a0a7220 */ /* 0x000fc80000400000 */
[----:B------:R-:W0:Y:S01]  /*3a50*/  FCHK P0, R10, 36 ;  /* 0x421000000a007902 */ /* 0x000e220000000000 */
[----:B------:R-:W-:-:S04]  /*3a60*/  FFMA R9, R42, -R11, 1 ;  /* 0x3f8000002a097423 */ /* 0x000fc8000000080b */
[----:B------:R-:W-:-:S04]  /*3a70*/  FFMA R9, R9, R42, 0.027777777984738349915 ;  /* 0x3ce38e3909097423 */ /* 0x000fc8000000002a */
[----:B------:R-:W-:-:S04]  /*3a80*/  FFMA R72, R9, R10, RZ ;  /* 0x0000000a09487223 */ /* 0x000fc800000000ff */
[----:B------:R-:W-:-:S04]  /*3a90*/  FFMA R43, R72, -36, R10 ;  /* 0xc2100000482b7823 */ /* 0x000fc8000000000a */
[----:B------:R-:W-:Y:S01]  /*3aa0*/  FFMA R72, R9, R43, R72 ;  /* 0x0000002b09487223 */ /* 0x000fe20000000048 */
[----:B0-----:R-:W-:Y:S06]  /*3ab0*/  @!P0 BRA `(.L_x_211) ;  /* 0x00000000000c8947 */ /* 0x001fec0003800000 */
[----:B------:R-:W-:-:S07]  /*3ac0*/  MOV R42, 0x3ae0 ;  /* 0x00003ae0002a7802 */ /* 0x000fce0000000f00 */
[----:B------:R-:W-:Y:S05]  /*3ad0*/  CALL.REL.NOINC `($__internal_10_$__cuda_sm3x_div_rn_noftz_f32_slowpath) ;  /* 0x0000001c003c7944 */ /* 0x000fea0003c00000 */
[----:B------:R-:W-:-:S07]  /*3ae0*/  MOV R72, R10 ;  /* 0x0000000a00487202 */ /* 0x000fce0000000f00 */
.L_x_211:
[----:B------:R-:W-:Y:S05]  /*3af0*/  BSYNC.RECONVERGENT B3 ;  /* 0x0000000000037941 */ /* 0x000fea0003800200 */
.L_x_210:
        /* <DEDUP_REMOVED lines=11> */
[----:B------:R-:W-:Y:S02]  /*3bb0*/  MOV R10, R43 ;  /* 0x0000002b000a7202 */ /* 0x000fe40000000f00 */
[----:B------:R-:W-:-:S07]  /*3bc0*/  MOV R42, 0x3be0 ;  /* 0x00003be0002a7802 */ /* 0x000fce0000000f00 */
[----:B------:R-:W-:Y:S05]  /*3bd0*/  CALL.REL.NOINC `($__internal_10_$__cuda_sm3x_div_rn_noftz_f32_slowpath) ;  /* 0x0000001800fc7944 */ /* 0x000fea0003c00000 */
[----:B------:R-:W-:-:S07]  /*3be0*/  MOV R73, R10 ;  /* 0x0000000a00497202 */ /* 0x000fce0000000f00 */
.L_x_213:
[----:B------:R-:W-:Y:S05]  /*3bf0*/  BSYNC.RECONVERGENT B3 ;  /* 0x0000000000037941 */ /* 0x000fea0003800200 */
.L_x_212:
        /* <DEDUP_REMOVED lines=14> */
.L_x_215:
[----:B------:R-:W-:Y:S05]  /*3ce0*/  BSYNC.RECONVERGENT B3 ;  /* 0x0000000000037941 */ /* 0x000fea0003800200 */
.L_x_214:
        /* <DEDUP_REMOVED lines=15> */
.L_x_217:
[----:B------:R-:W-:Y:S05]  /*3de0*/  BSYNC.RECONVERGENT B3 ;  /* 0x0000000000037941 */ /* 0x000fea0003800200 */
.L_x_216:
        /* <DEDUP_REMOVED lines=14> */
.L_x_219:
[----:B------:R-:W-:Y:S05]  /*3ed0*/  BSYNC.RECONVERGENT B3 ;  /* 0x0000000000037941 */ /* 0x000fea0003800200 */
.L_x_218:
        /* <DEDUP_REMOVED lines=15> */
.L_x_221:
[----:B------:R-:W-:Y:S05]  /*3fd0*/  BSYNC.RECONVERGENT B3 ;  /* 0x0000000000037941 */ /* 0x000fea0003800200 */
.L_x_220:
        /* <DEDUP_REMOVED lines=14> */
.L_x_223:
[----:B------:R-:W-:Y:S05]  /*40c0*/  BSYNC.RECONVERGENT B3 ;  /* 0x0000000000037941 */ /* 0x000fea0003800200 */
.L_x_222:
        /* <DEDUP_REMOVED lines=15> */
.L_x_225:
[----:B------:R-:W-:Y:S05]  /*41c0*/  BSYNC.RECONVERGENT B3 ;  /* 0x0000000000037941 */ /* 0x000fea0003800200 */
.L_x_224:
        /* <DEDUP_REMOVED lines=14> */
.L_x_227:
[----:B------:R-:W-:Y:S05]  /*42b0*/  BSYNC.RECONVERGENT B3 ;  /* 0x0000000000037941 */ /* 0x000fea0003800200 */
.L_x_226:
        /* <DEDUP_REMOVED lines=15> */
.L_x_229:
[----:B------:R-:W-:Y:S05]  /*43b0*/  BSYNC.RECONVERGENT B3 ;  /* 0x0000000000037941 */ /* 0x000fea0003800200 */
.L_x_228:
        /* <DEDUP_REMOVED lines=14> */
.L_x_231:
[----:B------:R-:W-:Y:S05]  /*44a0*/  BSYNC.RECONVERGENT B3 ;  /* 0x0000000000037941 */ /* 0x000fea0003800200 */
.L_x_230:
        /* <DEDUP_REMOVED lines=15> */
.L_x_233:
[----:B------:R-:W-:Y:S05]  /*45a0*/  BSYNC.RECONVERGENT B3 ;  /* 0x0000000000037941 */ /* 0x000fea0003800200 */
.L_x_232:
        /* <DEDUP_REMOVED lines=14> */
.L_x_235:
[----:B------:R-:W-:Y:S05]  /*4690*/  BSYNC.RECONVERGENT B3 ;  /* 0x0000000000037941 */ /* 0x000fea0003800200 */
.L_x_234:
        /* <DEDUP_REMOVED lines=15> */
.L_x_237:
[----:B------:R-:W-:Y:S05]  /*4790*/  BSYNC.RECONVERGENT B3 ;  /* 0x0000000000037941 */ /* 0x000fea0003800200 */
.L_x_236:
        /* <DEDUP_REMOVED lines=14> */
.L_x_239:
[----:B------:R-:W-:Y:S05]  /*4880*/  BSYNC.RECONVERGENT B3 ;  /* 0x0000000000037941 */ /* 0x000fea0003800200 */
.L_x_238:
        /* <DEDUP_REMOVED lines=15> */
.L_x_241:
[----:B------:R-:W-:Y:S05]  /*4980*/  BSYNC.RECONVERGENT B3 ;  /* 0x0000000000037941 */ /* 0x000fea0003800200 */
.L_x_240:
        /* <DEDUP_REMOVED lines=14> */
.L_x_243:
[----:B------:R-:W-:Y:S05]  /*4a70*/  BSYNC.RECONVERGENT B3 ;  /* 0x0000000000037941 */ /* 0x000fea0003800200 */
.L_x_242:
        /* <DEDUP_REMOVED lines=14> */
.L_x_245:
[----:B------:R-:W-:Y:S05]  /*4b60*/  BSYNC.RECONVERGENT B3 ;  /* 0x0000000000037941 */ /* 0x000fea0003800200 */
.L_x_244:
[----:B------:R-:W2:Y:S04]  /*4b70*/  LDG.E R9, desc[UR6][R16.64+0x84] ;  /* 0x0000840610097981 */ /* 0x000ea8000c1e1900 */
[----:B------:R-:W2:Y:S04]  /*4b80*/  LDG.E R108, desc[UR6][R16.64+0x3c] ;  /* 0x00003c06106c7981 */ /* 0x000ea8000c1e1900 */
[----:B------:R-:W3:Y:S04]  /*4b90*/  LDG.E R109, desc[UR6][R16.64+0x88] ;  /* 0x00008806106d7981 */ /* 0x000ee8000c1e1900 */
[----:B------:R-:W3:Y:S04]  /*4ba0*/  LDG.E R110, desc[UR6][R16.64+0x40] ;  /* 0x00004006106e7981 */ /* 0x000ee8000c1e1900 */
[----:B------:R-:W4:Y:S04]  /*4bb0*/  LDG.E R111, desc[UR6][R16.64+0x8c] ;  /* 0x00008c06106f7981 */ /* 0x000f28000c1e1900 */
[----:B------:R-:W4:Y:S04]  /*4bc0*/  LDG.E R112, desc[UR6][R16.64+0x44] ;  /* 0x0000440610707981 */ /* 0x000f28000c1e1900 */
[----:B------:R-:W5:Y:S04]  /*4bd0*/  LDG.E R107, desc[UR6][R16.64+0x90] ;  /* 0x00009006106b7981 */ /* 0x000f68000c1e1900 */
        /* <DEDUP_REMOVED lines=19> */
[----:B------:R-:W5:Y:S01]  /*4d10*/  LDG.E R99, desc[UR6][R16.64+0x20] ;  /* 0x0000200610637981 */ /* 0x000f62000c1e1900 */
[----:B------:R-:W0:Y:S01]  /*4d20*/  LDCU UR4, c[0x0][0x360] ;  /* 0x00006c00ff0477ac */ /* 0x000e220008000800 */
[----:B--2---:R-:W-:-:S04]  /*4d30*/  FADD R9, R9, -R108 ;  /* 0x8000006c09097221 */ /* 0x004fc80000000000 */
[C---:B------:R-:W-:Y:S01]  /*4d40*/  FFMA R113, R9.reuse, R2, RZ ;  /* 0x0000000209717223 */ /* 0x040fe200000000ff */
[C---:B------:R-:W-:Y:S01]  /*4d50*/  FFMA R115, R9.reuse, R3, RZ ;  /* 0x0000000309737223 */ /* 0x040fe200000000ff */
[C---:B------:R-:W-:Y:S01]  /*4d60*/  FFMA R117, R9.reuse, R4, RZ ;  /* 0x0000000409757223 */ /* 0x040fe200000000ff */
[----:B------:R-:W-:Y:S01]  /*4d70*/  FFMA R119, R9, R5, RZ ;  /* 0x0000000509777223 */ /* 0x000fe200000000ff */
[----:B---3--:R-:W-:Y:S01]  /*4d80*/  FADD R109, R109, -R110 ;  /* 0x8000006e6d6d7221 */ /* 0x008fe20000000000 */
[C---:B------:R-:W-:Y:S01]  /*4d90*/  FFMA R110, R9.reuse, R14, RZ ;  /* 0x0000000e096e7223 */ /* 0x040fe200000000ff */
[C---:B------:R-:W-:Y:S01]  /*4da0*/  FFMA R121, R9.reuse, R6, RZ ;  /* 0x0000000609797223 */ /* 0x040fe200000000ff */
[C---:B------:R-:W-:Y:S01]  /*4db0*/  FFMA R123, R9.reuse, R7, RZ ;  /* 0x00000007097b7223 */ /* 0x040fe200000000ff */
[----:B------:R-:W-:Y:S01]  /*4dc0*/  FFMA R125, R9, R8, RZ ;  /* 0x00000008097d7223 */ /* 0x000fe200000000ff */
[C---:B------:R-:W-:Y:S01]  /*4dd0*/  FFMA R120, R109.reuse, R28, R113 ;  /* 0x0000001c6d787223 */ /* 0x040fe20000000071 */
[C---:B------:R-:W-:Y:S01]  /*4de0*/  FFMA R118, R109.reuse, R34, R115 ;  /* 0x000000226d767223 */ /* 0x040fe20000000073 */
[----:B------:R-:W-:Y:S01]  /*4df0*/  FFMA R116, R109, R40, R117 ;  /* 0x000000286d747223 */ /* 0x000fe20000000075 */
[----:B----4-:R-:W-:Y:S01]  /*4e00*/  FADD R108, R111, -R112 ;  /* 0x800000706f6c7221 */ /* 0x010fe20000000000 */
[----:B------:R-:W-:Y:S01]  /*4e10*/  FFMA R111, R9, R0, RZ ;  /* 0x00000000096f7223 */ /* 0x000fe200000000ff */
[C---:B------:R-:W-:Y:S01]  /*4e20*/  FFMA R9, R109.reuse, R13, R110 ;  /* 0x0000000d6d097223 */ /* 0x040fe2000000006e */
[C---:B------:R-:W-:Y:S01]  /*4e30*/  FFMA R110, R109.reuse, R48, R119 ;  /* 0x000000306d6e7223 */ /* 0x040fe20000000077 */
[C---:B------:R-:W-:Y:S01]  /*4e40*/  FFMA R112, R109.reuse, R54, R121 ;  /* 0x000000366d707223 */ /* 0x040fe20000000079 */
[C---:B------:R-:W-:Y:S01]  /*4e50*/  FFMA R122, R109.reuse, R22, R111 ;  /* 0x000000166d7a7223 */ /* 0x040fe2000000006f */
[C---:B------:R-:W-:Y:S01]  /*4e60*/  FFMA R114, R109.reuse, R60, R123 ;  /* 0x0000003c6d727223 */ /* 0x040fe2000000007b */
[----:B------:R-:W-:Y:S01]  /*4e70*/  FFMA R124, R109, R66, R125 ;  /* 0x000000426d7c7223 */ /* 0x000fe2000000007d */
[----:B-----5:R-:W-:Y:S01]  /*4e80*/  FADD R107, R107, -R106 ;  /* 0x8000006a6b6b7221 */ /* 0x020fe20000000000 */
[C---:B------:R-:W-:Y:S01]  /*4e90*/  FFMA R106, R108.reuse, R15, R9 ;  /* 0x0000000f6c6a7223 */ /* 0x040fe20000000009 */
[C---:B------:R-:W-:Y:S01]  /*4ea0*/  FFMA R109, R108.reuse, R23, R122 ;  /* 0x000000176c6d7223 */ /* 0x040fe2000000007a */
[C---:B------:R-:W-:Y:S01]  /*4eb0*/  FFMA R111, R108.reuse, R29, R120 ;  /* 0x0000001d6c6f7223 */ /* 0x040fe20000000078 */
[C---:B------:R-:W-:Y:S01]  /*4ec0*/  FFMA R113, R108.reuse, R35, R118 ;  /* 0x000000236c717223 */ /* 0x040fe20000000076 */
[----:B------:R-:W-:Y:S01]  /*4ed0*/  FFMA R9, R107, R18, R106 ;  /* 0x000000126b097223 */ /* 0x000fe2000000006a */
[C---:B------:R-:W-:Y:S01]  /*4ee0*/  FFMA R115, R108.reuse, R41, R116 ;  /* 0x000000296c737223 */ /* 0x040fe20000000074 */
[C---:B------:R-:W-:Y:S01]  /*4ef0*/  FFMA R117, R108.reuse, R49, R110 ;  /* 0x000000316c757223 */ /* 0x040fe2000000006e */
[----:B------:R-:W-:Y:S01]  /*4f00*/  FADD R104, R105, -R104 ;  /* 0x8000006869687221 */ /* 0x000fe20000000000 */
[C---:B------:R-:W-:Y:S01]  /*4f10*/  FFMA R119, R108.reuse, R55, R112 ;  /* 0x000000376c777223 */ /* 0x040fe20000000070 */
[C---:B------:R-:W-:Y:S01]  /*4f20*/  FFMA R121, R108.reuse, R61, R114 ;  /* 0x0000003d6c797223 */ /* 0x040fe20000000072 */
[----:B------:R-:W-:Y:S01]  /*4f30*/  FFMA R123, R108, R67, R124 ;  /* 0x000000436c7b7223 */ /* 0x000fe2000000007c */
[C---:B------:R-:W-:Y:S01]  /*4f40*/  FFMA R106, R107.reuse, R24, R109 ;  /* 0x000000186b6a7223 */ /* 0x040fe2000000006d */
[C---:B------:R-:W-:Y:S01]  /*4f50*/  FFMA R108, R107.reuse, R30, R111 ;  /* 0x0000001e6b6c7223 */ /* 0x040fe2000000006f */
[C---:B------:R-:W-:Y:S01]  /*4f60*/  FFMA R110, R107.reuse, R36, R113 ;  /* 0x000000246b6e7223 */ /* 0x040fe20000000071 */
[C---:B------:R-:W-:Y:S01]  /*4f70*/  FFMA R112, R107.reuse, R44, R115 ;  /* 0x0000002c6b707223 */ /* 0x040fe20000000073 */
[----:B------:R-:W-:Y:S01]  /*4f80*/  FADD R103, R102, -R103 ;  /* 0x8000006766677221 */ /* 0x000fe20000000000 */
[C---:B------:R-:W-:Y:S01]  /*4f90*/  FFMA R102, R104.reuse, R19, R9 ;  /* 0x0000001368667223 */ /* 0x040fe20000000009 */
[C---:B------:R-:W-:Y:S01]  /*4fa0*/  FFMA R114, R107.reuse, R50, R117 ;  /* 0x000000326b727223 */ /* 0x040fe20000000075 */
[C---:B------:R-:W-:Y:S01]  /*4fb0*/  FFMA R116, R107.reuse, R56, R119 ;  /* 0x000000386b747223 */ /* 0x040fe20000000077 */
[----:B------:R-:W-:Y:S01]  /*4fc0*/  FFMA R118, R107, R62, R121 ;  /* 0x0000003e6b767223 */ /* 0x000fe20000000079 */
[----:B------:R-:W-:Y:S01]  /*4fd0*/  FFMA R9, R103, R20, R102 ;  /* 0x0000001467097223 */ /* 0x000fe20000000066 */
[----:B------:R-:W-:Y:S01]  /*4fe0*/  FFMA R120, R107, R68, R123 ;  /* 0x000000446b787223 */ /* 0x000fe2000000007b */
[----:B------:R-:W-:Y:S01]  /*4ff0*/  FFMA R105, R104, R25, R106 ;  /* 0x0000001968697223 */ /* 0x000fe2000000006a */
[----:B------:R-:W-:Y:S01]  /*5000*/  FADD R100, R100, -R101 ;  /* 0x8000006564647221 */ /* 0x000fe20000000000 */
[C---:B------:R-:W-:Y:S01]  /*5010*/  FFMA R107, R104.reuse, R31, R108 ;  /* 0x0000001f686b7223 */ /* 0x040fe2000000006c */
[C---:B------:R-:W-:Y:S01]  /*5020*/  FFMA R109, R104.reuse, R37, R110 ;  /* 0x00000025686d7223 */ /* 0x040fe2000000006e */
[----:B------:R-:W-:Y:S01]  /*5030*/  FFMA R111, R104, R45, R112 ;  /* 0x0000002d686f7223 */ /* 0x000fe20000000070 */
[----:B------:R-:W-:Y:S01]  /*5040*/  FFMA R9, R100, R21, R9 ;  /* 0x0000001564097223 */ /* 0x000fe20000000009 */
[C---:B------:R-:W-:Y:S01]  /*5050*/  FFMA R113, R104.reuse, R51, R114 ;  /* 0x0000003368717223 */ /* 0x040fe20000000072 */
[C---:B------:R-:W-:Y:S01]  /*5060*/  FFMA R115, R104.reuse, R57, R116 ;  /* 0x0000003968737223 */ /* 0x040fe20000000074 */
[----:B------:R-:W-:Y:S01]  /*5070*/  FFMA R117, R104, R63, R118 ;  /* 0x0000003f68757223 */ /* 0x000fe20000000076 */
[----:B------:R-:W-:Y:S01]  /*5080*/  FADD R43, R42, -R43 ;  /* 0x8000002b2a2b7221 */ /* 0x000fe20000000000 */
[----:B------:R-:W-:Y:S01]  /*5090*/  FFMA R119, R104, R69, R120 ;  /* 0x0000004568777223 */ /* 0x000fe20000000078 */
[C---:B------:R-:W-:Y:S01]  /*50a0*/  FFMA R102, R103.reuse, R26, R105 ;  /* 0x0000001a67667223 */ /* 0x040fe20000000069 */
[----:B------:R-:W-:Y:S01]  /*50b0*/  FFMA R104, R103, R32, R107 ;  /* 0x0000002067687223 */ /* 0x000fe2000000006b */
[----:B------:R-:W-:Y:S01]  /*50c0*/  FFMA R72, R43, R72, R9 ;  /* 0x000000482b487223 */ /* 0x000fe20000000009 */
[C---:B------:R-:W-:Y:S01]  /*50d0*/  FFMA R106, R103.reuse, R38, R109 ;  /* 0x00000026676a7223 */ /* 0x040fe2000000006d */
[----:B------:R-:W0:Y:S01]  /*50e0*/  LDC R9, c[0x0][0x370] ;  /* 0x0000dc00ff097b82 */ /* 0x000e220000000800 */
[C---:B------:R-:W-:Y:S01]  /*50f0*/  FFMA R108, R103.reuse, R46, R111 ;  /* 0x0000002e676c7223 */ /* 0x040fe2000000006f */
[C---:B------:R-:W-:Y:S01]  /*5100*/  FFMA R110, R103.reuse, R52, R113 ;  /* 0x00000034676e7223 */ /* 0x040fe20000000071 */
[C---:B------:R-:W-:Y:S01]  /*5110*/  FFMA R112, R103.reuse, R58, R115 ;  /* 0x0000003a67707223 */ /* 0x040fe20000000073 */
[C---:B------:R-:W-:Y:S01]  /*5120*/  FFMA R114, R103.reuse, R64, R117 ;  /* 0x0000004067727223 */ /* 0x040fe20000000075 */
[----:B------:R-:W-:Y:S01]  /*5130*/  FFMA R116, R103, R70, R119 ;  /* 0x0000004667747223 */ /* 0x000fe20000000077 */
[C---:B------:R-:W-:Y:S01]  /*5140*/  FFMA R101, R100.reuse, R27, R102 ;  /* 0x0000001b64657223 */ /* 0x040fe20000000066 */
[C---:B------:R-:W-:Y:S01]  /*5150*/  FFMA R103, R100.reuse, R33, R104 ;  /* 0x0000002164677223 */ /* 0x040fe20000000068 */
[C---:B------:R-:W-:Y:S01]  /*5160*/  FFMA R105, R100.reuse, R39, R106 ;  /* 0x0000002764697223 */ /* 0x040fe2000000006a */
        /* <DEDUP_REMOVED lines=9> */
[----:B------:R-:W-:Y:S01]  /*5200*/  FFMA R82, R43, R82, R109 ;  /* 0x000000522b527223 */ /* 0x000fe2000000006d */
        /* <DEDUP_REMOVED lines=13> */
[----:B------:R-:W-:Y:S01]  /*52e0*/  FADD R91, -R72, R91 ;  /* 0x0000005b485b7221 */ /* 0x000fe20000000100 */
        /* <DEDUP_REMOVED lines=8> */
[----:B------:R1:W-:Y:S01]  /*5370*/  STG.E desc[UR6][R16.64+0xac], R91 ;  /* 0x0000ac5b10007986 */ /* 0x0003e2000c101906 */
[----:B0-----:R-:W-:-:S03]  /*5380*/  IMAD R12, R9, UR4, R12 ;  /* 0x00000004090c7c24 */ /* 0x001fc6000f8e020c */
[----:B------:R1:W-:Y:S02]  /*5390*/  STG.E desc[UR6][R16.64+0xb0], R75 ;  /* 0x0000b04b10007986 */ /* 0x0003e4000c101906 */
[----:B------:R-:W-:Y:S02]  /*53a0*/  ISETP.GE.AND P0, PT, R12, 0x4adc1, PT ;  /* 0x0004adc10c00780c */ /* 0x000fe40003f06270 */
[----:B------:R1:W-:Y:S04]  /*53b0*/  STG.E desc[UR6][R16.64+0xb4], R93 ;  /* 0x0000b45d10007986 */ /* 0x0003e8000c101906 */
[----:B------:R1:W-:Y:S04]  /*53c0*/  STG.E desc[UR6][R16.64+0xb8], R79 ;  /* 0x0000b84f10007986 */ /* 0x0003e8000c101906 */
[----:B------:R1:W-:Y:S04]  /*53d0*/  STG.E desc[UR6][R16.64+0xa8], R10 ;  /* 0x0000a80a10007986 */ /* 0x0003e8000c101906 */
[----:B------:R1:W-:Y:S04]  /*53e0*/  STG.E desc[UR6][R16.64+0xbc], R95 ;  /* 0x0000bc5f10007986 */ /* 0x0003e8000c101906 */
[----:B------:R1:W-:Y:S04]  /*53f0*/  STG.E desc[UR6][R16.64+0xc0], R83 ;  /* 0x0000c05310007986 */ /* 0x0003e8000c101906 */
[----:B------:R1:W-:Y:S04]  /*5400*/  STG.E desc[UR6][R16.64+0xc4], R97 ;  /* 0x0000c46110007986 */ /* 0x0003e8000c101906 */
[----:B------:R1:W-:Y:S04]  /*5410*/  STG.E desc[UR6][R16.64+0xc8], R87 ;  /* 0x0000c85710007986 */ /* 0x0003e8000c101906 */
[----:B------:R1:W-:Y:S01]  /*5420*/  STG.E desc[UR6][R16.64+0xcc], R99 ;  /* 0x0000cc6310007986 */ /* 0x0003e2000c101906 */
[----:B------:R-:W-:Y:S05]  /*5430*/  @!P0 BRA `(.L_x_246) ;  /* 0xffffffe400348947 */ /* 0x000fea000383ffff */
[----:B------:R-:W-:Y:S05]  /*5440*/  BSYNC.RECONVERGENT B0 ;  /* 0x0000000000007941 */ /* 0x000fea0003800200 */
.L_x_206:
[----:B------:R-:W-:Y:S05]  /*5450*/  EXIT ;  /* 0x000000000000794d */ /* 0x000fea0003800000 */
        .weak           $__internal_9_$__cuda_sm20_rcp_rn_f32_slowpath
        .type           $__internal_9_$__cuda_sm20_rcp_rn_f32_slowpath,@function
        .size           $__internal_9_$__cuda_sm20_rcp_rn_f32_slowpath,($__internal_10_$__cuda_sm3x_div_rn_noftz_f32_slowpath - $__internal_9_$__cuda_sm20_rcp_rn_f32_slowpath)
$__internal_9_$__cuda_sm20_rcp_rn_f32_slowpath:
[----:B------:R-:W-:Y:S01]  /*5460*/  SHF.L.U32 R9, R42, 0x1, RZ ;  /* 0x000000012a097819 */ /* 0x000fe200000006ff */
[----:B------:R-:W-:Y:S03]  /*5470*/  BSSY.RECONVERGENT B2, `(.L_x_247) ;  /* 0x0000031000027945 */ /* 0x000fe60003800200 */
[----:B------:R-:W-:Y:S02]  /*5480*/  SHF.R.U32.HI R75, RZ, 0x18, R9 ;  /* 0x00000018ff4b7819 */ /* 0x000fe40000011609 */
[----:B------:R-:W-:Y:S02]  /*5490*/  MOV R9, R42 ;  /* 0x0000002a00097202 */ /* 0x000fe40000000f00 */
[----:B------:R-:W-:-:S13]  /*54a0*/  ISETP.NE.U32.AND P0, PT, R75, RZ, PT ;  /* 0x000000ff4b00720c */ /* 0x000fda0003f05070 */
[----:B------:R-:W-:Y:S05]  /*54b0*/  @P0 BRA `(.L_x_248) ;  /* 0x0000000000280947 */ /* 0x000fea0003800000 */
[----:B------:R-:W-:-:S04]  /*54c0*/  SHF.L.U32 R10, R9, 0x1, RZ ;  /* 0x00000001090a7819 */ /* 0x000fc800000006ff */
[----:B------:R-:W-:-:S13]  /*54d0*/  ISETP.NE.AND P0, PT, R10, RZ, PT ;  /* 0x000000ff0a00720c */ /* 0x000fda0003f05270 */
[----:B------:R-:W-:Y:S01]  /*54e0*/  @P0 FFMA R43, R9, 1.84467440737095516160e+19, RZ ;  /* 0x5f800000092b0823 */ /* 0x000fe200000000ff */
[----:B------:R-:W-:Y:S08]  /*54f0*/  @!P0 MUFU.RCP R42, R9 ;  /* 0x00000009002a8308 */ /* 0x000ff00000001000 */
[----:B------:R-:W0:Y:S02]  /*5500*/  @P0 MUFU.RCP R10, R43 ;  /* 0x0000002b000a0308 */ /* 0x000e240000001000 */
[----:B0-----:R-:W-:-:S04]  /*5510*/  @P0 FFMA R72, R43, R10, -1 ;  /* 0xbf8000002b480423 */ /* 0x001fc8000000000a */
[----:B------:R-:W-:-:S04]  /*5520*/  @P0 FADD.FTZ R73, -R72, -RZ ;  /* 0x800000ff48490221 */ /* 0x000fc80000010100 */
[----:B------:R-:W-:-:S04]  /*5530*/  @P0 FFMA R10, R10, R73, R10 ;  /* 0x000000490a0a0223 */ /* 0x000fc8000000000a */
[----:B------:R-:W-:Y:S01]  /*5540*/  @P0 FFMA R42, R10, 1.84467440737095516160e+19, RZ ;  /* 0x5f8000000a2a0823 */ /* 0x000fe200000000ff */
[----:B------:R-:W-:Y:S06]  /*5550*/  BRA `(.L_x_249) ;  /* 0x0000000000887947 */ /* 0x000fec0003800000 */
.L_x_248:
[----:B------:R-:W-:-:S04]  /*5560*/  IADD3 R76, PT, PT, R75, -0xfd, RZ ;  /* 0xffffff034b4c7810 */ /* 0x000fc80007ffe0ff */
[----:B------:R-:W-:-:S13]  /*5570*/  ISETP.GT.U32.AND P0, PT, R76, 0x1, PT ;  /* 0x000000014c00780c */ /* 0x000fda0003f04070 */
[----:B------:R-:W-:Y:S05]  /*5580*/  @P0 BRA `(.L_x_250) ;  /* 0x0000000000780947 */ /* 0x000fea0003800000 */
[----:B------:R-:W-:Y:S01]  /*5590*/  LOP3.LUT R10, R9, 0x7fffff, RZ, 0xc0, !PT ;  /* 0x007fffff090a7812 */ /* 0x000fe200078ec0ff */
[----:B------:R-:W-:-:S03]  /*55a0*/  HFMA2 R73, -RZ, RZ, 0, 1.78813934326171875e-07 ;  /* 0x00000003ff497431 */ /* 0x000fc600000001ff */
[----:B------:R-:W-:-:S04]  /*55b0*/  LOP3.LUT R10, R10, 0x3f800000, RZ, 0xfc, !PT ;  /* 0x3f8000000a0a7812 */ /* 0x000fc800078efcff */
[----:B------:R-:W0:Y:S01]  /*55c0*/  MUFU.RCP R43, R10 ;  /* 0x0000000a002b7308 */ /* 0x000e220000001000 */
[----:B------:R-:W-:Y:S01]  /*55d0*/  SHF.L.U32 R73, R73, R76, RZ ;  /* 0x0000004c49497219 */ /* 0x000fe200000006ff */
[----:B0-----:R-:W-:-:S04]  /*55e0*/  FFMA R42, R10, R43, -1 ;  /* 0xbf8000000a2a7423 */ /* 0x001fc8000000002b */
[----:B------:R-:W-:-:S04]  /*55f0*/  FADD.FTZ R42, -R42, -RZ ;  /* 0x800000ff2a2a7221 */ /* 0x000fc80000010100 */
[CCC-:B------:R-:W-:Y:S01]  /*5600*/  FFMA.RM R72, R43.reuse, R42.reuse, R43.reuse ;  /* 0x0000002a2b487223 */ /* 0x1c0fe2000000402b */
[----:B------:R-:W-:-:S04]  /*5610*/  FFMA.RP R43, R43, R42, R43 ;  /* 0x0000002a2b2b7223 */ /* 0x000fc8000000802b */
[C---:B------:R-:W-:Y:S02]  /*5620*/  LOP3.LUT R42, R72.reuse, 0x7fffff, RZ, 0xc0, !PT ;  /* 0x007fffff482a7812 */ /* 0x040fe400078ec0ff */
[----:B------:R-:W-:Y:S02]  /*5630*/  FSETP.NEU.FTZ.AND P0, PT, R72, R43, PT ;  /* 0x0000002b4800720b */ /* 0x000fe40003f1d000 */
[----:B------:R-:W-:Y:S02]  /*5640*/  LOP3.LUT R42, R42, 0x800000, RZ, 0xfc, !PT ;  /* 0x008000002a2a7812 */ /* 0x000fe400078efcff */
[----:B------:R-:W-:Y:S02]  /*5650*/  SEL R43, RZ, 0xffffffff, !P0 ;  /* 0xffffffffff2b7807 */ /* 0x000fe40004000000 */
[----:B------:R-:W-:Y:S02]  /*5660*/  LOP3.LUT R73, R73, R42, RZ, 0xc0, !PT ;  /* 0x0000002a49497212 */ /* 0x000fe400078ec0ff */
[----:B------:R-:W-:-:S02]  /*5670*/  IADD3 R43, PT, PT, -R43, RZ, RZ ;  /* 0x000000ff2b2b7210 */ /* 0x000fc40007ffe1ff */
[-C--:B------:R-:W-:Y:S02]  /*5680*/  SHF.R.U32.HI R73, RZ, R76.reuse, R73 ;  /* 0x0000004cff497219 */ /* 0x080fe40000011649 */
[----:B------:R-:W-:Y:S02]  /*5690*/  LOP3.LUT P1, RZ, R43, R76, R42, 0xf8, !PT ;  /* 0x0000004c2bff7212 */ /* 0x000fe4000782f82a */
[C---:B------:R-:W-:Y:S02]  /*56a0*/  LOP3.LUT P0, RZ, R73.reuse, 0x1, RZ, 0xc0, !PT ;  /* 0x0000000149ff7812 */ /* 0x040fe4000780c0ff */
[----:B------:R-:W-:Y:S02]  /*56b0*/  LOP3.LUT P2, RZ, R73, 0x2, RZ, 0xc0, !PT ;  /* 0x0000000249ff7812 */ /* 0x000fe4000784c0ff */
[----:B------:R-:W-:Y:S02]  /*56c0*/  IADD3 R43, PT, PT, R75, -0xfc, RZ ;  /* 0xffffff044b2b7810 */ /* 0x000fe40007ffe0ff */
[----:B------:R-:W-:-:S02]  /*56d0*/  PLOP3.LUT P0, PT, P0, P1, P2, 0xe0, 0x0 ;  /* 0x000000000000781c */ /* 0x000fc40000703c20 */
[----:B------:R-:W-:Y:S02]  /*56e0*/  LOP3.LUT P1, RZ, R9, 0x7fffff, RZ, 0xc0, !PT ;  /* 0x007fffff09ff7812 */ /* 0x000fe4000782c0ff */
[----:B------:R-:W-:Y:S02]  /*56f0*/  SEL R10, RZ, 0x1, !P0 ;  /* 0x00000001ff0a7807 */ /* 0x000fe40004000000 */
[----:B------:R-:W-:Y:S02]  /*5700*/  SHF.R.U32.HI R42, RZ, R43, R42 ;  /* 0x0000002bff2a7219 */ /* 0x000fe4000001162a */
[----:B------:R-:W-:-:S04]  /*5710*/  IADD3 R10, PT, PT, -R10, RZ, RZ ;  /* 0x000000ff0a0a7210 */ /* 0x000fc80007ffe1ff */
[----:B------:R-:W-:-:S13]  /*5720*/  ISETP.GE.AND P0, PT, R10, RZ, PT ;  /* 0x000000ff0a00720c */ /* 0x000fda0003f06270 */
[----:B------:R-:W-:-:S04]  /*5730*/  @!P0 IADD3 R42, PT, PT, R42, 0x1, RZ ;  /* 0x000000012a2a8810 */ /* 0x000fc80007ffe0ff */
[----:B------:R-:W-:-:S04]  /*5740*/  @!P1 SHF.L.U32 R42, R42, 0x1, RZ ;  /* 0x000000012a2a9819 */ /* 0x000fc800000006ff */
[----:B------:R-:W-:Y:S01]  /*5750*/  LOP3.LUT R42, R42, 0x80000000, R9, 0xf8, !PT ;  /* 0x800000002a2a7812 */ /* 0x000fe200078ef809 */
[----:B------:R-:W-:Y:S06]  /*5760*/  BRA `(.L_x_249) ;  /* 0x0000000000047947 */ /* 0x000fec0003800000 */
.L_x_250:
[----:B------:R0:W1:Y:S02]  /*5770*/  MUFU.RCP R42, R9 ;  /* 0x00000009002a7308 */ /* 0x0000640000001000 */
.L_x_249:
[----:B------:R-:W-:Y:S05]  /*5780*/  BSYNC.RECONVERGENT B2 ;  /* 0x0000000000027941 */ /* 0x000fea0003800200 */
.L_x_247:
[----:B------:R-:W-:Y:S01]  /*5790*/  HFMA2 R43, -RZ, RZ, 0, 0 ;  /* 0x00000000ff2b7431 */ /* 0x000fe200000001ff */
[----:B-1----:R-:W-:Y:S02]  /*57a0*/  MOV R89, R42 ;  /* 0x0000002a00597202 */ /* 0x002fe40000000f00 */
[----:B------:R-:W-:-:S04]  /*57b0*/  MOV R42, R74 ;  /* 0x0000004a002a7202 */ /* 0x000fc80000000f00 */
[----:B0-----:R-:W-:Y:S05]  /*57c0*/  RET.REL.NODEC R42 `(_Z10Fluid_MRT3P9attribute) ;  /* 0xffffffa82a0c7950 */ /* 0x001fea0003c3ffff */
        .weak           $__internal_10_$__cuda_sm3x_div_rn_noftz_f32_slowpath
        .type           $__internal_10_$__cuda_sm3x_div_rn_noftz_f32_slowpath,@function
        .size           $__internal_10_$__cuda_sm3x_div_rn_noftz_f32_slowpath,(.L_x_313 - $__internal_10_$__cuda_sm3x_div_rn_noftz_f32_slowpath)
$__internal_10_$__cuda_sm3x_div_rn_noftz_f32_slowpath:
[----:B------:R-:W-:Y:S01]  /*57d0*/  SHF.R.U32.HI R43, RZ, 0x17, R11 ;  /* 0x00000017ff2b7819 */ /* 0x000fe2000001160b */
[----:B------:R-:W-:Y:S01]  /*57e0*/  BSSY.RECONVERGENT B1, `(.L_x_251) ;  /* 0x0000065000017945 */ /* 0x000fe20003800200 */
[----:B------:R-:W-:Y:S02]  /*57f0*/  SHF.R.U32.HI R9, RZ, 0x17, R10 ;  /* 0x00000017ff097819 */ /* 0x000fe4000001160a */
[----:B------:R-:W-:Y:S02]  /*5800*/  LOP3.LUT R43, R43, 0xff, RZ, 0xc0, !PT ;  /* 0x000000ff2b2b7812 */ /* 0x000fe400078ec0ff */
[----:B------:R-:W-:Y:S02]  /*5810*/  LOP3.LUT R95, R9, 0xff, RZ, 0xc0, !PT ;  /* 0x000000ff095f7812 */ /* 0x000fe400078ec0ff */
[----:B------:R-:W-:Y:S02]  /*5820*/  IADD3 R9, PT, PT, R43, -0x1, RZ ;  /* 0xffffffff2b097810 */ /* 0x000fe40007ffe0ff */
[----:B------:R-:W-:-:S02]  /*5830*/  IADD3 R92, PT, PT, R95, -0x1, RZ ;  /* 0xffffffff5f5c7810 */ /* 0x000fc40007ffe0ff */
[----:B------:R-:W-:Y:S02]  /*5840*/  ISETP.GT.U32.AND P0, PT, R9, 0xfd, PT ;  /* 0x000000fd0900780c */ /* 0x000fe40003f04070 */
[----:B------:R-:W-:Y:S02]  /*5850*/  MOV R91, 0x42100000 ;  /* 0x42100000005b7802 */ /* 0x000fe40000000f00 */
[----:B------:R-:W-:-:S13]  /*5860*/  ISETP.GT.U32.OR P0, PT, R92, 0xfd, P0 ;  /* 0x000000fd5c00780c */ /* 0x000fda0000704470 */
[----:B------:R-:W-:Y:S01]  /*5870*/  @!P0 MOV R90, RZ ;  /* 0x000000ff005a8202 */ /* 0x000fe20000000f00 */
[----:B------:R-:W-:Y:S06]  /*5880*/  @!P0 BRA `(.L_x_252) ;  /* 0x0000000000648947 */ /* 0x000fec0003800000 */
[----:B------:R-:W-:Y:S01]  /*5890*/  HFMA2 R9, -RZ, RZ, 3.03125, 0 ;  /* 0x42100000ff097431 */ /* 0x000fe200000001ff */
[----:B------:R-:W-:-:S04]  /*58a0*/  FSETP.GTU.FTZ.AND P0, PT, |R10|, +INF , PT ;  /* 0x7f8000000a00780b */ /* 0x000fc80003f1c200 */
        /* <DEDUP_REMOVED lines=16> */
[----:B------:R-:W-:-:S04]  /*59b0*/  IADD3 R90, PT, PT, R43, -0x1, RZ ;  /* 0xffffffff2b5a7810 */ /* 0x000fc80007ffe0ff */
[----:B------:R-:W-:-:S07]  /*59c0*/  ISETP.GE.AND P1, PT, R90, RZ, PT ;  /* 0x000000ff5a00720c */ /* 0x000fce0003f26270 */
[----:B------:R-:W-:Y:S01]  /*59d0*/  @P0 MOV R90, RZ ;  /* 0x000000ff005a0202 */ /* 0x000fe20000000f00 */
[----:B------:R-:W-:Y:S01]  /*59e0*/  @!P0 FFMA R10, R10, 1.84467440737095516160e+19, RZ ;  /* 0x5f8000000a0a8823 */ /* 0x000fe200000000ff */
[----:B------:R-:W-:-:S04]  /*59f0*/  @!P0 MOV R90, 0xffffffc0 ;  /* 0xffffffc0005a8802 */ /* 0x000fc80000000f00 */
[----:B------:R-:W-:Y:S01]  /*5a00*/  @!P1 FFMA R91, R9, 1.84467440737095516160e+19, RZ ;  /* 0x5f800000095b9823 */ /* 0x000fe200000000ff */
[----:B------:R-:W-:-:S07]  /*5a10*/  @!P1 IADD3 R90, PT, PT, R90, 0x40, RZ ;  /* 0x000000405a5a9810 */ /* 0x000fce0007ffe0ff */
.L_x_252:
[----:B------:R-:W-:Y:S01]  /*5a20*/  LEA R92, R43, 0xc0800000, 0x17 ;  /* 0xc08000002b5c7811 */ /* 0x000fe200078eb8ff */
[----:B------:R-:W-:Y:S03]  /*5a30*/  BSSY.RECONVERGENT B2, `(.L_x_257) ;  /* 0x0000036000027945 */ /* 0x000fe60003800200 */
[----:B------:R-:W-:Y:S02]  /*5a40*/  IADD3 R92, PT, PT, -R92, R91, RZ ;  /* 0x0000005b5c5c7210 */ /* 0x000fe40007ffe1ff */
[----:B------:R-:W-:Y:S02]  /*5a50*/  IADD3 R91, PT, PT, R95, -0x7f, RZ ;  /* 0xffffff815f5b7810 */ /* 0x000fe40007ffe0ff */
[----:B------:R-:W0:Y:S01]  /*5a60*/  MUFU.RCP R93, R92 ;  /* 0x0000005c005d7308 */ /* 0x000e220000001000 */
[----:B------:R-:W-:Y:S01]  /*5a70*/  FADD.FTZ R94, -R92, -RZ ;  /* 0x800000ff5c5e7221 */ /* 0x000fe20000010100 */
[C---:B------:R-:W-:Y:S01]  /*5a80*/  IADD3 R43, PT, PT, R91.reuse, 0x7f, -R43 ;  /* 0x0000007f5b2b7810 */ /* 0x040fe20007ffe82b */
[----:B------:R-:W-:-:S03]  /*5a90*/  IMAD R9, R91, -0x800000, R10 ;  /* 0xff8000005b097824 */ /* 0x000fc600078e020a */
[----:B------:R-:W-:Y:S01]  /*5aa0*/  IADD3 R43, PT, PT, R43, R90, RZ ;  /* 0x0000005a2b2b7210 */ /* 0x000fe20007ffe0ff */
        /* <DEDUP_REMOVED lines=8> */
[----:B------:R-:W-:-:S04]  /*5b30*/  LOP3.LUT R9, R9, 0xff, RZ, 0xc0, !PT ;  /* 0x000000ff09097812 */ /* 0x000fc800078ec0ff */
[----:B------:R-:W-:-:S04]  /*5b40*/  IADD3 R91, PT, PT, R9, R43, RZ ;  /* 0x0000002b095b7210 */ /* 0x000fc80007ffe0ff */
        /* <DEDUP_REMOVED lines=11> */
[----:B------:R-:W-:Y:S01]  /*5c00*/  IADD3 R92, PT, PT, R91, 0x20, RZ ;  /* 0x000000205b5c7810 */ /* 0x000fe20007ffe0ff */
[-CC-:B------:R-:W-:Y:S01]  /*5c10*/  FFMA.RM R90, R95, R93.reuse, R96.reuse ;  /* 0x0000005d5f5a7223 */ /* 0x180fe20000004060 */
[----:B------:R-:W-:Y:S02]  /*5c20*/  ISETP.NE.AND P2, PT, R91, RZ, PT ;  /* 0x000000ff5b00720c */ /* 0x000fe40003f45270 */
[----:B------:R-:W-:Y:S01]  /*5c30*/  LOP3.LUT R43, R9, 0x7fffff, RZ, 0xc0, !PT ;  /* 0x007fffff092b7812 */ /* 0x000fe200078ec0ff */
[----:B------:R-:W-:Y:S01]  /*5c40*/  FFMA.RP R9, R95, R93, R96 ;  /* 0x0000005d5f097223 */ /* 0x000fe20000008060 */
[----:B------:R-:W-:Y:S02]  /*5c50*/  ISETP.NE.AND P1, PT, R91, RZ, PT ;  /* 0x000000ff5b00720c */ /* 0x000fe40003f25270 */
[----:B------:R-:W-:Y:S02]  /*5c60*/  LOP3.LUT R43, R43, 0x800000, RZ, 0xfc, !PT ;  /* 0x008000002b2b7812 */ /* 0x000fe400078efcff */
[----:B------:R-:W-:-:S02]  /*5c70*/  IADD3 R91, PT, PT, -R91, RZ, RZ ;  /* 0x000000ff5b5b7210 */ /* 0x000fc40007ffe1ff */
[----:B------:R-:W-:Y:S02]  /*5c80*/  SHF.L.U32 R92, R43, R92, RZ ;  /* 0x0000005c2b5c7219 */ /* 0x000fe400000006ff */
[----:B------:R-:W-:Y:S02]  /*5c90*/  FSETP.NEU.FTZ.AND P0, PT, R9, R90, PT ;  /* 0x0000005a0900720b */ /* 0x000fe40003f1d000 */
[----:B------:R-:W-:Y:S02]  /*5ca0*/  SEL R90, R91, RZ, P2 ;  /* 0x000000ff5b5a7207 */ /* 0x000fe40001000000 */
[----:B------:R-:W-:Y:S02]  /*5cb0*/  ISETP.NE.AND P1, PT, R92, RZ, P1 ;  /* 0x000000ff5c00720c */ /* 0x000fe40000f25270 */
[----:B------:R-:W-:Y:S02]  /*5cc0*/  SHF.R.U32.HI R90, RZ, R90, R43 ;  /* 0x0000005aff5a7219 */ /* 0x000fe4000001162b */
[----:B------:R-:W-:-:S02]  /*5cd0*/  PLOP3.LUT P0, PT, P0, P1, PT, 0xf8, 0x8f ;  /* 0x00000000008f781c */ /* 0x000fc40000703f70 */
[----:B------:R-:W-:Y:S02]  /*5ce0*/  SHF.R.U32.HI R92, RZ, 0x1, R90 ;  /* 0x00000001ff5c7819 */ /* 0x000fe4000001165a */
[----:B------:R-:W-:-:S04]  /*5cf0*/  SEL R9, RZ, 0x1, !P0 ;  /* 0x00000001ff097807 */ /* 0x000fc80004000000 */
[----:B------:R-:W-:-:S04]  /*5d00*/  LOP3.LUT R9, R9, 0x1, R92, 0xf8, !PT ;  /* 0x0000000109097812 */ /* 0x000fc800078ef85c */
[----:B------:R-:W-:-:S04]  /*5d10*/  LOP3.LUT R9, R9, R90, RZ, 0xc0, !PT ;  /* 0x0000005a09097212 */ /* 0x000fc800078ec0ff */
[----:B------:R-:W-:-:S04]  /*5d20*/  IADD3 R9, PT, PT, R92, R9, RZ ;  /* 0x000000095c097210 */ /* 0x000fc80007ffe0ff */
[----:B------:R-:W-:Y:S01]  /*5d30*/  LOP3.LUT R10, R9, R10, RZ, 0xfc, !PT ;  /* 0x0000000a090a7212 */ /* 0x000fe200078efcff */
[----:B------:R-:W-:Y:S06]  /*5d40*/  BRA `(.L_x_260) ;  /* 0x0000000000107947 */ /* 0x000fec0003800000 */
.L_x_259:
[----:B------:R-:W-:-:S04]  /*5d50*/  LOP3.LUT R10, R10, 0x80000000, RZ, 0xc0, !PT ;  /* 0x800000000a0a7812 */ /* 0x000fc800078ec0ff */
[----:B------:R-:W-:Y:S01]  /*5d60*/  LOP3.LUT R10, R10, 0x7f800000, RZ, 0xfc, !PT ;  /* 0x7f8000000a0a7812 */ /* 0x000fe200078efcff */
[----:B------:R-:W-:Y:S06]  /*5d70*/  BRA `(.L_x_260) ;  /* 0x0000000000047947 */ /* 0x000fec0003800000 */
.L_x_258:
[----:B------:R-:W-:-:S07]  /*5d80*/  LEA R10, R43, R10, 0x17 ;  /* 0x0000000a2b0a7211 */ /* 0x000fce00078eb8ff */
.L_x_260:
[----:B------:R-:W-:Y:S05]  /*5d90*/  BSYNC.RECONVERGENT B2 ;  /* 0x0000000000027941 */ /* 0x000fea0003800200 */
.L_x_257:
[----:B------:R-:W-:Y:S05]  /*5da0*/  BRA `(.L_x_261) ;  /* 0x0000000000207947 */ /* 0x000fea0003800000 */
.L_x_256:
[----:B------:R-:W-:-:S04]  /*5db0*/  LOP3.LUT R10, R91, 0x80000000, R10, 0x48, !PT ;  /* 0x800000005b0a7812 */ /* 0x000fc800078e480a */
[----:B------:R-:W-:Y:S01]  /*5dc0*/  LOP3.LUT R10, R10, 0x7f800000, RZ, 0xfc, !PT ;  /* 0x7f8000000a0a7812 */ /* 0x000fe200078efcff */
[----:B------:R-:W-:Y:S06]  /*5dd0*/  BRA `(.L_x_261) ;  /* 0x0000000000147947 */ /* 0x000fec0003800000 */
.L_x_255:
[----:B------:R-:W-:Y:S01]  /*5de0*/  LOP3.LUT R10, R91, 0x80000000, R10, 0x48, !PT ;  /* 0x800000005b0a7812 */ /* 0x000fe200078e480a */
[----:B------:R-:W-:Y:S06]  /*5df0*/  BRA `(.L_x_261) ;  /* 0x00000000000c7947 */ /* 0x000fec0003800000 */
.L_x_254:
[----:B------:R-:W0:Y:S01]  /*5e00*/  MUFU.RSQ R10, -QNAN ;  /* 0xffc00000000a7908 */ /* 0x000e220000001400 */
[----:B------:R-:W-:Y:S05]  /*5e10*/  BRA `(.L_x_261) ;  /* 0x0000000000047947 */ /* 0x000fea0003800000 */
.L_x_253:
[----:B------:R-:W-:-:S07]  /*5e20*/  FADD.FTZ R10, R10, R9 ;  /* 0x000000090a0a7221 */ /* 0x000fce0000010000 */
.L_x_261:
[----:B------:R-:W-:Y:S05]  /*5e30*/  BSYNC.RECONVERGENT B1 ;  /* 0x0000000000017941 */ /* 0x000fea0003800200 */
.L_x_251:
[----:B------:R-:W-:-:S04]  /*5e40*/  HFMA2 R43, -RZ, RZ, 0, 0 ;  /* 0x00000000ff2b7431 */ /* 0x000fc800000001ff */
[----:B0-----:R-:W-:Y:S05]  /*5e50*/  RET.REL.NODEC R42 `(_Z10Fluid_MRT3P9attribute) ;  /* 0xffffffa02a687950 */ /* 0x001fea0003c3ffff */
.L_x_262:
        /* <DEDUP_REMOVED lines=10> */
.L_x_313:


//--------------------- .text._Z10Fluid_MRT2P9attribute --------------------------
	.section	.text._Z10Fluid_MRT2P9attribute,"ax",@progbits
	.align	128
        .global         _Z10Fluid_MRT2P9attribute
        .type           _Z10Fluid_MRT2P9attribute,@function
        .size           _Z10Fluid_MRT2P9attribute,(.L_x_334 - _Z10Fluid_MRT2P9attribute)
        .other          _Z10Fluid_MRT2P9attribute,@"STO_CUDA_ENTRY STV_DEFAULT"
_Z10Fluid_MRT2P9attribute:
.text._Z10Fluid_MRT2P9attribute:
        /* <DEDUP_REMOVED lines=10> */
[----:B------:R-:W2:Y:S01]  /*00a0*/  LDCU.128 UR20, c[0x3][0xb0] ;  /* 0x00c01600ff1477ac */ /* 0x000ea20008000c00 */
[----:B------:R-:W3:Y:S01]  /*00b0*/  LDCU.64 UR4, c[0x0][0x358] ;  /* 0x00006b00ff0477ac */ /* 0x000ee20008000a00 */
[----:B------:R-:W4:Y:S01]  /*00c0*/  LDCU UR76, c[0x3][0x1e8] ;  /* 0x00c03d00ff4c77ac */ /* 0x000f220008000800 */
[----:B------:R-:W0:Y:S01]  /*00d0*/  LDCU.64 UR6, c[0x3][0xa8] ;  /* 0x00c01500ff0677ac */ /* 0x000e220008000a00 */
[----:B-1----:R-:W-:Y:S01]  /*00e0*/  IMAD R6, R6, UR8, RZ ;  /* 0x0000000806067c24 */ /* 0x002fe2000f8e02ff */
[----:B------:R-:W1:Y:S01]  /*00f0*/  LDCU.128 UR12, c[0x3][0xc0] ;  /* 0x00c01800ff0c77ac */ /* 0x000e620008000c00 */
[----:B--2---:R-:W-:Y:S01]  /*0100*/  IMAD.U32 R22, RZ, RZ, UR20 ;  /* 0x00000014ff167e24 */ /* 0x004fe2000f8e00ff */
[----:B------:R-:W-:Y:S01]  /*0110*/  MOV R26, UR22 ;  /* 0x00000016001a7c02 */ /* 0x000fe20008000f00 */
[----:B------:R-:W-:Y:S01]  /*0120*/  IMAD.U32 R24, RZ, RZ, UR21 ;  /* 0x00000015ff187e24 */ /* 0x000fe2000f8e00ff */
[----:B------:R-:W2:Y:S01]  /*0130*/  LDCU.128 UR16, c[0x3][0xd0] ;  /* 0x00c01a00ff1077ac */ /* 0x000ea20008000c00 */
[----:B------:R-:W-:Y:S01]  /*0140*/  IMAD.U32 R28, RZ, RZ, UR23 ;  /* 0x00000017ff1c7e24 */ /* 0x000fe2000f8e00ff */
[----:B------:R-:W0:Y:S01]  /*0150*/  LDCU.128 UR20, c[0x3][0xe0] ;  /* 0x00c01c00ff1477ac */ /* 0x000e220008000c00 */
        /* <DEDUP_REMOVED lines=11> */
[----:B-1-34-:R-:W0:Y:S02]  /*0210*/  LDCU.128 UR68, c[0x3][0x1a0] ;  /* 0x00c03400ff4477ac */ /* 0x01ae240008000c00 */
.L_x_264:
[----:B0-----:R-:W-:Y:S01]  /*0220*/  IMAD.WIDE R4, R7, 0xf4, R2 ;  /* 0x000000f407047825 */ /* 0x001fe200078e0202 */
[----:B------:R-:W-:Y:S01]  /*0230*/  R2UR UR11, R22 ;  /* 0x00000000160b72ca */ /* 0x000fe200000e0000 */
[----:B------:R-:W0:Y:S01]  /*0240*/  LDCU.128 UR72, c[0x3][0x1b0] ;  /* 0x00c03600ff4877ac */ /* 0x000e220008000c00 */
[----:B------:R-:W-:Y:S02]  /*0250*/  R2UR UR10, R24 ;  /* 0x00000000180a72ca */ /* 0x000fe400000e0000 */
[----:B------:R-:W3:Y:S01]  /*0260*/  LDG.E R0, desc[UR4][R4.64] ;  /* 0x0000000404007981 */ /* 0x000ee2000c1e1900 */
[----:B------:R-:W-:Y:S02]  /*0270*/  R2UR UR9, R26 ;  /* 0x000000001a0972ca */ /* 0x000fe400000e0000 */
[----:B------:R-:W-:Y:S01]  /*0280*/  R2UR UR8, R28 ;  /* 0x000000001c0872ca */ /* 0x000fe200000e0000 */
[----:B------:R-:W4:Y:S04]  /*0290*/  LDG.E R15, desc[UR4][R4.64+0x4] ;  /* 0x00000404040f7981 */ /* 0x000f28000c1e1900 */
[----:B------:R-:W5:Y:S04]  /*02a0*/  LDG.E R14, desc[UR4][R4.64+0x8] ;  /* 0x00000804040e7981 */ /* 0x000f68000c1e1900 */
[----:B------:R-:W5:Y:S04]  /*02b0*/  LDG.E R13, desc[UR4][R4.64+0xc] ;  /* 0x00000c04040d7981 */ /* 0x000f68000c1e1900 */
[----:B------:R-:W5:Y:S04]  /*02c0*/  LDG.E R12, desc[UR4][R4.64+0x10] ;  /* 0x00001004040c7981 */ /* 0x000f68000c1e1900 */
[----:B------:R-:W5:Y:S04]  /*02d0*/  LDG.E R11, desc[UR4][R4.64+0x14] ;  /* 0x00001404040b7981 */ /* 0x000f68000c1e1900 */
[----:B------:R-:W-:Y:S04]  /*02e0*/  STG.E desc[UR4][R4.64+0x64], RZ ;  /* 0x000064ff04007986 */ /* 0x000fe8000c101904 */
[----:B------:R-:W5:Y:S04]  /*02f0*/  LDG.E R31, desc[UR4][R4.64+0x64] ;  /* 0x00006404041f7981 */ /* 0x000f68000c1e1900 */
[----:B------:R-:W5:Y:S04]  /*0300*/  LDG.E R10, desc[UR4][R4.64+0x18] ;  /* 0x00001804040a7981 */ /* 0x000f68000c1e1900 */
[----:B------:R-:W5:Y:S04]  /*0310*/  LDG.E R9, desc[UR4][R4.64+0x1c] ;  /* 0x00001c0404097981 */ /* 0x000f68000c1e1900 */
[----:B------:R-:W5:Y:S04]  /*0320*/  LDG.E R8, desc[UR4][R4.64+0x20] ;  /* 0x0000200404087981 */ /* 0x000f68000c1e1900 */
[----:B------:R-:W-:Y:S04]  /*0330*/  STG.E desc[UR4][R4.64+0x68], RZ ;  /* 0x000068ff04007986 */ /* 0x000fe8000c101904 */
        /* <DEDUP_REMOVED lines=12> */
[----:B------:R-:W5:Y:S01]  /*0400*/  LDG.E R17, desc[UR4][R4.64+0x80] ;  /* 0x0000800404117981 */ /* 0x000f62000c1e1900 */
[----:B------:R-:W-:-:S02]  /*0410*/  I2FP.F32.S32 R33, UR6 ;  /* 0x0000000600217c45 */ /* 0x000fc40008201400 */
[----:B------:R-:W-:Y:S02]  /*0420*/  I2FP.F32.S32 R18, UR7 ;  /* 0x0000000700127c45 */ /* 0x000fe40008201400 */
[----:B--2---:R-:W-:Y:S01]  /*0430*/  I2FP.F32.S32 R30, UR16 ;  /* 0x00000010001e7c45 */ /* 0x004fe20008201400 */
[----:B------:R-:W-:Y:S01]  /*0440*/  STG.E desc[UR4][R4.64+0x60], RZ ;  /* 0x000060ff04007986 */ /* 0x000fe2000c101904 */
[----:B---3--:R-:W-:-:S04]  /*0450*/  FFMA R16, R0, R33, RZ ;  /* 0x0000002100107223 */ /* 0x008fc800000000ff */
[----:B----4-:R-:W-:Y:S01]  /*0460*/  FFMA R33, R15, R18, R16 ;  /* 0x000000120f217223 */ /* 0x010fe20000000010 */
[----:B------:R-:W-:Y:S02]  /*0470*/  I2FP.F32.S32 R16, UR11 ;  /* 0x0000000b00107c45 */ /* 0x000fe40008201400 */
[----:B------:R-:W-:-:S03]  /*0480*/  I2FP.F32.S32 R18, UR10 ;  /* 0x0000000a00127c45 */ /* 0x000fc60008201400 */
[----:B-----5:R-:W-:-:S04]  /*0490*/  FFMA R16, R14, R16, R33 ;  /* 0x000000100e107223 */ /* 0x020fc80000000021 */
[----:B------:R-:W-:Y:S01]  /*04a0*/  FFMA R33, R13, R18, R16 ;  /* 0x000000120d217223 */ /* 0x000fe20000000010 */
[----:B------:R-:W-:Y:S02]  /*04b0*/  I2FP.F32.S32 R16, UR9 ;  /* 0x0000000900107c45 */ /* 0x000fe40008201400 */
[----:B------:R-:W-:Y:S01]  /*04c0*/  I2FP.F32.S32 R18, UR8 ;  /* 0x0000000800127c45 */ /* 0x000fe20008201400 */
[----:B------:R-:W1:Y:S02]  /*04d0*/  LDCU.128 UR8, c[0x3][0x1c0] ;  /* 0x00c03800ff0877ac */ /* 0x000e640008000c00 */
[----:B------:R-:W-:-:S04]  /*04e0*/  FFMA R16, R12, R16, R33 ;  /* 0x000000100c107223 */ /* 0x000fc80000000021 */
[----:B------:R-:W-:Y:S01]  /*04f0*/  FFMA R33, R11, R18, R16 ;  /* 0x000000120b217223 */ /* 0x000fe20000000010 */
[----:B------:R-:W-:Y:S02]  /*0500*/  I2FP.F32.S32 R18, UR15 ;  /* 0x0000000f00127c45 */ /* 0x000fe40008201400 */
[----:B------:R-:W-:-:S03]  /*0510*/  I2FP.F32.S32 R16, UR12 ;  /* 0x0000000c00107c45 */ /* 0x000fc60008201400 */
[----:B------:R-:W-:Y:S01]  /*0520*/  FFMA R20, R0, R18, R31 ;  /* 0x0000001200147223 */ /* 0x000fe2000000001f */
[----:B------:R-:W-:Y:S01]  /*0530*/  I2FP.F32.S32 R18, UR13 ;  /* 0x0000000d00127c45 */ /* 0x000fe20008201400 */
[----:B------:R-:W-:-:S04]  /*0540*/  FFMA R16, R10, R16, R33 ;  /* 0x000000100a107223 */ /* 0x000fc80000000021 */
[----:B------:R-:W-:Y:S01]  /*0550*/  FFMA R31, R9, R18, R16 ;  /* 0x00000012091f7223 */ /* 0x000fe20000000010 */
[----:B------:R-:W-:Y:S01]  /*0560*/  I2FP.F32.S32 R16, UR14 ;  /* 0x0000000e00107c45 */ /* 0x000fe20008201400 */
[----:B------:R-:W-:Y:S01]  /*0570*/  FFMA R33, R15, R30, R20 ;  /* 0x0000001e0f217223 */ /* 0x000fe20000000014 */
[----:B------:R-:W-:-:S03]  /*0580*/  I2FP.F32.S32 R18, UR17 ;  /* 0x0000001100127c45 */ /* 0x000fc60008201400 */
[----:B------:R-:W-:Y:S01]  /*0590*/  FFMA R31, R8, R16, R31 ;  /* 0x00000010081f7223 */ /* 0x000fe2000000001f */
[----:B------:R-:W-:Y:S01]  /*05a0*/  I2FP.F32.S32 R16, UR18 ;  /* 0x0000001200107c45 */ /* 0x000fe20008201400 */
[----:B------:R-:W-:-:S04]  /*05b0*/  FFMA R18, R14, R18, R33 ;  /* 0x000000120e127223 */ /* 0x000fc80000000021 */
[----:B------:R-:W-:Y:S01]  /*05c0*/  FFMA R33, R13, R16, R18 ;  /* 0x000000100d217223 */ /* 0x000fe20000000012 */
[----:B------:R-:W-:Y:S02]  /*05d0*/  I2FP.F32.S32 R18, UR24 ;  /* 0x0000001800127c45 */ /* 0x000fe40008201400 */
[----:B------:R-:W-:-:S03]  /*05e0*/  I2FP.F32.S32 R16, UR19 ;  /* 0x0000001300107c45 */ /* 0x000fc60008201400 */
[----:B------:R-:W-:Y:S01]  /*05f0*/  FFMA R20, R0, R18, R29 ;  /* 0x0000001200147223 */ /* 0x000fe2000000001d */
[----:B------:R-:W-:Y:S01]  /*0600*/  I2FP.F32.S32 R18, UR20 ;  /* 0x0000001400127c45 */ /* 0x000fe20008201400 */
[----:B------:R-:W-:Y:S01]  /*0610*/  FFMA R16, R12, R16, R33 ;  /* 0x000000100c107223 */ /* 0x000fe20000000021 */
        /* <DEDUP_REMOVED lines=11> */
[----:B------:R-:W-:Y:S01]  /*06d0*/  STG.E desc[UR4][R4.64+0x60], R31 ;  /* 0x0000601f04007986 */ /* 0x000fe2000c101904 */
[----:B------:R-:W-:-:S03]  /*06e0*/  I2FP.F32.S32 R18, UR28 ;  /* 0x0000001c00127c45 */ /* 0x000fc60008201400 */
[----:B------:R2:W-:Y:S01]  /*06f0*/  STG.E desc[UR4][R4.64+0x84], R31 ;  /* 0x0000841f04007986 */ /* 0x0005e2000c101904 */
[----:B------:R-:W-:Y:S01]  /*0700*/  FFMA R29, R8, R16, R29 ;  /* 0x00000010081d7223 */ /* 0x000fe2000000001d */
[----:B------:R-:W-:Y:S01]  /*0710*/  I2FP.F32.S32 R16, UR29 ;  /* 0x0000001d00107c45 */ /* 0x000fe20008201400 */
[----:B--2---:R-:W-:Y:S01]  /*0720*/  FFMA R31, R13, R30, R20 ;  /* 0x0000001e0d1f7223 */ /* 0x004fe20000000014 */
[----:B------:R-:W-:Y:S02]  /*0730*/  I2FP.F32.S32 R20, UR33 ;  /* 0x0000002100147c45 */ /* 0x000fe40008201400 */
[----:B------:R-:W-:Y:S01]  /*0740*/  I2FP.F32.S32 R30, UR34 ;  /* 0x00000022001e7c45 */ /* 0x000fe20008201400 */
[----:B------:R-:W-:Y:S02]  /*0750*/  FFMA R18, R12, R18, R31 ;  /* 0x000000120c127223 */ /* 0x000fe4000000001f */
[----:B------:R-:W-:Y:S02]  /*0760*/  FFMA R20, R0, R20, R27 ;  /* 0x0000001400147223 */ /* 0x000fe4000000001b */
[----:B------:R-:W-:Y:S01]  /*0770*/  FFMA R27, R11, R16, R18 ;  /* 0x000000100b1b7223 */ /* 0x000fe20000000012 */
[----:B------:R-:W-:Y:S01]  /*0780*/  I2FP.F32.S32 R18, UR35 ;  /* 0x0000002300127c45 */ /* 0x000fe20008201400 */
[----:B------:R-:W-:Y:S01]  /*0790*/  FFMA R31, R15, R30, R20 ;  /* 0x0000001e0f1f7223 */ /* 0x000fe20000000014 */
[----:B------:R-:W-:-:S02]  /*07a0*/  I2FP.F32.S32 R16, UR30 ;  /* 0x0000001e00107c45 */ /* 0x000fc40008201400 */
[----:B------:R-:W-:Y:S01]  /*07b0*/  I2FP.F32.S32 R30, UR42 ;  /* 0x0000002a001e7c45 */ /* 0x000fe20008201400 */
[----:B------:R-:W-:Y:S01]  /*07c0*/  FFMA R20, R14, R18, R31 ;  /* 0x000000120e147223 */ /* 0x000fe2000000001f */
[----:B------:R-:W-:Y:S01]  /*07d0*/  I2FP.F32.S32 R18, UR31 ;  /* 0x0000001f00127c45 */ /* 0x000fe20008201400 */
[----:B------:R-:W-:Y:S01]  /*07e0*/  FFMA R16, R10, R16, R27 ;  /* 0x000000100a107223 */ /* 0x000fe2000000001b */
[----:B------:R-:W-:Y:S01]  /*07f0*/  I2FP.F32.S32 R27, UR36 ;  /* 0x00000024001b7c45 */ /* 0x000fe20008201400 */
[----:B------:R-:W-:Y:S01]  /*0800*/  STG.E desc[UR4][R4.64+0x64], R29 ;  /* 0x0000641d04007986 */ /* 0x000fe2000c101904 */
[----:B------:R-:W-:Y:S01]  /*0810*/  FFMA R30, R0, R30, R25 ;  /* 0x0000001e001e7223 */ /* 0x000fe20000000019 */
[----:B------:R-:W-:Y:S02]  /*0820*/  FFMA R25, R9, R18, R16 ;  /* 0x0000001209197223 */ /* 0x000fe40000000010 */
[----:B------:R2:W-:Y:S01]  /*0830*/  STG.E desc[UR4][R4.64+0x88], R29 ;  /* 0x0000881d04007986 */ /* 0x0005e2000c101904 */
[----:B------:R-:W-:Y:S01]  /*0840*/  I2FP.F32.S32 R16, UR32 ;  /* 0x0000002000107c45 */ /* 0x000fe20008201400 */
[----:B------:R-:W-:Y:S01]  /*0850*/  FFMA R27, R13, R27, R20 ;  /* 0x0000001b0d1b7223 */ /* 0x000fe20000000014 */
[----:B------:R-:W-:-:S02]  /*0860*/  I2FP.F32.S32 R18, UR37 ;  /* 0x0000002500127c45 */ /* 0x000fc40008201400 */
[----:B------:R-:W-:Y:S02]  /*0870*/  I2FP.F32.S32 R20, UR44 ;  /* 0x0000002c00147c45 */ /* 0x000fe40008201400 */
[----:B--2---:R-:W-:Y:S01]  /*0880*/  I2FP.F32.S32 R29, UR43 ;  /* 0x0000002b001d7c45 */ /* 0x004fe20008201400 */
[----:B------:R-:W-:Y:S01]  /*0890*/  FFMA R25, R8, R16, R25 ;  /* 0x0000001008197223 */ /* 0x000fe20000000019 */
[----:B------:R-:W-:-:S03]  /*08a0*/  I2FP.F32.S32 R16, UR38 ;  /* 0x0000002600107c45 */ /* 0x000fc60008201400 */
[----:B------:R-:W-:Y:S01]  /*08b0*/  FFMA R29, R15, R29, R30 ;  /* 0x0000001d0f1d7223 */ /* 0x000fe2000000001e */
[----:B------:R-:W-:Y:S01]  /*08c0*/  FFMA R18, R12, R18, R27 ;  /* 0x000000120c127223 */ /* 0x000fe2000000001b */
[----:B------:R-:W-:Y:S02]  /*08d0*/  I2FP.F32.S32 R30, UR51 ;  /* 0x00000033001e7c45 */ /* 0x000fe40008201400 */
[----:B------:R-:W-:Y:S01]  /*08e0*/  FFMA R20, R14, R20, R29 ;  /* 0x000000140e147223 */ /* 0x000fe2000000001d */
[----:B------:R-:W-:Y:S01]  /*08f0*/  I2FP.F32.S32 R29, UR45 ;  /* 0x0000002d001d7c45 */ /* 0x000fe20008201400 */
[----:B------:R-:W-:Y:S01]  /*0900*/  FFMA R27, R11, R16, R18 ;  /* 0x000000100b1b7223 */ /* 0x000fe20000000012 */
[----:B------:R-:W-:Y:S01]  /*0910*/  I2FP.F32.S32 R18, UR46 ;  /* 0x0000002e00127c45 */ /* 0x000fe20008201400 */
[----:B------:R-:W-:Y:S01]  /*0920*/  FFMA R30, R0, R30, R23 ;  /* 0x0000001e001e7223 */ /* 0x000fe20000000017 */
[----:B------:R-:W-:Y:S01]  /*0930*/  I2FP.F32.S32 R16, UR39 ;  /* 0x0000002700107c45 */ /* 0x000fe20008201400 */
[----:B------:R-:W-:Y:S01]  /*0940*/  FFMA R29, R13, R29, R20 ;  /* 0x0000001d0d1d7223 */ /* 0x000fe20000000014 */
[----:B------:R-:W-:-:S03]  /*0950*/  I2FP.F32.S32 R23, UR52 ;  /* 0x0000003400177c45 */ /* 0x000fc60008201400 */
[----:B------:R-:W-:Y:S01]  /*0960*/  FFMA R20, R12, R18, R29 ;  /* 0x000000120c147223 */ /* 0x000fe2000000001d */
[----:B------:R-:W-:Y:S01]  /*0970*/  FFMA R16, R10, R16, R27 ;  /* 0x000000100a107223 */ /* 0x000fe2000000001b */
[----:B------:R-:W-:Y:S01]  /*0980*/  I2FP.F32.S32 R18, UR40 ;  /* 0x0000002800127c45 */ /* 0x000fe20008201400 */
[----:B------:R-:W-:Y:S01]  /*0990*/  FFMA R31, R15, R23, R30 ;  /* 0x000000170f1f7223 */ /* 0x000fe2000000001e */
[----:B------:R-:W-:Y:S02]  /*09a0*/  I2FP.F32.S32 R27, UR47 ;  /* 0x0000002f001b7c45 */ /* 0x000fe40008201400 */
[----:B------:R-:W-:Y:S01]  /*09b0*/  I2FP.F32.S32 R30, UR53 ;  /* 0x00000035001e7c45 */ /* 0x000fe20008201400 */
[----:B------:R-:W-:Y:S01]  /*09c0*/  FFMA R23, R9, R18, R16 ;  /* 0x0000001209177223 */ /* 0x000fe20000000010 */
[----:B------:R-:W-:Y:S01]  /*09d0*/  I2FP.F32.S32 R16, UR41 ;  /* 0x0000002900107c45 */ /* 0x000fe20008201400 */
[----:B------:R-:W-:Y:S01]  /*09e0*/  FFMA R29, R11, R27, R20 ;  /* 0x0000001b0b1d7223 */ /* 0x000fe20000000014 */
[----:B------:R-:W-:Y:S01]  /*09f0*/  I2FP.F32.S32 R20, UR54 ;  /* 0x0000003600147c45 */ /* 0x000fe20008201400 */
[----:B------:R-:W-:Y:S01]  /*0a00*/  FFMA R30, R14, R30, R31 ;  /* 0x0000001e0e1e7223 */ /* 0x000fe2000000001f */
[----:B------:R-:W-:Y:S01]  /*0a10*/  I2FP.F32.S32 R18, UR48 ;  /* 0x0000003000127c45 */ /* 0x000fe20008201400 */
[----:B------:R-:W-:-:S02]  /*0a20*/  FFMA R27, R8, R16, R23 ;  /* 0x00000010081b7223 */ /* 0x000fc40000000017 */
[----:B------:R-:W-:Y:S01]  /*0a30*/  FFMA R23, R13, R20, R30 ;  /* 0x000000140d177223 */ /* 0x000fe2000000001e */
[----:B------:R-:W-:Y:S01]  /*0a40*/  I2FP.F32.S32 R20, UR55 ;  /* 0x0000003700147c45 */ /* 0x000fe20008201400 */
[----:B------:R-:W-:Y:S01]  /*0a50*/  FFMA R18, R10, R18, R29 ;  /* 0x000000120a127223 */ /* 0x000fe2000000001d */
[----:B------:R-:W-:Y:S02]  /*0a60*/  I2FP.F32.S32 R16, UR49 ;  /* 0x0000003100107c45 */ /* 0x000fe40008201400 */
[----:B------:R-:W-:Y:S01]  /*0a70*/  I2FP.F32.S32 R31, UR60 ;  /* 0x0000003c001f7c45 */ /* 0x000fe20008201400 */
[----:B------:R-:W-:Y:S01]  /*0a80*/  FFMA R30, R12, R20, R23 ;  /* 0x000000140c1e7223 */ /* 0x000fe20000000017 */
[----:B------:R-:W-:Y:S01]  /*0a90*/  I2FP.F32.S32 R20, UR50 ;  /* 0x0000003200147c45 */ /* 0x000fe20008201400 */
[----:B------:R-:W-:Y:S02]  /*0aa0*/  FFMA R29, R9, R16, R18 ;  /* 0x00000010091d7223 */ /* 0x000fe40000000012 */
[----:B------:R-:W-:Y:S01]  /*0ab0*/  FFMA R32, R0, R31, R21 ;  /* 0x0000001f00207223 */ /* 0x000fe20000000015 */
[----:B------:R-:W-:Y:S01]  /*0ac0*/  I2FP.F32.S32 R21, UR56 ;  /* 0x0000003800157c45 */ /* 0x000fe20008201400 */
[----:B------:R-:W-:Y:S01]  /*0ad0*/  STG.E desc[UR4][R4.64+0x68], R25 ;  /* 0x0000681904007986 */ /* 0x000fe2000c101904 */
[----:B------:R-:W-:Y:S01]  /*0ae0*/  FFMA R29, R8, R20, R29 ;  /* 0x00000014081d7223 */ /* 0x000fe2000000001d */
[----:B------:R-:W-:-:S02]  /*0af0*/  I2FP.F32.S32 R20, UR57 ;  /* 0x0000003900147c45 */ /* 0x000fc40008201400 */
[----:B------:R2:W-:Y:S01]  /*0b00*/  STG.E desc[UR4][R4.64+0x8c], R25 ;  /* 0x00008c1904007986 */ /* 0x0005e2000c101904 */
[----:B------:R-:W-:-:S03]  /*0b10*/  FFMA R21, R11, R21, R30 ;  /* 0x000000150b157223 */ /* 0x000fc6000000001e */
[----:B------:R-:W-:Y:S01]  /*0b20*/  STG.E desc[UR4][R4.64+0x6c], R27 ;  /* 0x00006c1b04007986 */ /* 0x000fe2000c101904 */
[----:B------:R-:W-:-:S03]  /*0b30*/  FFMA R30, R10, R20, R21 ;  /* 0x000000140a1e7223 */ /* 0x000fc60000000015 */
[----:B------:R3:W-:Y:S01]  /*0b40*/  STG.E desc[UR4][R4.64+0x90], R27 ;  /* 0x0000901b04007986 */ /* 0x0007e2000c101904 */
[----:B--2---:R-:W-:Y:S02]  /*0b50*/  I2FP.F32.S32 R25, UR61 ;  /* 0x0000003d00197c45 */ /* 0x004fe40008201400 */
[----:B------:R-:W-:-:S03]  /*0b60*/  I2FP.F32.S32 R20, UR69 ;  /* 0x0000004500147c45 */ /* 0x000fc60008201400 */
[----:B---3--:R-:W-:Y:S01]  /*0b70*/  FFMA R27, R15, R25, R32 ;  /* 0x000000190f1b7223 */ /* 0x008fe20000000020 */
[----:B------:R-:W-:Y:S02]  /*0b80*/  I2FP.F32.S32 R25, UR58 ;  /* 0x0000003a00197c45 */ /* 0x000fe40008201400 */
[----:B------:R-:W-:-:S03]  /*0b90*/  I2FP.F32.S32 R31, UR62 ;  /* 0x0000003e001f7c45 */ /* 0x000fc60008201400 */
[----:B------:R-:W-:Y:S01]  /*0ba0*/  FFMA R21, R9, R25, R30 ;  /* 0x0000001909157223 */ /* 0x000fe2000000001e */
[----:B------:R-:W-:Y:S01]  /*0bb0*/  FFMA R30, R0, R20, R19 ;  /* 0x00000014001e7223 */ /* 0x000fe20000000013 */
[----:B0-----:R-:W-:Y:S02]  /*0bc0*/  I2FP.F32.S32 R18, UR72 ;  /* 0x0000004800127c45 */ /* 0x001fe40008201400 */
[----:B------:R-:W-:Y:S02]  /*0bd0*/  I2FP.F32.S32 R23, UR73 ;  /* 0x0000004900177c45 */ /* 0x000fe40008201400 */
[----:B------:R-:W-:Y:S02]  /*0be0*/  I2FP.F32.S32 R16, UR74 ;  /* 0x0000004a00107c45 */ /* 0x000fe40008201400 */
[----:B------:R-:W-:Y:S01]  /*0bf0*/  I2FP.F32.S32 R19, UR75 ;  /* 0x0000004b00137c45 */ /* 0x000fe20008201400 */
[----:B------:R-:W0:Y:S01]  /*0c00*/  LDCU.128 UR72, c[0x3][0x1d0] ;  /* 0x00c03a00ff4877ac */ /* 0x000e220008000c00 */
[----:B------:R-:W-:Y:S01]  /*0c10*/  FFMA R34, R14, R31, R27 ;  /* 0x0000001f0e227223 */ /* 0x000fe2000000001b */
[----:B------:R-:W-:-:S02]  /*0c20*/  I2FP.F32.S32 R27, UR63 ;  /* 0x0000003f001b7c45 */ /* 0x000fc40008201400 */
[----:B-1----:R-:W-:Y:S02]  /*0c30*/  I2FP.F32.S32 R32, UR10 ;  /* 0x0000000a00207c45 */ /* 0x002fe40008201400 */
[----:B------:R-:W-:Y:S01]  /*0c40*/  I2FP.F32.S32 R20, UR64 ;  /* 0x0000004000147c45 */ /* 0x000fe20008201400 */
[----:B------:R-:W-:Y:S02]  /*0c50*/  FFMA R25, R13, R27, R34 ;  /* 0x0000001b0d197223 */ /* 0x000fe40000000022 */
[----:B------:R-:W-:Y:S01]  /*0c60*/  FFMA R32, R0, R32, R17 ;  /* 0x0000002000207223 */ /* 0x000fe20000000011 */
[----:B------:R-:W-:Y:S01]  /*0c70*/  I2FP.F32.S32 R17, UR70 ;  /* 0x0000004600117c45 */ /* 0x000fe20008201400 */
[----:B------:R-:W-:Y:S01]  /*0c80*/  FFMA R20, R12, R20, R25 ;  /* 0x000000140c147223 */ /* 0x000fe20000000019 */
[----:B------:R-:W-:Y:S02]  /*0c90*/  I2FP.F32.S32 R25, UR71 ;  /* 0x0000004700197c45 */ /* 0x000fe40008201400 */
[----:B------:R-:W-:Y:S01]  /*0ca0*/  I2FP.F32.S32 R27, UR11 ;  /* 0x0000000b001b7c45 */ /* 0x000fe20008201400 */
[----:B------:R-:W-:Y:S01]  /*0cb0*/  FFMA R17, R15, R17, R30 ;  /* 0x000000110f117223 */ /* 0x000fe2000000001e */
[----:B------:R-:W-:-:S03]  /*0cc0*/  I2FP.F32.S32 R0, UR8 ;  /* 0x0000000800007c45 */ /* 0x000fc60008201400 */
[C---:B------:R-:W-:Y:S01]  /*0cd0*/  FFMA R30, R14.reuse, R25, R17 ;  /* 0x000000190e1e7223 */ /* 0x040fe20000000011 */
[----:B------:R-:W-:Y:S01]  /*0ce0*/  FFMA R27, R15, R27, R32 ;  /* 0x0000001b0f1b7223 */ /* 0x000fe20000000020 */
[----:B0-----:R-:W-:Y:S02]  /*0cf0*/  I2FP.F32.S32 R25, UR72 ;  /* 0x0000004800197c45 */ /* 0x001fe40008201400 */
[----:B------:R-:W-:Y:S01]  /*0d00*/  I2FP.F32.S32 R15, UR9 ;  /* 0x00000009000f7c45 */ /* 0x000fe20008201400 */
[----:B------:R-:W0:Y:S01]  /*0d10*/  LDCU.64 UR8, c[0x3][0x1e0] ;  /* 0x00c03c00ff0877ac */ /* 0x000e220008000a00 */
[C---:B------:R-:W-:Y:S01]  /*0d20*/  FFMA R17, R13.reuse, R18, R30 ;  /* 0x000000120d117223 */ /* 0x040fe2000000001e */
[----:B------:R-:W-:Y:S01]  /*0d30*/  FFMA R18, R14, R25, R27 ;  /* 0x000000190e127223 */ /* 0x000fe2000000001b */
[----:B------:R-:W-:Y:S01]  /*0d40*/  I2FP.F32.S32 R25, UR73 ;  /* 0x0000004900197c45 */ /* 0x000fe20008201400 */
[----:B------:R-:W-:Y:S04]  /*0d50*/  STG.E desc[UR4][R4.64+0x70], R29 ;  /* 0x0000701d04007986 */ /* 0x000fe8000c101904 */
[----:B------:R1:W-:Y:S01]  /*0d60*/  STG.E desc[UR4][R4.64+0x94], R29 ;  /* 0x0000941d04007986 */ /* 0x0003e2000c101904 */
[----:B------:R-:W-:Y:S01]  /*0d70*/  FFMA R25, R13, R25, R18 ;  /* 0x000000190d197223 */ /* 0x000fe20000000012 */
[----:B------:R-:W-:Y:S01]  /*0d80*/  I2FP.F32.S32 R13, UR74 ;  /* 0x0000004a000d7c45 */ /* 0x000fe20008201400 */
[----:B------:R-:W-:Y:S01]  /*0d90*/  FFMA R14, R12, R23, R17 ;  /* 0x000000170c0e7223 */ /* 0x000fe20000000011 */
[----:B------:R-:W-:-:S02]  /*0da0*/  I2FP.F32.S32 R18, UR66 ;  /* 0x0000004200127c45 */ /* 0x000fc40008201400 */
[----:B------:R-:W-:Y:S02]  /*0db0*/  I2FP.F32.S32 R17, UR75 ;  /* 0x0000004b00117c45 */ /* 0x000fe40008201400 */
[----:B-1----:R-:W-:Y:S01]  /*0dc0*/  I2FP.F32.S32 R29, UR65 ;  /* 0x00000041001d7c45 */ /* 0x002fe20008201400 */
[----:B------:R-:W-:Y:S01]  /*0dd0*/  FFMA R14, R11, R16, R14 ;  /* 0x000000100b0e7223 */ /* 0x000fe2000000000e */
[----:B------:R-:W-:-:S03]  /*0de0*/  FFMA R12, R12, R13, R25 ;  /* 0x0000000d0c0c7223 */ /* 0x000fc60000000019 */
[C---:B------:R-:W-:Y:S01]  /*0df0*/  FFMA R29, R11.reuse, R29, R20 ;  /* 0x0000001d0b1d7223 */ /* 0x040fe20000000014 */
[----:B------:R-:W-:Y:S01]  /*0e00*/  I2FP.F32.S32 R16, UR67 ;  /* 0x0000004300107c45 */ /* 0x000fe20008201400 */
[----:B------:R-:W-:Y:S01]  /*0e10*/  FFMA R17, R11, R17, R12 ;  /* 0x000000110b117223 */ /* 0x000fe2000000000c */
[----:B0-----:R-:W-:Y:S01]  /*0e20*/  I2FP.F32.S32 R13, UR8 ;  /* 0x00000008000d7c45 */ /* 0x001fe20008201400 */
[C---:B------:R-:W-:Y:S01]  /*0e30*/  FFMA R18, R10.reuse, R18, R29 ;  /* 0x000000120a127223 */ /* 0x040fe2000000001d */
[----:B------:R-:W-:Y:S01]  /*0e40*/  I2FP.F32.S32 R12, UR68 ;  /* 0x00000044000c7c45 */ /* 0x000fe20008201400 */
[C---:B------:R-:W-:Y:S01]  /*0e50*/  FFMA R19, R10.reuse, R19, R14 ;  /* 0x000000130a137223 */ /* 0x040fe2000000000e */
[----:B------:R-:W-:Y:S01]  /*0e60*/  I2FP.F32.S32 R11, UR9 ;  /* 0x00000009000b7c45 */ /* 0x000fe20008201400 */
[----:B------:R-:W-:Y:S01]  /*0e70*/  FFMA R23, R9, R16, R18 ;  /* 0x0000001009177223 */ /* 0x000fe20000000012 */
[----:B------:R-:W-:Y:S01]  /*0e80*/  FFMA R10, R10, R13, R17 ;  /* 0x0000000d0a0a7223 */ /* 0x000fe20000000011 */
[----:B------:R-:W-:-:S02]  /*0e90*/  I2FP.F32.S32 R20, UR59 ;  /* 0x0000003b00147c45 */ /* 0x000fc40008201400 */
[C---:B------:R-:W-:Y:S01]  /*0ea0*/  FFMA R23, R8.reuse, R12, R23 ;  /* 0x0000000c08177223 */ /* 0x040fe20000000017 */
[----:B------:R-:W-:Y:S01]  /*0eb0*/  I2FP.F32.S32 R12, UR76 ;  /* 0x0000004c000c7c45 */ /* 0x000fe20008201400 */
[C---:B------:R-:W-:Y:S01]  /*0ec0*/  FFMA R0, R9.reuse, R0, R19 ;  /* 0x0000000009007223 */ /* 0x040fe20000000013 */
[----:B------:R-:W-:Y:S01]  /*0ed0*/  FFMA R11, R9, R11, R10 ;  /* 0x0000000b090b7223 */ /* 0x000fe2000000000a */
[C---:B------:R-:W-:Y:S02]  /*0ee0*/  FFMA R21, R8.reuse, R20, R21 ;  /* 0x0000001408157223 */ /* 0x040fe40000000015 */
[C---:B------:R-:W-:Y:S01]  /*0ef0*/  FFMA R15, R8.reuse, R15, R0 ;  /* 0x0000000f080f7223 */ /* 0x040fe20000000000 */
[----:B------:R-:W-:Y:S01]  /*0f00*/  FFMA R11, R8, R12, R11 ;  /* 0x0000000c080b7223 */ /* 0x000fe2000000000b */
[----:B------:R1:W-:Y:S01]  /*0f10*/  STG.E desc[UR4][R4.64+0x78], R23 ;  /* 0x0000781704007986 */ /* 0x0003e2000c101904 */
[----:B------:R-:W-:-:S03]  /*0f20*/  IADD3 R7, PT, PT, R6, R7, RZ ;  /* 0x0000000706077210 */ /* 0x000fc60007ffe0ff */
[----:B------:R1:W-:Y:S04]  /*0f30*/  STG.E desc[UR4][R4.64+0x74], R21 ;  /* 0x0000741504007986 */ /* 0x0003e8000c101904 */
[----:B------:R1:W-:Y:S04]  /*0f40*/  STG.E desc[UR4][R4.64+0x98], R21 ;  /* 0x0000981504007986 */ /* 0x0003e8000c101904 */
[----:B------:R1:W-:Y:S04]  /*0f50*/  STG.E desc[UR4][R4.64+0x9c], R23 ;  /* 0x00009c1704007986 */ /* 0x0003e8000c101904 */
[----:B------:R1:W-:Y:S04]  /*0f60*/  STG.E desc[UR4][R4.64+0x7c], R15 ;  /* 0x00007c0f04007986 */ /* 0x0003e8000c101904 */
[----:B------:R1:W-:Y:S04]  /*0f70*/  STG.E desc[UR4][R4.64+0xa0], R15 ;  /* 0x0000a00f04007986 */ /* 0x0003e8000c101904 */
[----:B------:R1:W-:Y:S04]  /*0f80*/  STG.E desc[UR4][R4.64+0x80], R11 ;  /* 0x0000800b04007986 */ /* 0x0003e8000c101904 */
[----:B------:R1:W-:Y:S01]  /*0f90*/  STG.E desc[UR4][R4.64+0xa4], R11 ;  /* 0x0000a40b04007986 */ /* 0x0003e2000c101904 */
[----:B------:R-:W-:-:S13]  /*0fa0*/  ISETP.GE.AND P0, PT, R7, 0x4adc1, PT ;  /* 0x0004adc10700780c */ /* 0x000fda0003f06270 */
[----:B-1----:R-:W-:Y:S05]  /*0fb0*/  @!P0 BRA `(.L_x_264) ;  /* 0xfffffff000988947 */ /* 0x002fea000383ffff */
[----:B------:R-:W-:Y:S05]  /*0fc0*/  BSYNC.RECONVERGENT B0 ;  /* 0x0000000000007941 */ /* 0x000fea0003800200 */
.L_x_263:
[----:B------:R-:W-:Y:S05]  /*0fd0*/  EXIT ;  /* 0x000000000000794d */ /* 0x000fea0003800000 */
.L_x_265:
        /* <DEDUP_REMOVED lines=10> */
.L_x_334:


//--------------------- .text._Z10Fluid_MRT1P9attribute --------------------------
	.section	.text._Z10Fluid_MRT1P9attribute,"ax",@progbits
	.align	128
        .global         _Z10Fluid_MRT1P9attribute
        .type           _Z10Fluid_MRT1P9attribute,@function
        .size           _Z10Fluid_MRT1P9attribute,(.L_x_335 - _Z10Fluid_MRT1P9attribute)
        .other          _Z10Fluid_MRT1P9attribute,@"STO_CUDA_ENTRY STV_DEFAULT"
_Z10Fluid_MRT1P9attribute:
.text._Z10Fluid_MRT1P9attribute:
        /* <DEDUP_REMOVED lines=11> */
.L_x_266:
[----:B01----:R-:W-:-:S05]  /*00b0*/  IMAD.WIDE R4, R9, 0xf4, R2 ;  /* 0x000000f409047825 */ /* 0x003fca00078e0202 */
[----:B--2---:R-:W2:Y:S04]  /*00c0*/  LDG.E R11, desc[UR6][R4.64+0xd4] ;  /* 0x0000d406040b7981 */ /* 0x004ea8000c1e1900 */
[----:B------:R-:W3:Y:S04]  /*00d0*/  LDG.E R13, desc[UR6][R4.64+0xd0] ;  /* 0x0000d006040d7981 */ /* 0x000ee8000c1e1900 */
[----:B------:R-:W4:Y:S01]  /*00e0*/  LDG.E R8, desc[UR6][R4.64+0xe8] ;  /* 0x0000e80604087981 */ /* 0x000f22000c1e1900 */
[----:B------:R-:W-:Y:S01]  /*00f0*/  HFMA2 R16, -RZ, RZ, 0, 0 ;  /* 0x00000000ff107431 */ /* 0x000fe200000001ff */
[----:B------:R-:W-:Y:S01]  /*0100*/  MOV R17, 0x40080000 ;  /* 0x4008000000117802 */ /* 0x000fe20000000f00 */
[----:B------:R-:W-:Y:S01]  /*0110*/  HFMA2 R19, -RZ, RZ, 2.015625, 0 ;  /* 0x40080000ff137431 */ /* 0x000fe200000001ff */
[----:B------:R-:W-:Y:S01]  /*0120*/  MOV R18, 0x0 ;  /* 0x0000000000127802 */ /* 0x000fe20000000f00 */
[----:B------:R1:W-:Y:S01]  /*0130*/  STG.E desc[UR6][R4.64+0x3c], RZ ;  /* 0x00003cff04007986 */ /* 0x0003e2000c101906 */
[----:B------:R-:W-:-:S03]  /*0140*/  IADD3 R9, PT, PT, R0, R9, RZ ;  /* 0x0000000900097210 */ /* 0x000fc60007ffe0ff */
[----:B------:R1:W-:Y:S01]  /*0150*/  STG.E desc[UR6][R4.64+0x48], RZ ;  /* 0x000048ff04007986 */ /* 0x0003e2000c101906 */
[----:B------:R-:W-:-:S03]  /*0160*/  ISETP.GE.AND P0, PT, R9, 0x4adc1, PT ;  /* 0x0004adc10900780c */ /* 0x000fc60003f06270 */
[----:B------:R1:W-:Y:S01]  /*0170*/  STG.E desc[UR6][R4.64+0x50], RZ ;  /* 0x000050ff04007986 */ /* 0x0003e2000c101906 */
[----:B--2---:R-:W-:-:S04]  /*0180*/  FMUL R10, R11, R11 ;  /* 0x0000000b0b0a7220 */ /* 0x004fc80000400000 */
[----:B---3--:R-:W-:-:S04]  /*0190*/  FFMA R12, R13, R13, R10 ;  /* 0x0000000d0d0c7223 */ /* 0x008fc8000000000a */
[----:B------:R-:W0:Y:S08]  /*01a0*/  F2F.F64.F32 R14, R12 ;  /* 0x0000000c000e7310 */ /* 0x000e300000201800 */
[----:B----4-:R-:W2:Y:S01]  /*01b0*/  F2F.F64.F32 R6, R8 ;  /* 0x0000000800067310 */ /* 0x010ea20000201800 */
[C---:B0-----:R-:W-:Y:S02]  /*01c0*/  DFMA R16, R14.reuse, R16, -2 ;  /* 0xc00000000e10742b */ /* 0x041fe40000000010 */
[----:B------:R-:W-:Y:S01]  /*01d0*/  DFMA R14, R14, -R18, 1 ;  /* 0x3ff000000e0e742b */ /* 0x000fe20000000812 */
[----:B------:R-:W-:-:S05]  /*01e0*/  FFMA R19, R13, R13, -R10 ;  /* 0x0000000d0d137223 */ /* 0x000fca000000080a */
[C---:B--2---:R-:W-:Y:S01]  /*01f0*/  DMUL R16, R6.reuse, R16 ;  /* 0x0000001006107228 */ /* 0x044fe20000000000 */
[C---:B------:R-:W-:Y:S01]  /*0200*/  FMUL R19, R8.reuse, R19 ;  /* 0x0000001308137220 */ /* 0x040fe20000400000 */
[----:B------:R-:W-:Y:S01]  /*0210*/  DMUL R14, R6, R14 ;  /* 0x0000000e060e7228 */ /* 0x000fe20000000000 */
[C---:B------:R-:W-:Y:S01]  /*0220*/  FMUL R6, R8.reuse, R13 ;  /* 0x0000000d08067220 */ /* 0x040fe20000400000 */
[C---:B------:R-:W-:Y:S01]  /*0230*/  FMUL R7, R8.reuse, -R11 ;  /* 0x8000000b08077220 */ /* 0x040fe20000400000 */
[----:B------:R-:W-:Y:S01]  /*0240*/  FMUL R13, R8, -R13 ;  /* 0x8000000d080d7220 */ /* 0x000fe20000400000 */
[----:B------:R1:W-:Y:S01]  /*0250*/  STG.E desc[UR6][R4.64+0x58], R19 ;  /* 0x0000581304007986 */ /* 0x0003e2000c101906 */
[----:B------:R-:W-:-:S03]  /*0260*/  FMUL R11, R11, R6 ;  /* 0x000000060b0b7220 */ /* 0x000fc60000400000 */
[----:B------:R-:W0:Y:S01]  /*0270*/  F2F.F32.F64 R17, R16 ;  /* 0x0000001000117310 */ /* 0x000e220000301000 */
[----:B------:R1:W-:Y:S04]  /*0280*/  STG.E desc[UR6][R4.64+0x4c], R13 ;  /* 0x00004c0d04007986 */ /* 0x0003e8000c101906 */
[----:B------:R1:W-:Y:S03]  /*0290*/  STG.E desc[UR6][R4.64+0x54], R7 ;  /* 0x0000540704007986 */ /* 0x0003e6000c101906 */
[----:B------:R-:W2:Y:S01]  /*02a0*/  F2F.F32.F64 R15, R14 ;  /* 0x0000000e000f7310 */ /* 0x000ea20000301000 */
[----:B------:R1:W-:Y:S04]  /*02b0*/  STG.E desc[UR6][R4.64+0x5c], R11 ;  /* 0x00005c0b04007986 */ /* 0x0003e8000c101906 */
[----:B0-----:R1:W-:Y:S04]  /*02c0*/  STG.E desc[UR6][R4.64+0x40], R17 ;  /* 0x0000401104007986 */ /* 0x0013e8000c101906 */
[----:B--2---:R1:W-:Y:S01]  /*02d0*/  STG.E desc[UR6][R4.64+0x44], R15 ;  /* 0x0000440f04007986 */ /* 0x0043e2000c101906 */
[----:B------:R-:W-:Y:S05]  /*02e0*/  @!P0 BRA `(.L_x_266) ;  /* 0xfffffffc00708947 */ /* 0x000fea000383ffff */
[----:B------:R-:W-:Y:S05]  /*02f0*/  EXIT ;  /* 0x000000000000794d */ /* 0x000fea0003800000 */
.L_x_267:
        /* <DEDUP_REMOVED lines=16> */
.L_x_335:


//--------------------- .text._Z9Fluid_LESP9attribute --------------------------
	.section	.text._Z9Fluid_LESP9attribute,"ax",@progbits
	.align	128
        .global         _Z9Fluid_LESP9attribute
        .type           _Z9Fluid_LESP9attribute,@function
        .size           _Z9Fluid_LESP9attribute,(.L_x_315 - _Z9Fluid_LESP9attribute)
        .other          _Z9Fluid_LESP9attribute,@"STO_CUDA_ENTRY STV_DEFAULT"
_Z9Fluid_LESP9attribute:
.text._Z9Fluid_LESP9attribute:
        /* <DEDUP_REMOVED lines=11> */
[----:B------:R-:W3:Y:S01]  /*00b0*/  LDCU UR35, c[0x3][0x84] ;  /* 0x00c01080ff2377ac */ /* 0x000ee20008000800 */
[----:B------:R-:W4:Y:S01]  /*00c0*/  LDCU.64 UR26, c[0x3][0x88] ;  /* 0x00c01100ff1a77ac */ /* 0x000f220008000a00 */
[----:B------:R-:W0:Y:S01]  /*00d0*/  LDCU.64 UR28, c[0x3][0xa0] ;  /* 0x00c01400ff1c77ac */ /* 0x000e220008000a00 */
[----:B-1----:R-:W-:Y:S01]  /*00e0*/  IMAD R2, R3, UR32, RZ ;  /* 0x0000002003027c24 */ /* 0x002fe2000f8e02ff */
[----:B------:R-:W1:Y:S01]  /*00f0*/  LDCU.64 UR30, c[0x3][0x370] ;  /* 0x00c06e00ff1e77ac */ /* 0x000e620008000a00 */
[----:B------:R-:W0:Y:S01]  /*0100*/  LDCU.128 UR4, c[0x3][0x330] ;  /* 0x00c06600ff0477ac */ /* 0x000e220008000c00 */
[----:B------:R-:W0:Y:S01]  /*0110*/  LDCU.128 UR8, c[0x3][0x340] ;  /* 0x00c06800ff0877ac */ /* 0x000e220008000c00 */
[----:B------:R-:W0:Y:S01]  /*0120*/  LDCU.128 UR12, c[0x3][0x350] ;  /* 0x00c06a00ff0c77ac */ /* 0x000e220008000c00 */
[----:B------:R-:W0:Y:S01]  /*0130*/  LDCU.128 UR16, c[0x3][0x90] ;  /* 0x00c01200ff1077ac */ /* 0x000e220008000c00 */
[----:B--234-:R-:W0:Y:S02]  /*0140*/  LDCU.128 UR20, c[0x3][0x360] ;  /* 0x00c06c00ff1477ac */ /* 0x01ce240008000c00 */
.L_x_275:
[----:B0-2---:R-:W-:-:S05]  /*0150*/  IMAD.WIDE R12, R0, 0xf4, R10 ;  /* 0x000000f4000c7825 */ /* 0x005fca00078e020a */
        /* <DEDUP_REMOVED lines=9> */
[----:B------:R-:W5:Y:S01]  /*01f0*/  LDG.E R16, desc[UR24][R12.64] ;  /* 0x000000180c107981 */ /* 0x000f62000c1e1900 */
[----:B------:R-:W-:Y:S01]  /*0200*/  I2FP.F32.S32 R9, UR5 ;  /* 0x0000000500097c45 */ /* 0x000fe20008201400 */
[----:B------:R-:W-:-:S02]  /*0210*/  UIMAD UR32, UR5, UR4, URZ ;  /* 0x00000004052072a4 */ /* 0x000fc4000f8e02ff */
[----:B------:R-:W-:Y:S01]  /*0220*/  I2FP.F32.S32 R5, UR4 ;  /* 0x0000000400057c45 */ /* 0x000fe20008201400 */
[----:B------:R-:W-:Y:S02]  /*0230*/  UIMAD UR33, UR7, UR6, URZ ;  /* 0x00000006072172a4 */ /* 0x000fe4000f8e02ff */
[----:B------:R-:W-:Y:S02]  /*0240*/  I2FP.F32.S32 R23, UR7 ;  /* 0x0000000700177c45 */ /* 0x000fe40008201400 */
[----:B------:R-:W-:Y:S01]  /*0250*/  I2FP.F32.S32 R15, UR6 ;  /* 0x00000006000f7c45 */ /* 0x000fe20008201400 */
[----:B------:R-:W-:Y:S01]  /*0260*/  STG.E desc[UR24][R12.64+0x24], RZ ;  /* 0x000024ff0c007986 */ /* 0x000fe2000c101918 */
[C---:B--2---:R-:W-:Y:S01]  /*0270*/  FMUL R9, R8.reuse, R9 ;  /* 0x0000000908097220 */ /* 0x044fe20000400000 */
[----:B------:R-:W-:-:S03]  /*0280*/  FMUL R23, R8, R23 ;  /* 0x0000001708177220 */ /* 0x000fc60000400000 */
[C---:B---3--:R-:W-:Y:S01]  /*0290*/  FFMA R5, R26.reuse, R5, R9 ;  /* 0x000000051a057223 */ /* 0x048fe20000000009 */
[C---:B------:R-:W-:Y:S01]  /*02a0*/  FMUL R9, R26.reuse, R26 ;  /* 0x0000001a1a097220 */ /* 0x040fe20000400000 */
[----:B------:R-:W-:Y:S02]  /*02b0*/  FFMA R23, R26, R15, R23 ;  /* 0x0000000f1a177223 */ /* 0x000fe40000000017 */
[----:B------:R-:W-:Y:S01]  /*02c0*/  FMUL R18, R5, 3 ;  /* 0x4040000005127820 */ /* 0x000fe20000400000 */
[----:B------:R-:W-:Y:S01]  /*02d0*/  FFMA R9, R8, R8, R9 ;  /* 0x0000000808097223 */ /* 0x000fe20000000009 */
[----:B------:R-:W-:Y:S01]  /*02e0*/  FMUL R23, R23, 3 ;  /* 0x4040000017177820 */ /* 0x000fe20000400000 */
[----:B----4-:R-:W-:Y:S01]  /*02f0*/  FMUL R22, R3, UR35 ;  /* 0x0000002303167c20 */ /* 0x010fe20008400000 */
[----:B------:R0:W2:Y:S01]  /*0300*/  F2F.F64.F32 R4, R18 ;  /* 0x0000001200047310 */ /* 0x0000a20000201800 */
[----:B------:R-:W-:-:S07]  /*0310*/  FMUL R21, R18, R18 ;  /* 0x0000001212157220 */ /* 0x000fce0000400000 */
[----:B------:R3:W4:Y:S01]  /*0320*/  F2F.F64.F32 R28, R21 ;  /* 0x00000015001c7310 */ /* 0x0007220000201800 */
[----:B0-----:R-:W-:Y:S01]  /*0330*/  FMUL R18, R23, R23 ;  /* 0x0000001717127220 */ /* 0x001fe20000400000 */
[----:B--2---:R-:W-:-:S06]  /*0340*/  DADD R4, R4, 1 ;  /* 0x3ff0000004047429 */ /* 0x004fcc0000000000 */
[----:B------:R0:W2:Y:S01]  /*0350*/  F2F.F64.F32 R14, R9 ;  /* 0x00000009000e7310 */ /* 0x0000a20000201800 */
[----:B---3--:R-:W-:Y:S01]  /*0360*/  I2FP.F32.S32 R21, UR9 ;  /* 0x0000000900157c45 */ /* 0x008fe20008201400 */
[----:B----4-:R-:W-:-:S06]  /*0370*/  DFMA R28, R28, 0.5, R4 ;  /* 0x3fe000001c1c782b */ /* 0x010fcc0000000004 */
[----:B------:R-:W3:Y:S01]  /*0380*/  F2F.F64.F32 R24, R23 ;  /* 0x0000001700187310 */ /* 0x000ee20000201800 */
[----:B0-----:R-:W-:Y:S01]  /*0390*/  FMUL R9, R3, UR26 ;  /* 0x0000001a03097c20 */ /* 0x001fe20008400000 */
[----:B--2---:R-:W-:-:S06]  /*03a0*/  DMUL R14, R14, 3 ;  /* 0x400800000e0e7828 */ /* 0x004fcc0000000000 */
[----:B------:R-:W0:Y:S01]  /*03b0*/  F2F.F64.F32 R4, R18 ;  /* 0x0000001200047310 */ /* 0x000e220000201800 */
[----:B---3--:R-:W-:-:S07]  /*03c0*/  DADD R24, R24, 1 ;  /* 0x3ff0000018187429 */ /* 0x008fce0000000000 */
[----:B------:R-:W2:Y:S01]  /*03d0*/  F2F.F64.F32 R22, R22 ;  /* 0x0000001600167310 */ /* 0x000ea20000201800 */
[----:B------:R-:W-:Y:S02]  /*03e0*/  DFMA R28, R14, -0.5, R28 ;  /* 0xbfe000000e1c782b */ /* 0x000fe4000000001c */
[----:B0-----:R-:W-:-:S05]  /*03f0*/  DFMA R4, R4, 0.5, R24 ;  /* 0x3fe000000404782b */ /* 0x001fca0000000018 */
[----:B------:R0:W3:Y:S01]  /*0400*/  F2F.F64.F32 R24, R9 ;  /* 0x0000000900187310 */ /* 0x0000e20000201800 */
[----:B--2---:R-:W-:Y:S01]  /*0410*/  DMUL R28, R22, R28 ;  /* 0x0000001c161c7228 */ /* 0x004fe20000000000 */
[----:B------:R-:W-:Y:S01]  /*0420*/  FMUL R23, R8, R21 ;  /* 0x0000001508177220 */ /* 0x000fe20000400000 */
[----:B------:R-:W-:Y:S01]  /*0430*/  I2FP.F32.S32 R21, UR8 ;  /* 0x0000000800157c45 */ /* 0x000fe20008201400 */
[----:B------:R-:W-:Y:S01]  /*0440*/  DFMA R4, R14, -0.5, R4 ;  /* 0xbfe000000e04782b */ /* 0x000fe20000000004 */
[----:B0-----:R-:W-:-:S03]  /*0450*/  FMUL R9, R3, UR27 ;  /* 0x0000001b03097c20 */ /* 0x001fc60008400000 */
[----:B------:R-:W-:-:S04]  /*0460*/  FFMA R21, R26, R21, R23 ;  /* 0x000000151a157223 */ /* 0x000fc80000000017 */
[----:B------:R-:W-:Y:S01]  /*0470*/  FMUL R21, R21, 3 ;  /* 0x4040000015157820 */ /* 0x000fe20000400000 */
[----:B---3--:R-:W-:-:S03]  /*0480*/  DMUL R24, R24, R4 ;  /* 0x0000000418187228 */ /* 0x008fc60000000000 */
[----:B------:R-:W0:Y:S01]  /*0490*/  F2F.F64.F32 R4, R21 ;  /* 0x0000001500047310 */ /* 0x000e220000201800 */
[----:B------:R-:W-:-:S07]  /*04a0*/  FMUL R22, R21, R21 ;  /* 0x0000001515167220 */ /* 0x000fce0000400000 */
[----:B------:R-:W2:Y:S01]  /*04b0*/  F2F.F64.F32 R22, R22 ;  /* 0x0000001600167310 */ /* 0x000ea20000201800 */
[----:B0-----:R-:W-:-:S07]  /*04c0*/  DADD R4, R4, 1 ;  /* 0x3ff0000004047429 */ /* 0x001fce0000000000 */
[----:B------:R0:W5:Y:S01]  /*04d0*/  F2F.F32.F64 R18, R24 ;  /* 0x0000001800127310 */ /* 0x0001620000301000 */
[----:B--2---:R-:W-:-:S07]  /*04e0*/  DFMA R22, R22, 0.5, R4 ;  /* 0x3fe000001616782b */ /* 0x004fce0000000004 */
[----:B------:R-:W-:Y:S01]  /*04f0*/  F2F.F32.F64 R21, R28 ;  /* 0x0000001c00157310 */ /* 0x000fe20000301000 */
[----:B------:R-:W-:-:S05]  /*0500*/  I2FP.F32.S32 R5, UR11 ;  /* 0x0000000b00057c45 */ /* 0x000fca0008201400 */
[----:B0-----:R-:W-:Y:S01]  /*0510*/  FMUL R25, R8, R5 ;  /* 0x0000000508197220 */ /* 0x001fe20000400000 */
[----:B------:R-:W-:Y:S01]  /*0520*/  DFMA R22, R14, -0.5, R22 ;  /* 0xbfe000000e16782b */ /* 0x000fe20000000016 */
[----:B------:R0:W2:Y:S01]  /*0530*/  F2F.F64.F32 R4, R9 ;  /* 0x0000000900047310 */ /* 0x0000a20000201800 */
[----:B-----5:R-:W-:Y:S01]  /*0540*/  FADD R27, R27, -R18 ;  /* 0x800000121b1b7221 */ /* 0x020fe20000000000 */
[----:B0-----:R-:W-:-:S05]  /*0550*/  I2FP.F32.S32 R9, UR10 ;  /* 0x0000000a00097c45 */ /* 0x001fca0008201400 */
[----:B------:R-:W-:Y:S01]  /*0560*/  FFMA R9, R26, R9, R25 ;  /* 0x000000091a097223 */ /* 0x000fe20000000019 */
[----:B--2---:R-:W-:-:S03]  /*0570*/  DMUL R22, R4, R22 ;  /* 0x0000001604167228 */ /* 0x004fc60000000000 */
[----:B------:R-:W-:-:S04]  /*0580*/  FMUL R28, R9, 3 ;  /* 0x40400000091c7820 */ /* 0x000fc80000400000 */
[----:B------:R-:W0:Y:S01]  /*0590*/  F2F.F64.F32 R24, R28 ;  /* 0x0000001c00187310 */ /* 0x000e220000201800 */
[----:B------:R-:W-:-:S07]  /*05a0*/  FMUL R29, R28, R28 ;  /* 0x0000001c1c1d7220 */ /* 0x000fce0000400000 */
[----:B------:R-:W2:Y:S01]  /*05b0*/  F2F.F64.F32 R4, R29 ;  /* 0x0000001d00047310 */ /* 0x000ea20000201800 */
[----:B0-----:R-:W-:-:S07]  /*05c0*/  DADD R24, R24, 1 ;  /* 0x3ff0000018187429 */ /* 0x001fce0000000000 */
[----:B------:R0:W3:Y:S01]  /*05d0*/  F2F.F32.F64 R9, R22 ;  /* 0x0000001600097310 */ /* 0x0000e20000301000 */
[----:B--2---:R-:W-:Y:S01]  /*05e0*/  DFMA R4, R4, 0.5, R24 ;  /* 0x3fe000000404782b */ /* 0x004fe20000000018 */
[----:B------:R-:W-:Y:S01]  /*05f0*/  I2FP.F32.S32 R24, UR32 ;  /* 0x0000002000187c45 */ /* 0x000fe20008201400 */
[----:B------:R-:W-:Y:S01]  /*0600*/  FADD R25, R20, -R21 ;  /* 0x8000001514197221 */ /* 0x000fe20000000000 */
[----:B0-----:R-:W2:Y:S01]  /*0610*/  LDG.E R23, desc[UR24][R12.64+0x4] ;  /* 0x000004180c177981 */ /* 0x001ea2000c1e1900 */
[----:B------:R-:W-:Y:S01]  /*0620*/  I2FP.F32.S32 R20, UR33 ;  /* 0x0000002100147c45 */ /* 0x000fe20008201400 */
[----:B------:R-:W-:Y:S01]  /*0630*/  UIMAD UR32, UR9, UR8, URZ ;  /* 0x00000008092072a4 */ /* 0x000fe2000f8e02ff */
[----:B------:R-:W-:-:S04]  /*0640*/  FFMA R25, R24, R25, RZ ;  /* 0x0000001918197223 */ /* 0x000fc800000000ff */
[----:B------:R-:W-:Y:S01]  /*0650*/  FFMA R22, R20, R27, R25 ;  /* 0x0000001b14167223 */ /* 0x000fe20000000019 */
[----:B---3--:R-:W-:Y:S01]  /*0660*/  FADD R20, R17, -R9 ;  /* 0x8000000911147221 */ /* 0x008fe20000000000 */
[----:B------:R-:W-:Y:S01]  /*0670*/  I2FP.F32.S32 R17, UR32 ;  /* 0x0000002000117c45 */ /* 0x000fe20008201400 */
[----:B------:R0:W-:Y:S04]  /*0680*/  STG.E desc[UR24][R12.64+0x24], R25 ;  /* 0x000024190c007986 */ /* 0x0001e8000c101918 */
[----:B0-----:R-:W-:Y:S02]  /*0690*/  FFMA R25, R17, R20, R22 ;  /* 0x0000001411197223 */ /* 0x001fe40000000016 */
[----:B------:R-:W3:Y:S04]  /*06a0*/  LDG.E R17, desc[UR24][R12.64+0x8] ;  /* 0x000008180c117981 */ /* 0x000ee8000c1e1900 */
[----:B------:R-:W4:Y:S01]  /*06b0*/  LDG.E R20, desc[UR24][R12.64+0xc] ;  /* 0x00000c180c147981 */ /* 0x000f22000c1e1900 */
[----:B------:R-:W-:-:S06]  /*06c0*/  FMUL R28, R3, UR16 ;  /* 0x00000010031c7c20 */ /* 0x000fcc0008400000 */
[----:B------:R-:W0:Y:S01]  /*06d0*/  F2F.F64.F32 R28, R28 ;  /* 0x0000001c001c7310 */ /* 0x000e220000201800 */
[----:B------:R-:W-:Y:S01]  /*06e0*/  DFMA R4, R14, -0.5, R4 ;  /* 0xbfe000000e04782b */ /* 0x000fe20000000004 */
[----:B------:R-:W-:Y:S01]  /*06f0*/  UIMAD UR32, UR4, UR4, URZ ;  /* 0x00000004042072a4 */ /* 0x000fe2000f8e02ff */
[----:B------:R-:W-:-:S06]  /*0700*/  FADD R6, -R21, R6 ;  /* 0x0000000615067221 */ /* 0x000fcc0000000100 */
[----:B0-----:R-:W-:Y:S01]  /*0710*/  DMUL R4, R28, R4 ;  /* 0x000000041c047228 */ /* 0x001fe20000000000 */
[----:B------:R-:W-:Y:S02]  /*0720*/  I2FP.F32.S32 R29, UR13 ;  /* 0x0000000d001d7c45 */ /* 0x000fe40008201400 */
[----:B------:R-:W-:-:S03]  /*0730*/  I2FP.F32.U32 R27, UR32 ;  /* 0x00000020001b7c45 */ /* 0x000fc60008201000 */
[----:B------:R-:W-:Y:S01]  /*0740*/  FMUL R28, R8, R29 ;  /* 0x0000001d081c7220 */ /* 0x000fe20000400000 */
[----:B------:R-:W-:Y:S01]  /*0750*/  I2FP.F32.S32 R29, UR12 ;  /* 0x0000000c001d7c45 */ /* 0x000fe20008201400 */
[----:B------:R-:W-:Y:S01]  /*0760*/  UIMAD UR32, UR6, UR6, URZ ;  /* 0x00000006062072a4 */ /* 0x000fe2000f8e02ff */
[----:B------:R-:W-:-:S03]  /*0770*/  FFMA R27, R27, R6, RZ ;  /* 0x000000061b1b7223 */ /* 0x000fc600000000ff */
[----:B------:R-:W-:Y:S02]  /*0780*/  FFMA R28, R26, R29, R28 ;  /* 0x0000001d1a1c7223 */ /* 0x000fe4000000001c */
[----:B------:R-:W-:Y:S01]  /*0790*/  I2FP.F32.U32 R6, UR32 ;  /* 0x0000002000067c45 */ /* 0x000fe20008201000 */
[----:B------:R-:W-:Y:S01]  /*07a0*/  UIMAD UR32, UR8, UR8, URZ ;  /* 0x00000008082072a4 */ /* 0x000fe2000f8e02ff */
[----:B------:R-:W-:Y:S01]  /*07b0*/  FMUL R28, R28, 3 ;  /* 0x404000001c1c7820 */ /* 0x000fe20000400000 */
[----:B------:R-:W-:Y:S01]  /*07c0*/  FADD R19, -R18, R19 ;  /* 0x0000001312137221 */ /* 0x000fe20000000100 */
[----:B------:R-:W-:Y:S01]  /*07d0*/  F2F.F32.F64 R24, R4 ;  /* 0x0000000400187310 */ /* 0x000fe20000301000 */
[----:B------:R0:W-:Y:S01]  /*07e0*/  STG.E desc[UR24][R12.64+0x24], R22 ;  /* 0x000024160c007986 */ /* 0x0001e2000c101918 */
[----:B------:R-:W-:Y:S01]  /*07f0*/  FADD R7, -R9, R7 ;  /* 0x0000000709077221 */ /* 0x000fe20000000100 */
[----:B------:R-:W-:Y:S01]  /*0800*/  FFMA R29, R6, R19, R27 ;  /* 0x00000013061d7223 */ /* 0x000fe2000000001b */
[----:B------:R-:W-:Y:S01]  /*0810*/  FMUL R6, R28, R28 ;  /* 0x0000001c1c067220 */ /* 0x000fe20000400000 */
[----:B------:R-:W5:Y:S03]  /*0820*/  LDG.E R19, desc[UR24][R12.64+0xc] ;  /* 0x00000c180c137981 */ /* 0x000f66000c1e1900 */
[----:B------:R-:W1:Y:S01]  /*0830*/  F2F.F64.F32 R4, R28 ;  /* 0x0000001c00047310 */ /* 0x000e620000201800 */
[----:B0-----:R-:W-:-:S05]  /*0840*/  I2FP.F32.U32 R22, UR32 ;  /* 0x0000002000167c45 */ /* 0x001fca0008201000 */
[----:B------:R-:W-:Y:S02]  /*0850*/  FFMA R22, R22, R7, R29 ;  /* 0x0000000716167223 */ /* 0x000fe4000000001d */
[----:B------:R-:W0:Y:S01]  /*0860*/  F2F.F64.F32 R6, R6 ;  /* 0x0000000600067310 */ /* 0x000e220000201800 */
[----:B-1----:R-:W-:Y:S01]  /*0870*/  DADD R4, R4, 1 ;  /* 0x3ff0000004047429 */ /* 0x002fe20000000000 */
[----:B------:R-:W-:Y:S01]  /*0880*/  FMUL R28, R3, UR17 ;  /* 0x00000011031c7c20 */ /* 0x000fe20008400000 */
[----:B------:R-:W-:-:S06]  /*0890*/  UIMAD UR32, UR5, UR5, URZ ;  /* 0x00000005052072a4 */ /* 0x000fcc000f8e02ff */
[----:B0-----:R-:W-:Y:S02]  /*08a0*/  DFMA R6, R6, 0.5, R4 ;  /* 0x3fe000000606782b */ /* 0x001fe40000000004 */
[----:B------:R-:W0:Y:S01]  /*08b0*/  F2F.F64.F32 R4, R28 ;  /* 0x0000001c00047310 */ /* 0x000e220000201800 */
[----:B------:R-:W-:-:S05]  /*08c0*/  FADD R21, -R21, R16 ;  /* 0x0000001015157221 */ /* 0x000fca0000000100 */
[----:B------:R-:W-:Y:S01]  /*08d0*/  DFMA R6, R14, -0.5, R6 ;  /* 0xbfe000000e06782b */ /* 0x000fe20000000006 */
[----:B------:R-:W-:-:S05]  /*08e0*/  I2FP.F32.U32 R16, UR32 ;  /* 0x0000002000107c45 */ /* 0x000fca0008201000 */
[----:B------:R-:W-:Y:S02]  /*08f0*/  FFMA R16, R16, R21, RZ ;  /* 0x0000001510107223 */ /* 0x000fe400000000ff */
[----:B------:R-:W5:Y:S01]  /*0900*/  LDG.E R21, desc[UR24][R12.64+0xc] ;  /* 0x00000c180c157981 */ /* 0x000f62000c1e1900 */
[----:B0-----:R-:W-:-:S03]  /*0910*/  DMUL R6, R4, R6 ;  /* 0x0000000604067228 */ /* 0x001fc60000000000 */
[----:B------:R-:W5:Y:S01]  /*0920*/  LDG.E R4, desc[UR24][R12.64+0x10] ;  /* 0x000010180c047981 */ /* 0x000f62000c1e1900 */
[----:B------:R-:W-:-:S03]  /*0930*/  UIMAD UR32, UR7, UR7, URZ ;  /* 0x00000007072072a4 */ /* 0x000fc6000f8e02ff */
[----:B------:R-:W-:Y:S04]  /*0940*/  STG.E desc[UR24][R12.64+0x28], RZ ;  /* 0x000028ff0c007986 */ /* 0x000fe8000c101918 */
[----:B------:R0:W-:Y:S04]  /*0950*/  STG.E desc[UR24][R12.64+0x28], R27 ;  /* 0x0000281b0c007986 */ /* 0x0001e8000c101918 */
[----:B------:R1:W-:Y:S01]  /*0960*/  STG.E desc[UR24][R12.64+0x28], R29 ;  /* 0x0000281d0c007986 */ /* 0x0003e2000c101918 */
[----:B------:R1:W-:Y:S03]  /*0970*/  F2F.F32.F64 R5, R6 ;  /* 0x0000000600057310 */ /* 0x0003e60000301000 */
[----:B------:R-:W-:Y:S04]  /*0980*/  STG.E desc[UR24][R12.64+0x2c], RZ ;  /* 0x00002cff0c007986 */ /* 0x000fe8000c101918 */
[----:B0-----:R-:W5:Y:S01]  /*0990*/  LDG.E R27, desc[UR24][R12.64+0x10] ;  /* 0x000010180c1b7981 */ /* 0x001f62000c1e1900 */
[----:B-1----:R-:W-:Y:S01]  /*09a0*/  I2FP.F32.U32 R29, UR32 ;  /* 0x00000020001d7c45 */ /* 0x002fe20008201000 */
[----:B------:R-:W-:-:S02]  /*09b0*/  UIMAD UR32, UR9, UR9, URZ ;  /* 0x00000009092072a4 */ /* 0x000fc4000f8e02ff */
[----:B------:R0:W-:Y:S04]  /*09c0*/  STG.E desc[UR24][R12.64+0x2c], R16 ;  /* 0x00002c100c007986 */ /* 0x0001e8000c101918 */
[----:B------:R-:W-:Y:S01]  /*09d0*/  I2FP.F32.U32 R6, UR32 ;  /* 0x0000002000067c45 */ /* 0x000fe20008201000 */
[----:B------:R-:W-:Y:S01]  /*09e0*/  UIMAD UR32, UR11, UR10, URZ ;  /* 0x0000000a0b2072a4 */ /* 0x000fe2000f8e02ff */
[----:B------:R-:W-:Y:S04]  /*09f0*/  STG.E desc[UR24][R12.64+0x24], R25 ;  /* 0x000024190c007986 */ /* 0x000fe8000c101918 */
[----:B------:R-:W-:Y:S01]  /*0a00*/  STG.E desc[UR24][R12.64+0x28], R22 ;  /* 0x000028160c007986 */ /* 0x000fe2000c101918 */
[----:B--2---:R-:W-:Y:S01]  /*0a10*/  FADD R23, -R18, R23 ;  /* 0x0000001712177221 */ /* 0x004fe20000000100 */
[----:B------:R-:W-:-:S03]  /*0a20*/  I2FP.F32.S32 R18, UR15 ;  /* 0x0000000f00127c45 */ /* 0x000fc60008201400 */
[----:B------:R-:W-:Y:S01]  /*0a30*/  FFMA R29, R29, R23, R16 ;  /* 0x000000171d1d7223 */ /* 0x000fe20000000010 */
[----:B------:R-:W-:Y:S01]  /*0a40*/  I2FP.F32.S32 R23, UR14 ;  /* 0x0000000e00177c45 */ /* 0x000fe20008201400 */
[----:B------:R-:W-:-:S04]  /*0a50*/  FMUL R18, R8, R18 ;  /* 0x0000001208127220 */ /* 0x000fc80000400000 */
[----:B------:R-:W-:-:S04]  /*0a60*/  FFMA R18, R26, R23, R18 ;  /* 0x000000171a127223 */ /* 0x000fc80000000012 */
[----:B------:R-:W-:Y:S02]  /*0a70*/  FMUL R28, R18, 3 ;  /* 0x40400000121c7820 */ /* 0x000fe40000400000 */
[----:B------:R-:W2:Y:S01]  /*0a80*/  LDG.E R18, desc[UR24][R12.64+0x10] ;  /* 0x000010180c127981 */ /* 0x000ea2000c1e1900 */
[----:B---3--:R-:W-:Y:S02]  /*0a90*/  FADD R9, -R9, R17 ;  /* 0x0000001109097221 */ /* 0x008fe40000000100 */
[----:B0-----:R0:W1:Y:S02]  /*0aa0*/  F2F.F64.F32 R16, R28 ;  /* 0x0000001c00107310 */ /* 0x0010640000201800 */
[----:B------:R-:W-:Y:S01]  /*0ab0*/  FFMA R9, R6, R9, R29 ;  /* 0x0000000906097223 */ /* 0x000fe2000000001d */
[----:B------:R-:W-:Y:S01]  /*0ac0*/  I2FP.F32.S32 R6, UR32 ;  /* 0x0000002000067c45 */ /* 0x000fe20008201400 */
[----:B----4-:R-:W-:Y:S01]  /*0ad0*/  FADD R20, R20, -R24 ;  /* 0x8000001814147221 */ /* 0x010fe20000000000 */
[----:B0-----:R-:W-:-:S03]  /*0ae0*/  FMUL R28, R28, R28 ;  /* 0x0000001c1c1c7220 */ /* 0x001fc60000400000 */
[----:B------:R-:W-:Y:S02]  /*0af0*/  FFMA R23, R6, R20, R25 ;  /* 0x0000001406177223 */ /* 0x000fe40000000019 */
[----:B------:R-:W0:Y:S01]  /*0b00*/  F2F.F64.F32 R6, R28 ;  /* 0x0000001c00067310 */ /* 0x000e220000201800 */
[----:B-1----:R-:W-:-:S08]  /*0b10*/  DADD R16, R16, 1 ;  /* 0x3ff0000010107429 */ /* 0x002fd00000000000 */
[----:B0-----:R-:W-:Y:S01]  /*0b20*/  DFMA R6, R6, 0.5, R16 ;  /* 0x3fe000000606782b */ /* 0x001fe20000000010 */
[----:B------:R-:W-:-:S06]  /*0b30*/  FMUL R16, R3, UR18 ;  /* 0x0000001203107c20 */ /* 0x000fcc0008400000 */
[----:B------:R-:W0:Y:S01]  /*0b40*/  F2F.F64.F32 R16, R16 ;  /* 0x0000001000107310 */ /* 0x000e220000201800 */
[----:B------:R-:W-:Y:S01]  /*0b50*/  DFMA R6, R14, -0.5, R6 ;  /* 0xbfe000000e06782b */ /* 0x000fe20000000006 */
[----:B------:R1:W-:Y:S07]  /*0b60*/  STG.E desc[UR24][R12.64+0x2c], R29 ;  /* 0x00002c1d0c007986 */ /* 0x0003ee000c101918 */
[----:B0-----:R-:W-:Y:S01]  /*0b70*/  DMUL R6, R16, R6 ;  /* 0x0000000610067228 */ /* 0x001fe20000000000 */
[----:B------:R-:W-:-:S05]  /*0b80*/  I2FP.F32.S32 R17, UR21 ;  /* 0x0000001500117c45 */ /* 0x000fca0008201400 */
[----:B-1----:R-:W-:Y:S01]  /*0b90*/  FMUL R29, R8, R17 ;  /* 0x00000011081d7220 */ /* 0x002fe20000400000 */
[----:B------:R-:W-:Y:S01]  /*0ba0*/  I2FP.F32.S32 R17, UR20 ;  /* 0x0000001400117c45 */ /* 0x000fe20008201400 */
[----:B------:R-:W-:-:S04]  /*0bb0*/  UIMAD UR32, UR10, UR10, URZ ;  /* 0x0000000a0a2072a4 */ /* 0x000fc8000f8e02ff */
[----:B------:R-:W-:Y:S01]  /*0bc0*/  FFMA R17, R26, R17, R29 ;  /* 0x000000111a117223 */ /* 0x000fe2000000001d */
[----:B------:R-:W-:Y:S03]  /*0bd0*/  F2F.F32.F64 R20, R6 ;  /* 0x0000000600147310 */ /* 0x000fe60000301000 */
[----:B------:R-:W-:Y:S01]  /*0be0*/  FMUL R28, R17, 3 ;  /* 0x40400000111c7820 */ /* 0x000fe20000400000 */
[----:B-----5:R-:W-:Y:S01]  /*0bf0*/  FADD R16, -R24, R19 ;  /* 0x0000001318107221 */ /* 0x020fe20000000100 */
[----:B------:R-:W-:-:S03]  /*0c00*/  I2FP.F32.U32 R19, UR32 ;  /* 0x0000002000137c45 */ /* 0x000fc60008201000 */
[----:B------:R-:W0:Y:S01]  /*0c10*/  F2F.F64.F32 R6, R28 ;  /* 0x0000001c00067310 */ /* 0x000e220000201800 */
[----:B------:R-:W-:Y:S01]  /*0c20*/  FMUL R29, R28, R28 ;  /* 0x0000001c1c1d7220 */ /* 0x000fe20000400000 */
[----:B------:R-:W-:Y:S01]  /*0c30*/  FFMA R19, R19, R16, R22 ;  /* 0x0000001013137223 */ /* 0x000fe20000000016 */
[----:B------:R-:W-:Y:S01]  /*0c40*/  UIMAD UR32, UR11, UR11, URZ ;  /* 0x0000000b0b2072a4 */ /* 0x000fe2000f8e02ff */
[----:B------:R-:W3:Y:S04]  /*0c50*/  LDG.E R22, desc[UR24][R12.64+0x18] ;  /* 0x000018180c167981 */ /* 0x000ee8000c1e1900 */
[----:B------:R-:W1:Y:S01]  /*0c60*/  F2F.F64.F32 R16, R29 ;  /* 0x0000001d00107310 */ /* 0x000e620000201800 */
[----:B0-----:R-:W-:-:S08]  /*0c70*/  DADD R6, R6, 1 ;  /* 0x3ff0000006067429 */ /* 0x001fd00000000000 */
[----:B-1----:R-:W-:Y:S01]  /*0c80*/  DFMA R16, R16, 0.5, R6 ;  /* 0x3fe000001010782b */ /* 0x002fe20000000006 */
[----:B------:R-:W-:Y:S01]  /*0c90*/  I2FP.F32.U32 R6, UR32 ;  /* 0x0000002000067c45 */ /* 0x000fe20008201000 */
[----:B------:R-:W-:Y:S01]  /*0ca0*/  UIMAD UR32, UR13, UR12, URZ ;  /* 0x0000000c0d2072a4 */ /* 0x000fe2000f8e02ff */
[----:B------:R-:W-:Y:S01]  /*0cb0*/  FADD R25, R4, -R5 ;  /* 0x8000000504197221 */ /* 0x000fe20000000000 */
[----:B------:R-:W-:Y:S01]  /*0cc0*/  FADD R21, -R24, R21 ;  /* 0x0000001518157221 */ /* 0x000fe20000000100 */
[----:B------:R-:W4:Y:S03]  /*0cd0*/  LDG.E R7, desc[UR24][R12.64+0x14] ;  /* 0x000014180c077981 */ /* 0x000f26000c1e1900 */
[----:B------:R-:W-:Y:S01]  /*0ce0*/  I2FP.F32.S32 R4, UR32 ;  /* 0x0000002000047c45 */ /* 0x000fe20008201400 */
[----:B------:R-:W5:Y:S04]  /*0cf0*/  LDG.E R24, desc[UR24][R12.64+0x14] ;  /* 0x000014180c187981 */ /* 0x000f68000c1e1900 */
[----:B------:R-:W-:-:S02]  /*0d00*/  FFMA R25, R4, R25, R23 ;  /* 0x0000001904197223 */ /* 0x000fc40000000017 */
[----:B------:R-:W5:Y:S01]  /*0d10*/  LDG.E R4, desc[UR24][R12.64+0x14] ;  /* 0x000014180c047981 */ /* 0x000f62000c1e1900 */
[----:B------:R-:W-:-:S03]  /*0d20*/  FFMA R6, R6, R21, R9 ;  /* 0x0000001506067223 */ /* 0x000fc60000000009 */
[----:B------:R-:W5:Y:S01]  /*0d30*/  LDG.E R21, desc[UR24][R12.64+0x18] ;  /* 0x000018180c157981 */ /* 0x000f62000c1e1900 */
[----:B------:R-:W-:-:S06]  /*0d40*/  FMUL R28, R3, UR19 ;  /* 0x00000013031c7c20 */ /* 0x000fcc0008400000 */
[----:B------:R-:W0:Y:S01]  /*0d50*/  F2F.F64.F32 R28, R28 ;  /* 0x0000001c001c7310 */ /* 0x000e220000201800 */
[----:B------:R-:W-:Y:S01]  /*0d60*/  DFMA R16, R14, -0.5, R16 ;  /* 0xbfe000000e10782b */ /* 0x000fe20000000010 */
[----:B------:R-:W-:Y:S01]  /*0d70*/  UIMAD UR32, UR12, UR12, URZ ;  /* 0x0000000c0c2072a4 */ /* 0x000fe2000f8e02ff */
[----:B------:R-:W-:Y:S01]  /*0d80*/  FADD R27, -R5, R27 ;  /* 0x0000001b051b7221 */ /* 0x000fe20000000100 */
[----:B------:R1:W-:Y:S05]  /*0d90*/  STG.E desc[UR24][R12.64+0x24], R23 ;  /* 0x000024170c007986 */ /* 0x0003ea000c101918 */
[----:B0-----:R-:W-:Y:S01]  /*0da0*/  DMUL R16, R28, R16 ;  /* 0x000000101c107228 */ /* 0x001fe20000000000 */
[----:B------:R-:W-:-:S02]  /*0db0*/  I2FP.F32.U32 R28, UR32 ;  /* 0x00000020001c7c45 */ /* 0x000fc40008201000 */
[----:B------:R-:W-:-:S03]  /*0dc0*/  I2FP.F32.S32 R29, UR23 ;  /* 0x00000017001d7c45 */ /* 0x000fc60008201400 */
[----:B-1----:R-:W-:Y:S01]  /*0dd0*/  FFMA R23, R28, R27, R19 ;  /* 0x0000001b1c177223 */ /* 0x002fe20000000013 */
[----:B------:R-:W-:Y:S01]  /*0de0*/  I2FP.F32.S32 R27, UR22 ;  /* 0x00000016001b7c45 */ /* 0x000fe20008201400 */
[----:B------:R-:W-:-:S04]  /*0df0*/  FMUL R29, R8, R29 ;  /* 0x0000001d081d7220 */ /* 0x000fc80000400000 */
[----:B------:R-:W-:Y:S01]  /*0e00*/  FFMA R27, R26, R27, R29 ;  /* 0x0000001b1a1b7223 */ /* 0x000fe2000000001d */
[----:B------:R-:W-:Y:S01]  /*0e10*/  UIMAD UR32, UR13, UR13, URZ ;  /* 0x0000000d0d2072a4 */ /* 0x000fe2000f8e02ff */
[----:B------:R0:W-:Y:S02]  /*0e20*/  STG.E desc[UR24][R12.64+0x2c], R9 ;  /* 0x00002c090c007986 */ /* 0x0001e4000c101918 */
[----:B------:R-:W-:-:S04]  /*0e30*/  FMUL R27, R27, 3 ;  /* 0x404000001b1b7820 */ /* 0x000fc80000400000 */
[----:B------:R-:W-:Y:S01]  /*0e40*/  FMUL R28, R27, R27 ;  /* 0x0000001b1b1c7220 */ /* 0x000fe20000400000 */
[----:B0-----:R-:W-:Y:S08]  /*0e50*/  F2F.F32.F64 R9, R16 ;  /* 0x0000001000097310 */ /* 0x001ff00000301000 */
[----:B------:R-:W0:Y:S01]  /*0e60*/  F2F.F64.F32 R16, R27 ;  /* 0x0000001b00107310 */ /* 0x000e220000201800 */
[----:B------:R1:W-:Y:S01]  /*0e70*/  STG.E desc[UR24][R12.64+0x28], R19 ;  /* 0x000028130c007986 */ /* 0x0003e2000c101918 */
[----:B------:R-:W-:Y:S01]  /*0e80*/  FMUL R29, R3, UR28 ;  /* 0x0000001c031d7c20 */ /* 0x000fe20008400000 */
[----:B0-----:R-:W-:Y:S01]  /*0e90*/  DADD R16, R16, 1 ;  /* 0x3ff0000010107429 */ /* 0x001fe20000000000 */
[----:B------:R-:W-:Y:S01]  /*0ea0*/  UIMAD UR33, UR14, UR14, URZ ;  /* 0x0000000e0e2172a4 */ /* 0x000fe2000f8e02ff */
[----:B------:R0:W-:Y:S01]  /*0eb0*/  STG.E desc[UR24][R12.64+0x2c], R6 ;  /* 0x00002c060c007986 */ /* 0x0001e2000c101918 */
[----:B------:R-:W-:-:S03]  /*0ec0*/  UIMAD UR34, UR20, UR20, URZ ;  /* 0x00000014142272a4 */ /* 0x000fc6000f8e02ff */
[----:B------:R5:W-:Y:S01]  /*0ed0*/  STG.E desc[UR24][R12.64+0x24], R25 ;  /* 0x000024190c007986 */ /* 0x000be2000c101918 */
[----:B--2---:R-:W-:Y:S01]  /*0ee0*/  FADD R18, -R5, R18 ;  /* 0x0000001205127221 */ /* 0x004fe20000000100 */
[----:B------:R-:W-:-:S05]  /*0ef0*/  I2FP.F32.U32 R5, UR32 ;  /* 0x0000002000057c45 */ /* 0x000fca0008201000 */
[----:B------:R-:W-:Y:S02]  /*0f00*/  FFMA R5, R5, R18, R6 ;  /* 0x0000001205057223 */ /* 0x000fe40000000006 */
[----:B-1----:R-:W1:Y:S01]  /*0f10*/  F2F.F64.F32 R18, R28 ;  /* 0x0000001c00127310 */ /* 0x002e620000201800 */
[----:B------:R-:W-:Y:S01]  /*0f20*/  UIMAD UR32, UR15, UR14, URZ ;  /* 0x0000000e0f2072a4 */ /* 0x000fe2000f8e02ff */
[----:B0-----:R-:W2:Y:S01]  /*0f30*/  LDG.E R6, desc[UR24][R12.64+0x18] ;  /* 0x000018180c067981 */ /* 0x001ea2000c1e1900 */
[----:B-1----:R-:W-:-:S05]  /*0f40*/  DFMA R18, R18, 0.5, R16 ;  /* 0x3fe000001212782b */ /* 0x002fca0000000010 */
[----:B------:R-:W0:Y:S03]  /*0f50*/  F2F.F64.F32 R16, R29 ;  /* 0x0000001d00107310 */ /* 0x000e260000201800 */
[----:B------:R-:W-:-:S08]  /*0f60*/  DFMA R18, R14, -0.5, R18 ;  /* 0xbfe000000e12782b */ /* 0x000fd00000000012 */
[----:B0-----:R-:W-:Y:S01]  /*0f70*/  DMUL R16, R16, R18 ;  /* 0x0000001210107228 */ /* 0x001fe20000000000 */
[----:B------:R-:W-:-:S05]  /*0f80*/  I2FP.F32.S32 R19, UR31 ;  /* 0x0000001f00137c45 */ /* 0x000fca0008201400 */
[----:B------:R-:W-:Y:S01]  /*0f90*/  FMUL R27, R8, R19 ;  /* 0x00000013081b7220 */ /* 0x000fe20000400000 */
[----:B------:R-:W-:-:S05]  /*0fa0*/  I2FP.F32.S32 R19, UR30 ;  /* 0x0000001e00137c45 */ /* 0x000fca0008201400 */
[----:B------:R-:W-:-:S04]  /*0fb0*/  FFMA R19, R26, R19, R27 ;  /* 0x000000131a137223 */ /* 0x000fc8000000001b */
[----:B------:R-:W-:-:S04]  /*0fc0*/  FMUL R8, R19, 3 ;  /* 0x4040000013087820 */ /* 0x000fc80000400000 */
[----:B------:R-:W0:Y:S01]  /*0fd0*/  F2F.F64.F32 R26, R8 ;  /* 0x00000008001a7310 */ /* 0x000e220000201800 */
[----:B------:R-:W-:-:S07]  /*0fe0*/  FMUL R28, R8, R8 ;  /* 0x00000008081c7220 */ /* 0x000fce0000400000 */
[----:B------:R-:W1:Y:S01]  /*0ff0*/  F2F.F64.F32 R18, R28 ;  /* 0x0000001c00127310 */ /* 0x000e620000201800 */
[----:B0-----:R-:W-:Y:S01]  /*1000*/  DADD R26, R26, 1 ;  /* 0x3ff000001a1a7429 */ /* 0x001fe20000000000 */
[----:B------:R-:W-:Y:S01]  /*1010*/  I2FP.F32.U32 R8, UR33 ;  /* 0x0000002100087c45 */ /* 0x000fe20008201000 */
[----:B------:R-:W-:-:S06]  /*1020*/  UIMAD UR33, UR21, UR20, URZ ;  /* 0x00000014152172a4 */ /* 0x000fcc000f8e02ff */
[----:B-1----:R-:W-:Y:S01]  /*1030*/  DFMA R18, R18, 0.5, R26 ;  /* 0x3fe000001212782b */ /* 0x002fe2000000001a */
[----:B------:R-:W-:Y:S01]  /*1040*/  I2FP.F32.S32 R26, UR32 ;  /* 0x00000020001a7c45 */ /* 0x000fe20008201400 */
[----:B------:R-:W-:Y:S01]  /*1050*/  UIMAD UR32, UR15, UR15, URZ ;  /* 0x0000000f0f2072a4 */ /* 0x000fe2000f8e02ff */
[----:B---3--:R-:W-:Y:S01]  /*1060*/  FADD R22, R22, -R9 ;  /* 0x8000000916167221 */ /* 0x008fe20000000000 */
[----:B------:R-:W-:Y:S01]  /*1070*/  FMUL R27, R3, UR29 ;  /* 0x0000001d031b7c20 */ /* 0x000fe20008400000 */
[----:B------:R0:W-:Y:S03]  /*1080*/  F2F.F32.F64 R16, R16 ;  /* 0x0000001000107310 */ /* 0x0001e60000301000 */
[----:B------:R-:W-:-:S05]  /*1090*/  DFMA R18, R14, -0.5, R18 ;  /* 0xbfe000000e12782b */ /* 0x000fca0000000012 */
[----:B------:R-:W1:Y:S01]  /*10a0*/  F2F.F64.F32 R14, R27 ;  /* 0x0000001b000e7310 */ /* 0x000e620000201800 */
[----:B----4-:R-:W-:Y:S01]  /*10b0*/  FADD R7, -R20, R7 ;  /* 0x0000000714077221 */ /* 0x010fe20000000100 */
[----:B-----5:R-:W-:-:S03]  /*10c0*/  FADD R24, R24, -R20 ;  /* 0x8000001418187221 */ /* 0x020fc60000000000 */
[----:B------:R-:W-:Y:S01]  /*10d0*/  FFMA R7, R8, R7, R23 ;  /* 0x0000000708077223 */ /* 0x000fe20000000017 */
[----:B------:R-:W-:Y:S01]  /*10e0*/  I2FP.F32.U32 R8, UR32 ;  /* 0x0000002000087c45 */ /* 0x000fe20008201000 */
[----:B------:R-:W-:Y:S01]  /*10f0*/  FFMA R25, R26, R24, R25 ;  /* 0x000000181a197223 */ /* 0x000fe20000000019 */
[----:B------:R-:W-:Y:S01]  /*1100*/  FADD R20, -R20, R4 ;  /* 0x0000000414147221 */ /* 0x000fe20000000100 */
[----:B------:R-:W-:Y:S01]  /*1110*/  I2FP.F32.S32 R24, UR33 ;  /* 0x0000002100187c45 */ /* 0x000fe20008201400 */
[----:B------:R-:W3:Y:S02]  /*1120*/  LDG.E R4, desc[UR24][R12.64+0x1c] ;  /* 0x00001c180c047981 */ /* 0x000ee4000c1e1900 */
[----:B------:R-:W-:Y:S02]  /*1130*/  FFMA R8, R8, R20, R5 ;  /* 0x0000001408087223 */ /* 0x000fe40000000005 */
[----:B0-----:R-:W-:Y:S01]  /*1140*/  FFMA R17, R24, R22, R25 ;  /* 0x0000001618117223 */ /* 0x001fe20000000019 */
[----:B------:R-:W4:Y:S01]  /*1150*/  LDG.E R20, desc[UR24][R12.64+0x1c] ;  /* 0x00001c180c147981 */ /* 0x000f22000c1e1900 */
[----:B------:R-:W-:Y:S01]  /*1160*/  I2FP.F32.U32 R22, UR34 ;  /* 0x0000002200167c45 */ /* 0x000fe20008201000 */
[----:B------:R-:W-:-:S02]  /*1170*/  FADD R21, -R9, R21 ;  /* 0x0000001509157221 */ /* 0x000fc40000000100 */
[----:B------:R-:W5:Y:S02]  /*1180*/  LDG.E R24, desc[UR24][R12.64+0x20] ;  /* 0x000020180c187981 */ /* 0x000f64000c1e1900 */
[----:B------:R-:W-:Y:S02]  /*1190*/  FFMA R21, R22, R21, R7 ;  /* 0x0000001516157223 */ /* 0x000fe40000000007 */
[----:B------:R-:W5:Y:S04]  /*11a0*/  LDG.E R26, desc[UR24][R12.64+0x20] ;  /* 0x000020180c1a7981 */ /* 0x000f68000c1e1900 */
[----:B------:R-:W5:Y:S01]  /*11b0*/  LDG.E R22, desc[UR24][R12.64+0x1c] ;  /* 0x00001c180c167981 */ /* 0x000f62000c1e1900 */
[----:B-1----:R-:W-:-:S03]  /*11c0*/  DMUL R14, R14, R18 ;  /* 0x000000120e0e7228 */ /* 0x002fc60000000000 */
[----:B------:R-:W5:Y:S01]  /*11d0*/  LDG.E R18, desc[UR24][R12.64+0x20] ;  /* 0x000020180c127981 */ /* 0x000f62000c1e1900 */
[----:B------:R-:W-:Y:S02]  /*11e0*/  UIMAD UR32, UR21, UR21, URZ ;  /* 0x00000015152072a4 */ /* 0x000fe4000f8e02ff */
[----:B------:R0:W5:Y:S01]  /*11f0*/  F2F.F32.F64 R19, R14 ;  /* 0x0000000e00137310 */ /* 0x0001620000301000 */
[----:B------:R-:W-:Y:S02]  /*1200*/  UIMAD UR34, UR22, UR22, URZ ;  /* 0x00000016162272a4 */ /* 0x000fe4000f8e02ff */
[----:B------:R-:W-:-:S06]  /*1210*/  UIMAD UR33, UR30, UR30, URZ ;  /* 0x0000001e1e2172a4 */ /* 0x000fcc000f8e02ff */
[----:B0-----:R-:W-:Y:S01]  /*1220*/  I2FP.F32.U32 R14, UR33 ;  /* 0x00000021000e7c45 */ /* 0x001fe20008201000 */
[----:B------:R0:W-:Y:S04]  /*1230*/  STG.E desc[UR24][R12.64+0x28], R23 ;  /* 0x000028170c007986 */ /* 0x0001e8000c101918 */
[----:B------:R1:W-:Y:S04]  /*1240*/  STG.E desc[UR24][R12.64+0x2c], R5 ;  /* 0x00002c050c007986 */ /* 0x0003e8000c101918 */
[----:B------:R-:W-:Y:S04]  /*1250*/  STG.E desc[UR24][R12.64+0x24], R25 ;  /* 0x000024190c007986 */ /* 0x000fe8000c101918 */
[----:B------:R-:W-:Y:S04]  /*1260*/  STG.E desc[UR24][R12.64+0x2c], R8 ;  /* 0x00002c080c007986 */ /* 0x000fe8000c101918 */
[----:B------:R-:W-:Y:S04]  /*1270*/  STG.E desc[UR24][R12.64+0x24], R17 ;  /* 0x000024110c007986 */ /* 0x000fe8000c101918 */
[----:B------:R-:W-:Y:S01]  /*1280*/  STG.E desc[UR24][R12.64+0x28], R7 ;  /* 0x000028070c007986 */ /* 0x000fe2000c101918 */
[----:B--2---:R-:W-:Y:S01]  /*1290*/  FADD R6, -R9, R6 ;  /* 0x0000000609067221 */ /* 0x004fe20000000100 */
[----:B------:R-:W-:Y:S01]  /*12a0*/  I2FP.F32.U32 R9, UR32 ;  /* 0x0000002000097c45 */ /* 0x000fe20008201000 */
[----:B------:R-:W-:-:S06]  /*12b0*/  UIMAD UR32, UR23, UR22, URZ ;  /* 0x00000016172072a4 */ /* 0x000fcc000f8e02ff */
[----:B------:R-:W-:Y:S01]  /*12c0*/  I2FP.F32.S32 R28, UR32 ;  /* 0x00000020001c7c45 */ /* 0x000fe20008201400 */
[----:B------:R-:W-:Y:S01]  /*12d0*/  UIMAD UR32, UR31, UR30, URZ ;  /* 0x0000001e1f2072a4 */ /* 0x000fe2000f8e02ff */
[----:B------:R-:W-:-:S05]  /*12e0*/  FFMA R6, R9, R6, R8 ;  /* 0x0000000609067223 */ /* 0x000fca0000000008 */
[----:B------:R-:W-:Y:S01]  /*12f0*/  I2FP.F32.S32 R15, UR32 ;  /* 0x00000020000f7c45 */ /* 0x000fe20008201400 */
[----:B------:R-:W-:Y:S01]  /*1300*/  UIMAD UR32, UR31, UR31, URZ ;  /* 0x0000001f1f2072a4 */ /* 0x000fe2000f8e02ff */
[----:B---3--:R-:W-:-:S04]  /*1310*/  FADD R4, R4, -R16 ;  /* 0x8000001004047221 */ /* 0x008fc80000000000 */
[----:B------:R-:W-:Y:S01]  /*1320*/  FFMA R4, R28, R4, R17 ;  /* 0x000000041c047223 */ /* 0x000fe20000000011 */
[----:B------:R-:W-:Y:S01]  /*1330*/  I2FP.F32.U32 R28, UR34 ;  /* 0x00000022001c7c45 */ /* 0x000fe20008201000 */
[----:B----4-:R-:W-:Y:S01]  /*1340*/  FADD R9, -R16, R20 ;  /* 0x0000001410097221 */ /* 0x010fe20000000100 */
[----:B-----5:R-:W-:-:S03]  /*1350*/  FADD R20, R24, -R19 ;  /* 0x8000001318147221 */ /* 0x020fc60000000000 */
[----:B------:R-:W-:Y:S01]  /*1360*/  FFMA R9, R28, R9, R21 ;  /* 0x000000091c097223 */ /* 0x000fe20000000015 */
[----:B------:R-:W-:Y:S01]  /*1370*/  FADD R26, -R19, R26 ;  /* 0x0000001a131a7221 */ /* 0x000fe20000000100 */
[----:B------:R-:W-:Y:S01]  /*1380*/  FFMA R20, R15, R20, R4 ;  /* 0x000000140f147223 */ /* 0x000fe20000000004 */
[----:B------:R-:W-:Y:S01]  /*1390*/  UIMAD UR34, UR23, UR23, URZ ;  /* 0x00000017172272a4 */ /* 0x000fe2000f8e02ff */
[----:B------:R-:W-:Y:S01]  /*13a0*/  FADD R22, -R16, R22 ;  /* 0x0000001610167221 */ /* 0x000fe20000000100 */
[----:B------:R-:W-:Y:S02]  /*13b0*/  FFMA R16, R14, R26, R9 ;  /* 0x0000001a0e107223 */ /* 0x000fe40000000009 */
[----:B------:R-:W0:Y:S02]  /*13c0*/  F2F.F64.F32 R14, R20 ;  /* 0x00000014000e7310 */ /* 0x000e240000201800 */
[----:B------:R-:W-:Y:S01]  /*13d0*/  I2FP.F32.U32 R27, UR34 ;  /* 0x00000022001b7c45 */ /* 0x000fe20008201000 */
[----:B------:R-:W-:Y:S01]  /*13e0*/  FMUL R28, R16, R16 ;  /* 0x00000010101c7220 */ /* 0x000fe20000400000 */
[----:B------:R-:W-:-:S03]  /*13f0*/  FADD R26, -R19, R18 ;  /* 0x00000012131a7221 */ /* 0x000fc60000000100 */
[----:B------:R-:W-:Y:S01]  /*1400*/  FFMA R24, R27, R22, R6 ;  /* 0x000000161b187223 */ /* 0x000fe20000000006 */
[----:B------:R-:W2:Y:S01]  /*1410*/  F2F.F64.F32 R18, R28 ;  /* 0x0000001c00127310 */ /* 0x000ea20000201800 */
[----:B------:R-:W-:-:S05]  /*1420*/  I2FP.F32.U32 R27, UR32 ;  /* 0x00000020001b7c45 */ /* 0x000fca0008201000 */
[----:B------:R-:W-:Y:S01]  /*1430*/  FFMA R26, R27, R26, R24 ;  /* 0x0000001a1b1a7223 */ /* 0x000fe20000000018 */
[----:B0-----:R-:W-:-:S03]  /*1440*/  DADD R22, R14, R14 ;  /* 0x000000000e167229 */ /* 0x001fc6000000000e */
[----:B------:R-:W-:-:S05]  /*1450*/  FMUL R27, R26, R26 ;  /* 0x0000001a1a1b7220 */ /* 0x000fca0000400000 */
[----:B--2---:R-:W-:Y:S01]  /*1460*/  DFMA R18, R14, R22, R18 ;  /* 0x000000160e12722b */ /* 0x004fe20000000012 */
[----:B------:R-:W0:Y:S07]  /*1470*/  F2F.F64.F32 R14, R27 ;  /* 0x0000001b000e7310 */ /* 0x000e2e0000201800 */
[----:B0-----:R-:W-:-:S06]  /*1480*/  DADD R14, R18, R14 ;  /* 0x00000000120e7229 */ /* 0x001fcc000000000e */
[----:B------:R-:W0:Y:S04]  /*1490*/  MUFU.RSQ64H R19, R15 ;  /* 0x0000000f00137308 */ /* 0x000e280000001c00 */
[----:B------:R-:W-:-:S06]  /*14a0*/  IADD3 R18, PT, PT, R15, -0x3500000, RZ ;  /* 0xfcb000000f127810 */ /* 0x000fcc0007ffe0ff */
[----:B0-----:R-:W-:-:S08]  /*14b0*/  DMUL R22, R18, R18 ;  /* 0x0000001212167228 */ /* 0x001fd00000000000 */
[----:B------:R-:W-:Y:S01]  /*14c0*/  DFMA R28, R14, -R22, 1 ;  /* 0x3ff000000e1c742b */ /* 0x000fe20000000816 */
[----:B------:R-:W-:Y:S01]  /*14d0*/  IMAD.MOV.U32 R22, RZ, RZ, 0x0 ;  /* 0x00000000ff167424 */ /* 0x000fe200078e00ff */
[----:B------:R-:W-:-:S06]  /*14e0*/  MOV R23, 0x3fd80000 ;  /* 0x3fd8000000177802 */ /* 0x000fcc0000000f00 */
[----:B------:R-:W-:Y:S02]  /*14f0*/  DFMA R22, R28, R22, 0.5 ;  /* 0x3fe000001c16742b */ /* 0x000fe40000000016 */
[----:B------:R-:W-:Y:S01]  /*1500*/  DMUL R28, R18, R28 ;  /* 0x0000001c121c7228 */ /* 0x000fe20000000000 */
[----:B------:R-:W-:Y:S07]  /*1510*/  STG.E desc[UR24][R12.64+0x2c], R6 ;  /* 0x00002c060c007986 */ /* 0x000fee000c101918 */
[----:B------:R-:W-:Y:S01]  /*1520*/  DFMA R22, R22, R28, R18 ;  /* 0x0000001c1616722b */ /* 0x000fe20000000012 */
[----:B------:R0:W-:Y:S04]  /*1530*/  STG.E desc[UR24][R12.64+0x24], R4 ;  /* 0x000024040c007986 */ /* 0x0001e8000c101918 */
[----:B------:R-:W-:Y:S04]  /*1540*/  STG.E desc[UR24][R12.64+0x2c], R24 ;  /* 0x00002c180c007986 */ /* 0x000fe8000c101918 */
[----:B------:R-:W-:Y:S01]  /*1550*/  STG.E desc[UR24][R12.64+0x24], R20 ;  /* 0x000024140c007986 */ /* 0x000fe2000c101918 */
[----:B------:R-:W-:-:S03]  /*1560*/  DMUL R28, R14, R22 ;  /* 0x000000160e1c7228 */ /* 0x000fc60000000000 */
[----:B------:R-:W-:Y:S01]  /*1570*/  STG.E desc[UR24][R12.64+0x2c], R26 ;  /* 0x00002c1a0c007986 */ /* 0x000fe2000c101918 */
[----:B------:R-:W-:Y:S01]  /*1580*/  ISETP.GE.U32.AND P0, PT, R18, 0x7ca00000, PT ;  /* 0x7ca000001200780c */ /* 0x000fe20003f06070 */
[----:B-1----:R-:W-:Y:S01]  /*1590*/  VIADD R5, R23, 0xfff00000 ;  /* 0xfff0000017057836 */ /* 0x002fe20000000000 */
[----:B0-----:R-:W-:Y:S02]  /*15a0*/  MOV R4, R22 ;  /* 0x0000001600047202 */ /* 0x001fe40000000f00 */
[----:B------:R-:W-:Y:S01]  /*15b0*/  DFMA R6, R28, -R28, R14 ;  /* 0x8000001c1c06722b */ /* 0x000fe2000000000e */
[----:B------:R-:W-:Y:S01]  /*15c0*/  STG.E desc[UR24][R12.64+0x28], R21 ;  /* 0x000028150c007986 */ /* 0x000fe2000c101918 */
[----:B------:R-:W-:Y:S03]  /*15d0*/  BSSY.RECONVERGENT B1, `(.L_x_269) ;  /* 0x000000b000017945 */ /* 0x000fe60003800200 */
[----:B------:R-:W-:Y:S04]  /*15e0*/  STG.E desc[UR24][R12.64+0x28], R9 ;  /* 0x000028090c007986 */ /* 0x000fe8000c101918 */
[----:B------:R0:W-:Y:S02]  /*15f0*/  STG.E desc[UR24][R12.64+0x28], R16 ;  /* 0x000028100c007986 */ /* 0x0001e4000c101918 */
[----:B0-----:R-:W-:Y:S01]  /*1600*/  DFMA R16, R6, R4, R28 ;  /* 0x000000040610722b */ /* 0x001fe2000000001c */
[----:B------:R-:W-:Y:S10]  /*1610*/  @!P0 BRA `(.L_x_270) ;  /* 0x0000000000188947 */ /* 0x000ff40003800000 */
[----:B------:R-:W-:Y:S01]  /*1620*/  IMAD.MOV.U32 R17, RZ, RZ, R7 ;  /* 0x000000ffff117224 */ /* 0x000fe200078e0007 */
[----:B------:R-:W-:Y:S01]  /*1630*/  MOV R8, R28 ;  /* 0x0000001c00087202 */ /* 0x000fe20000000f00 */
[----:B------:R-:W-:Y:S01]  /*1640*/  IMAD.MOV.U32 R9, RZ, RZ, R29 ;  /* 0x000000ffff097224 */ /* 0x000fe200078e001d */
[----:B------:R-:W-:Y:S02]  /*1650*/  MOV R23, R5 ;  /* 0x0000000500177202 */ /* 0x000fe40000000f00 */
[----:B------:R-:W-:-:S07]  /*1660*/  MOV R4, 0x1680 ;  /* 0x0000168000047802 */ /* 0x000fce0000000f00 */
[----:B------:R-:W-:Y:S05]  /*1670*/  CALL.REL.NOINC `($__internal_12_$__cuda_sm20_dsqrt_rn_f64_mediumpath_v1) ;  /* 0x00000008009c7944 */ /* 0x000fea0003c00000 */
.L_x_270:
[----:B------:R-:W-:Y:S05]  /*1680*/  BSYNC.RECONVERGENT B1 ;  /* 0x0000000000017941 */ /* 0x000fea0003800200 */
.L_x_269:
[----:B------:R-:W0:Y:S01]  /*1690*/  F2F.F64.F32 R24, R3 ;  /* 0x0000000300187310 */ /* 0x000e220000201800 */
[----:B------:R-:W-:Y:S01]  /*16a0*/  IMAD.MOV.U32 R8, RZ, RZ, 0x1 ;  /* 0x00000001ff087424 */ /* 0x000fe200078e00ff */
[----:B------:R-:W-:Y:S01]  /*16b0*/  UMOV UR32, 0x6665983e ;  /* 0x6665983e00207882 */ /* 0x000fe20000000000 */
[----:B------:R-:W-:Y:S01]  /*16c0*/  UMOV UR33, 0x3ff6a09e ;  /* 0x3ff6a09e00217882 */ /* 0x000fe20000000000 */
[----:B------:R-:W-:Y:S04]  /*16d0*/  BSSY.RECONVERGENT B1, `(.L_x_271) ;  /* 0x0000015000017945 */ /* 0x000fe80003800200 */
[----:B------:R-:W1:Y:S08]  /*16e0*/  F2F.F32.F64 R7, R16 ;  /* 0x0000001000077310 */ /* 0x000e700000301000 */
[----:B0-----:R-:W0:Y:S01]  /*16f0*/  MUFU.RCP64H R9, R25 ;  /* 0x0000001900097308 */ /* 0x001e220000001800 */
[----:B-1----:R1:W-:Y:S07]  /*1700*/  STG.E desc[UR24][R12.64+0x30], R7 ;  /* 0x000030070c007986 */ /* 0x0023ee000c101918 */
[----:B------:R-:W2:Y:S01]  /*1710*/  F2F.F64.F32 R4, R7 ;  /* 0x0000000700047310 */ /* 0x000ea20000201800 */
[----:B0-----:R-:W-:-:S02]  /*1720*/  DFMA R14, -R24, R8, 1 ;  /* 0x3ff00000180e742b */ /* 0x001fc40000000108 */
[----:B--2---:R-:W-:-:S06]  /*1730*/  DMUL R4, R4, 18 ;  /* 0x4032000004047828 */ /* 0x004fcc0000000000 */
[----:B------:R-:W-:-:S08]  /*1740*/  DFMA R14, R14, R14, R14 ;  /* 0x0000000e0e0e722b */ /* 0x000fd0000000000e */
[----:B------:R-:W-:Y:S02]  /*1750*/  DFMA R14, R8, R14, R8 ;  /* 0x0000000e080e722b */ /* 0x000fe40000000008 */
[----:B------:R-:W-:-:S06]  /*1760*/  DMUL R8, R4, UR32 ;  /* 0x0000002004087c28 */ /* 0x000fcc0008000000 */
[----:B------:R-:W-:-:S04]  /*1770*/  DFMA R18, -R24, R14, 1 ;  /* 0x3ff000001812742b */ /* 0x000fc8000000010e */
[----:B------:R-:W-:-:S04]  /*1780*/  FSETP.GEU.AND P1, PT, |R9|, 6.5827683646048100446e-37, PT ;  /* 0x036000000900780b */ /* 0x000fc80003f2e200 */
[----:B------:R-:W-:-:S08]  /*1790*/  DFMA R18, R14, R18, R14 ;  /* 0x000000120e12722b */ /* 0x000fd0000000000e */
[----:B------:R-:W-:-:S08]  /*17a0*/  DMUL R4, R8, R18 ;  /* 0x0000001208047228 */ /* 0x000fd00000000000 */
[----:B------:R-:W-:-:S08]  /*17b0*/  DFMA R14, -R24, R4, R8 ;  /* 0x00000004180e722b */ /* 0x000fd00000000108 */
[----:B------:R-:W-:-:S10]  /*17c0*/  DFMA R4, R18, R14, R4 ;  /* 0x0000000e1204722b */ /* 0x000fd40000000004 */
[----:B------:R-:W-:-:S05]  /*17d0*/  FFMA R3, RZ, R25, R5 ;  /* 0x00000019ff037223 */ /* 0x000fca0000000005 */
[----:B------:R-:W-:-:S13]  /*17e0*/  FSETP.GT.AND P0, PT, |R3|, 1.469367938527859385e-39, PT ;  /* 0x001000000300780b */ /* 0x000fda0003f04200 */
[----:B-1----:R-:W-:Y:S05]  /*17f0*/  @P0 BRA P1, `(.L_x_272) ;  /* 0x0000000000080947 */ /* 0x002fea0000800000 */
[----:B------:R-:W-:-:S07]  /*1800*/  MOV R22, 0x1820 ;  /* 0x0000182000167802 */ /* 0x000fce0000000f00 */
[----:B------:R-:W-:Y:S05]  /*1810*/  CALL.REL.NOINC `($__internal_11_$__cuda_sm20_div_rn_f64_full) ;  /* 0x0000000000bc7944 */ /* 0x000fea0003c00000 */
.L_x_272:
[----:B------:R-:W-:Y:S05]  /*1820*/  BSYNC.RECONVERGENT B1 ;  /* 0x0000000000017941 */ /* 0x000fea0003800200 */
.L_x_271:
[----:B------:R-:W-:Y:S01]  /*1830*/  UMOV UR32, 0x33333333 ;  /* 0x3333333300207882 */ /* 0x000fe20000000000 */
[----:B------:R-:W-:Y:S01]  /*1840*/  UMOV UR33, 0x3fd33333 ;  /* 0x3fd3333300217882 */ /* 0x000fe20000000000 */
[----:B------:R-:W-:Y:S01]  /*1850*/  IMAD.MOV.U32 R8, RZ, RZ, 0x0 ;  /* 0x00000000ff087424 */ /* 0x000fe200078e00ff */
[----:B------:R-:W-:Y:S01]  /*1860*/  DMUL R14, R4, UR32 ;  /* 0x00000020040e7c28 */ /* 0x000fe20008000000 */
[----:B------:R-:W-:Y:S01]  /*1870*/  MOV R9, 0x3fd80000 ;  /* 0x3fd8000000097802 */ /* 0x000fe20000000f00 */
[----:B------:R-:W-:Y:S01]  /*1880*/  IMAD.MOV.U32 R5, RZ, RZ, 0x3fd0461d ;  /* 0x3fd0461dff057424 */ /* 0x000fe200078e00ff */
[----:B------:R-:W-:Y:S01]  /*1890*/  MOV R4, 0x43866bbb ;  /* 0x43866bbb00047802 */ /* 0x000fe20000000f00 */
[----:B------:R-:W-:Y:S05]  /*18a0*/  BSSY.RECONVERGENT B1, `(.L_x_273) ;  /* 0x0000017000017945 */ /* 0x000fea0003800200 */
[----:B------:R-:W-:-:S06]  /*18b0*/  DFMA R14, R14, UR32, R4 ;  /* 0x000000200e0e7c2b */ /* 0x000fcc0008000004 */
[----:B------:R-:W0:Y:S04]  /*18c0*/  MUFU.RSQ64H R5, R15 ;  /* 0x0000000f00057308 */ /* 0x000e280000001c00 */
[----:B------:R-:W-:-:S04]  /*18d0*/  IADD3 R4, PT, PT, R15, -0x3500000, RZ ;  /* 0xfcb000000f047810 */ /* 0x000fc80007ffe0ff */
[----:B------:R-:W-:Y:S02]  /*18e0*/  ISETP.GE.U32.AND P0, PT, R4, 0x7ca00000, PT ;  /* 0x7ca000000400780c */ /* 0x000fe40003f06070 */
[----:B0-----:R-:W-:-:S08]  /*18f0*/  DMUL R6, R4, R4 ;  /* 0x0000000404067228 */ /* 0x001fd00000000000 */
[----:B------:R-:W-:-:S08]  /*1900*/  DFMA R6, R14, -R6, 1 ;  /* 0x3ff000000e06742b */ /* 0x000fd00000000806 */
        /* <DEDUP_REMOVED lines=9> */
[----:B------:R-:W-:Y:S01]  /*19a0*/  MOV R18, R4 ;  /* 0x0000000400127202 */ /* 0x000fe20000000f00 */
[----:B------:R-:W-:Y:S01]  /*19b0*/  IMAD.MOV.U32 R6, RZ, RZ, R16 ;  /* 0x000000ffff067224 */ /* 0x000fe200078e0010 */
[----:B------:R-:W-:Y:S01]  /*19c0*/  MOV R4, 0x19f0 ;  /* 0x000019f000047802 */ /* 0x000fe20000000f00 */
[----:B------:R-:W-:-:S07]  /*19d0*/  IMAD.MOV.U32 R23, RZ, RZ, R7 ;  /* 0x000000ffff177224 */ /* 0x000fce00078e0007 */
[----:B------:R-:W-:Y:S05]  /*19e0*/  CALL.REL.NOINC `($__internal_12_$__cuda_sm20_dsqrt_rn_f64_mediumpath_v1) ;  /* 0x0000000400c07944 */ /* 0x000fea0003c00000 */
[----:B------:R-:W-:Y:S01]  /*19f0*/  MOV R18, R16 ;  /* 0x0000001000127202 */ /* 0x000fe20000000f00 */
[----:B------:R-:W-:-:S07]  /*1a00*/  IMAD.MOV.U32 R19, RZ, RZ, R17 ;  /* 0x000000ffff137224 */ /* 0x000fce00078e0011 */
.L_x_274:
[----:B------:R-:W-:Y:S05]  /*1a10*/  BSYNC.RECONVERGENT B1 ;  /* 0x0000000000017941 */ /* 0x000fea0003800200 */
.L_x_273:
[----:B------:R-:W-:Y:S01]  /*1a20*/  UMOV UR32, 0x8cfd9c27 ;  /* 0x8cfd9c2700207882 */ /* 0x000fe20000000000 */
[----:B------:R-:W-:Y:S01]  /*1a30*/  UMOV UR33, 0x3fe022e8 ;  /* 0x3fe022e800217882 */ /* 0x000fe20000000000 */
[----:B------:R-:W-:Y:S01]  /*1a40*/  IADD3 R0, PT, PT, R2, R0, RZ ;  /* 0x0000000002007210 */ /* 0x000fe20007ffe0ff */
[----:B------:R-:W-:-:S03]  /*1a50*/  DADD R18, R18, -UR32 ;  /* 0x8000002012127e29 */ /* 0x000fc60008000000 */
[----:B------:R-:W-:-:S05]  /*1a60*/  ISETP.GE.AND P0, PT, R0, 0x4adc1, PT ;  /* 0x0004adc10000780c */ /* 0x000fca0003f06270 */
[----:B------:R-:W-:-:S10]  /*1a70*/  DMUL R18, R18, 0.5 ;  /* 0x3fe0000012127828 */ /* 0x000fd40000000000 */
[----:B------:R-:W0:Y:S08]  /*1a80*/  F2F.F32.F64 R19, R18 ;  /* 0x0000001200137310 */ /* 0x000e300000301000 */
[----:B0-----:R-:W0:Y:S01]  /*1a90*/  F2F.F64.F32 R4, R19 ;  /* 0x0000001300047310 */ /* 0x001e220000201800 */
[----:B------:R2:W-:Y:S01]  /*1aa0*/  STG.E desc[UR24][R12.64+0x34], R19 ;  /* 0x000034130c007986 */ /* 0x0005e2000c101918 */
[----:B0-----:R-:W-:-:S10]  /*1ab0*/  DADD R4, R4, UR32 ;  /* 0x0000002004047e29 */ /* 0x001fd40008000000 */
[----:B------:R-:W0:Y:S02]  /*1ac0*/  F2F.F32.F64 R5, R4 ;  /* 0x0000000400057310 */ /* 0x000e240000301000 */
[----:B0-----:R2:W-:Y:S01]  /*1ad0*/  STG.E desc[UR24][R12.64+0x38], R5 ;  /* 0x000038050c007986 */ /* 0x0015e2000c101918 */
[----:B------:R-:W-:Y:S05]  /*1ae0*/  @!P0 BRA `(.L_x_275) ;  /* 0xffffffe400988947 */ /* 0x000fea000383ffff */
[----:B------:R-:W-:Y:S05]  /*1af0*/  BSYNC.RECONVERGENT B0 ;  /* 0x0000000000007941 */ /* 0x000fea0003800200 */
.L_x_268:
[----:B------:R-:W-:Y:S05]  /*1b00*/  EXIT ;  /* 0x000000000000794d */ /* 0x000fea0003800000 */
        .weak           $__internal_11_$__cuda_sm20_div_rn_f64_full
        .type           $__internal_11_$__cuda_sm20_div_rn_f64_full,@function
        .size           $__internal_11_$__cuda_sm20_div_rn_f64_full,($__internal_12_$__cuda_sm20_dsqrt_rn_f64_mediumpath_v1 - $__internal_11_$__cuda_sm20_div_rn_f64_full)
$__internal_11_$__cuda_sm20_div_rn_f64_full:
[C---:B------:R-:W-:Y:S01]  /*1b10*/  FSETP.GEU.AND P0, PT, |R25|.reuse, 1.469367938527859385e-39, PT ;  /* 0x001000001900780b */ /* 0x040fe20003f0e200 */
[--C-:B------:R-:W-:Y:S01]  /*1b20*/  IMAD.MOV.U32 R6, RZ, RZ, R24.reuse ;  /* 0x000000ffff067224 */ /* 0x100fe200078e0018 */
[----:B------:R-:W-:Y:S01]  /*1b30*/  LOP3.LUT R4, R25, 0x800fffff, RZ, 0xc0, !PT ;  /* 0x800fffff19047812 */ /* 0x000fe200078ec0ff */
[----:B------:R-:W-:Y:S01]  /*1b40*/  IMAD.MOV.U32 R23, RZ, RZ, 0x1ca00000 ;  /* 0x1ca00000ff177424 */ /* 0x000fe200078e00ff */
[----:B------:R-:W-:Y:S01]  /*1b50*/  MOV R7, R25 ;  /* 0x0000001900077202 */ /* 0x000fe20000000f00 */
[----:B------:R-:W-:Y:S01]  /*1b60*/  BSSY.RECONVERGENT B2, `(.L_x_276) ;  /* 0x0000054000027945 */ /* 0x000fe20003800200 */
[----:B------:R-:W-:Y:S01]  /*1b70*/  LOP3.LUT R5, R4, 0x3ff00000, RZ, 0xfc, !PT ;  /* 0x3ff0000004057812 */ /* 0x000fe200078efcff */
[----:B------:R-:W-:Y:S01]  /*1b80*/  IMAD.MOV.U32 R4, RZ, RZ, R24 ;  /* 0x000000ffff047224 */ /* 0x000fe200078e0018 */
[----:B------:R-:W-:Y:S02]  /*1b90*/  FSETP.GEU.AND P2, PT, |R9|, 1.469367938527859385e-39, PT ;  /* 0x001000000900780b */ /* 0x000fe40003f4e200 */
[----:B------:R-:W-:-:S02]  /*1ba0*/  MOV R16, 0x1 ;  /* 0x0000000100107802 */ /* 0x000fc40000000f00 */
[----:B------:R-:W-:Y:S01]  /*1bb0*/  LOP3.LUT R3, R9, 0x7ff00000, RZ, 0xc0, !PT ;  /* 0x7ff0000009037812 */ /* 0x000fe200078ec0ff */
[----:B------:R-:W-:Y:S01]  /*1bc0*/  @!P0 DMUL R4, R6, 8.98846567431157953865e+307 ;  /* 0x7fe0000006048828 */ /* 0x000fe20000000000 */
[----:B------:R-:W-:Y:S02]  /*1bd0*/  LOP3.LUT R24, R25, 0x7ff00000, RZ, 0xc0, !PT ;  /* 0x7ff0000019187812 */ /* 0x000fe400078ec0ff */
[----:B------:R-:W-:Y:S02]  /*1be0*/  MOV R25, R3 ;  /* 0x0000000300197202 */ /* 0x000fe40000000f00 */
[----:B------:R-:W-:Y:S01]  /*1bf0*/  ISETP.GE.U32.AND P1, PT, R3, R24, PT ;  /* 0x000000180300720c */ /* 0x000fe20003f26070 */
[----:B------:R-:W0:Y:S02]  /*1c00*/  MUFU.RCP64H R17, R5 ;  /* 0x0000000500117308 */ /* 0x000e240000001800 */
[----:B------:R-:W-:Y:S02]  /*1c10*/  @!P2 LOP3.LUT R18, R7, 0x7ff00000, RZ, 0xc0, !PT ;  /* 0x7ff000000712a812 */ /* 0x000fe400078ec0ff */
[----:B------:R-:W-:-:S02]  /*1c20*/  @!P0 LOP3.LUT R24, R5, 0x7ff00000, RZ, 0xc0, !PT ;  /* 0x7ff0000005188812 */ /* 0x000fc400078ec0ff */
[----:B------:R-:W-:-:S04]  /*1c30*/  @!P2 ISETP.GE.U32.AND P3, PT, R3, R18, PT ;  /* 0x000000120300a20c */ /* 0x000fc80003f66070 */
[----:B------:R-:W-:-:S04]  /*1c40*/  @!P2 SEL R19, R23, 0x63400000, !P3 ;  /* 0x634000001713a807 */ /* 0x000fc80005800000 */
[----:B------:R-:W-:Y:S01]  /*1c50*/  @!P2 LOP3.LUT R20, R19, 0x80000000, R9, 0xf8, !PT ;  /* 0x800000001314a812 */ /* 0x000fe200078ef809 */
[----:B0-----:R-:W-:-:S03]  /*1c60*/  DFMA R14, R16, -R4, 1 ;  /* 0x3ff00000100e742b */ /* 0x001fc60000000804 */
[----:B------:R-:W-:Y:S01]  /*1c70*/  @!P2 LOP3.LUT R21, R20, 0x100000, RZ, 0xfc, !PT ;  /* 0x001000001415a812 */ /* 0x000fe200078efcff */
[----:B------:R-:W-:-:S04]  /*1c80*/  @!P2 IMAD.MOV.U32 R20, RZ, RZ, RZ ;  /* 0x000000ffff14a224 */ /* 0x000fc800078e00ff */
[----:B------:R-:W-:-:S08]  /*1c90*/  DFMA R14, R14, R14, R14 ;  /* 0x0000000e0e0e722b */ /* 0x000fd0000000000e */
[----:B------:R-:W-:Y:S01]  /*1ca0*/  DFMA R16, R16, R14, R16 ;  /* 0x0000000e1010722b */ /* 0x000fe20000000010 */
[----:B------:R-:W-:Y:S02]  /*1cb0*/  SEL R15, R23, 0x63400000, !P1 ;  /* 0x63400000170f7807 */ /* 0x000fe40004800000 */
[----:B------:R-:W-:Y:S02]  /*1cc0*/  MOV R14, R8 ;  /* 0x00000008000e7202 */ /* 0x000fe40000000f00 */
        /* <DEDUP_REMOVED lines=19> */
[----:B------:R-:W-:-:S03]  /*1e00*/  IMAD.MOV.U32 R8, RZ, RZ, RZ ;  /* 0x000000ffff087224 */ /* 0x000fc600078e00ff */
[----:B------:R-:W-:-:S06]  /*1e10*/  IADD3 R9, PT, PT, R3, 0x7fe00000, RZ ;  /* 0x7fe0000003097810 */ /* 0x000fcc0007ffe0ff */
[----:B------:R-:W-:-:S10]  /*1e20*/  DMUL R16, R20, R8 ;  /* 0x0000000814107228 */ /* 0x000fd40000000000 */
[----:B------:R-:W-:-:S13]  /*1e30*/  FSETP.GTU.AND P0, PT, |R17|, 1.469367938527859385e-39, PT ;  /* 0x001000001100780b */ /* 0x000fda0003f0c200 */
[----:B------:R-:W-:Y:S05]  /*1e40*/  @P0 BRA `(.L_x_278) ;  /* 0x0000000000940947 */ /* 0x000fea0003800000 */
[----:B------:R-:W-:Y:S01]  /*1e50*/  DFMA R4, R20, -R4, R14 ;  /* 0x800000041404722b */ /* 0x000fe2000000000e */
[----:B------:R-:W-:-:S09]  /*1e60*/  MOV R8, RZ ;  /* 0x000000ff00087202 */ /* 0x000fd20000000f00 */
        /* <DEDUP_REMOVED lines=8> */
[----:B------:R-:W-:-:S05]  /*1ef0*/  DFMA R4, R16, -R4, R20 ;  /* 0x800000041004722b */ /* 0x000fca0000000014 */
[----:B------:R-:W-:-:S05]  /*1f00*/  LOP3.LUT R7, R9, R7, RZ, 0x3c, !PT ;  /* 0x0000000709077212 */ /* 0x000fca00078e3cff */
[----:B------:R-:W-:-:S04]  /*1f10*/  FSETP.NEU.AND P0, PT, |R5|, R3, PT ;  /* 0x000000030500720b */ /* 0x000fc80003f0d200 */
[----:B------:R-:W-:Y:S02]  /*1f20*/  FSEL R16, R8, R16, !P0 ;  /* 0x0000001008107208 */ /* 0x000fe40004000000 */
[----:B------:R-:W-:Y:S01]  /*1f30*/  FSEL R17, R7, R17, !P0 ;  /* 0x0000001107117208 */ /* 0x000fe20004000000 */
[----:B------:R-:W-:Y:S06]  /*1f40*/  BRA `(.L_x_278) ;  /* 0x0000000000547947 */ /* 0x000fec0003800000 */
.L_x_277:
        /* <DEDUP_REMOVED lines=11> */
[----:B------:R-:W-:Y:S02]  /*2000*/  @P0 LOP3.LUT R3, R17, 0x7ff00000, RZ, 0xfc, !PT ;  /* 0x7ff0000011030812 */ /* 0x000fe400078efcff */
[----:B------:R-:W-:Y:S02]  /*2010*/  @!P0 MOV R16, RZ ;  /* 0x000000ff00108202 */ /* 0x000fe40000000f00 */
[----:B------:R-:W-:Y:S01]  /*2020*/  @P0 MOV R16, RZ ;  /* 0x000000ff00100202 */ /* 0x000fe20000000f00 */
[----:B------:R-:W-:Y:S01]  /*2030*/  @P0 IMAD.MOV.U32 R17, RZ, RZ, R3 ;  /* 0x000000ffff110224 */ /* 0x000fe200078e0003 */
[----:B------:R-:W-:Y:S06]  /*2040*/  BRA `(.L_x_278) ;  /* 0x0000000000147947 */ /* 0x000fec0003800000 */
.L_x_280:
[----:B------:R-:W-:Y:S02]  /*2050*/  LOP3.LUT R17, R7, 0x80000, RZ, 0xfc, !PT ;  /* 0x0008000007117812 */ /* 0x000fe400078efcff */
[----:B------:R-:W-:Y:S01]  /*2060*/  MOV R16, R6 ;  /* 0x0000000600107202 */ /* 0x000fe20000000f00 */
[----:B------:R-:W-:Y:S06]  /*2070*/  BRA `(.L_x_278) ;  /* 0x0000000000087947 */ /* 0x000fec0003800000 */
.L_x_279:
[----:B------:R-:W-:Y:S02]  /*2080*/  LOP3.LUT R17, R9, 0x80000, RZ, 0xfc, !PT ;  /* 0x0008000009117812 */ /* 0x000fe400078efcff */
[----:B------:R-:W-:-:S07]  /*2090*/  MOV R16, R8 ;  /* 0x0000000800107202 */ /* 0x000fce0000000f00 */
.L_x_278:
[----:B------:R-:W-:Y:S05]  /*20a0*/  BSYNC.RECONVERGENT B2 ;  /* 0x0000000000027941 */ /* 0x000fea0003800200 */
.L_x_276:
[----:B------:R-:W-:Y:S02]  /*20b0*/  HFMA2 R23, -RZ, RZ, 0, 0 ;  /* 0x00000000ff177431 */ /* 0x000fe400000001ff */
[----:B------:R-:W-:Y:S01]  /*20c0*/  IMAD.MOV.U32 R4, RZ, RZ, R16 ;  /* 0x000000ffff047224 */ /* 0x000fe200078e0010 */
[----:B------:R-:W-:Y:S01]  /*20d0*/  MOV R5, R17 ;  /* 0x0000001100057202 */ /* 0x000fe20000000f00 */
[----:B------:R-:W-:Y:S06]  /*20e0*/  RET.REL.NODEC R22 `(_Z9Fluid_LESP9attribute) ;  /* 0xffffffdc16c47950 */ /* 0x000fec0003c3ffff */
        .weak           $__internal_12_$__cuda_sm20_dsqrt_rn_f64_mediumpath_v1
        .type           $__internal_12_$__cuda_sm20_dsqrt_rn_f64_mediumpath_v1,@function
        .size           $__internal_12_$__cuda_sm20_dsqrt_rn_f64_mediumpath_v1,(.L_x_315 - $__internal_12_$__cuda_sm20_dsqrt_rn_f64_mediumpath_v1)
$__internal_12_$__cuda_sm20_dsqrt_rn_f64_mediumpath_v1:
[----:B------:R-:W-:Y:S01]  /*20f0*/  ISETP.GE.U32.AND P0, PT, R18, -0x3400000, PT ;  /* 0xfcc000001200780c */ /* 0x000fe20003f06070 */
[----:B------:R-:W-:Y:S01]  /*2100*/  BSSY.RECONVERGENT B2, `(.L_x_281) ;  /* 0x0000024000027945 */ /* 0x000fe20003800200 */
[----:B------:R-:W-:-:S11]  /*2110*/  IMAD.MOV.U32 R7, RZ, RZ, R17 ;  /* 0x000000ffff077224 */ /* 0x000fd600078e0011 */
[----:B------:R-:W-:Y:S05]  /*2120*/  @!P0 BRA `(.L_x_282) ;  /* 0x0000000000208947 */ /* 0x000fea0003800000 */
[----:B------:R-:W-:-:S10]  /*2130*/  DFMA.RM R6, R6, R22, R8 ;  /* 0x000000160606722b */ /* 0x000fd40000004008 */
[----:B------:R-:W-:-:S04]  /*2140*/  IADD3 R8, P0, PT, R6, 0x1, RZ ;  /* 0x0000000106087810 */ /* 0x000fc80007f1e0ff */
[----:B------:R-:W-:-:S06]  /*2150*/  IADD3.X R9, PT, PT, RZ, R7, RZ, P0, !PT ;  /* 0x00000007ff097210 */ /* 0x000fcc00007fe4ff */
[----:B------:R-:W-:-:S08]  /*2160*/  DFMA.RP R14, -R6, R8, R14 ;  /* 0x00000008060e722b */ /* 0x000fd0000000810e */
[----:B------:R-:W-:-:S06]  /*2170*/  DSETP.GT.AND P0, PT, R14, RZ, PT ;  /* 0x000000ff0e00722a */ /* 0x000fcc0003f04000 */
[----:B------:R-:W-:Y:S02]  /*2180*/  FSEL R6, R8, R6, P0 ;  /* 0x0000000608067208 */ /* 0x000fe40000000000 */
[----:B------:R-:W-:Y:S01]  /*2190*/  FSEL R7, R9, R7, P0 ;  /* 0x0000000709077208 */ /* 0x000fe20000000000 */
[----:B------:R-:W-:Y:S06]  /*21a0*/  BRA `(.L_x_283) ;  /* 0x0000000000647947 */ /* 0x000fec0003800000 */
.L_x_282:
        /* <DEDUP_REMOVED lines=9> */
[----:B------:R-:W-:Y:S01]  /*2240*/  MOV R6, RZ ;  /* 0x000000ff00067202 */ /* 0x000fe20000000f00 */
[----:B------:R-:W-:Y:S01]  /*2250*/  IMAD.MOV.U32 R17, RZ, RZ, 0x3fd80000 ;  /* 0x3fd80000ff117424 */ /* 0x000fe200078e00ff */
[----:B------:R-:W-:-:S03]  /*2260*/  MOV R16, 0x0 ;  /* 0x0000000000107802 */ /* 0x000fc60000000f00 */
[----:B------:R-:W0:Y:S02]  /*2270*/  MUFU.RSQ64H R7, R15 ;  /* 0x0000000f00077308 */ /* 0x000e240000001c00 */
[----:B0-----:R-:W-:-:S08]  /*2280*/  DMUL R8, R6, R6 ;  /* 0x0000000606087228 */ /* 0x001fd00000000000 */
[----:B------:R-:W-:-:S08]  /*2290*/  DFMA R8, R14, -R8, 1 ;  /* 0x3ff000000e08742b */ /* 0x000fd00000000808 */
[----:B------:R-:W-:Y:S02]  /*22a0*/  DFMA R16, R8, R16, 0.5 ;  /* 0x3fe000000810742b */ /* 0x000fe40000000010 */
[----:B------:R-:W-:-:S08]  /*22b0*/  DMUL R8, R6, R8 ;  /* 0x0000000806087228 */ /* 0x000fd00000000000 */
[----:B------:R-:W-:-:S08]  /*22c0*/  DFMA R8, R16, R8, R6 ;  /* 0x000000081008722b */ /* 0x000fd00000000006 */
[----:B------:R-:W-:Y:S02]  /*22d0*/  DMUL R6, R14, R8 ;  /* 0x000000080e067228 */ /* 0x000fe40000000000 */
[----:B------:R-:W-:-:S06]  /*22e0*/  IADD3 R9, PT, PT, R9, -0x100000, RZ ;  /* 0xfff0000009097810 */ /* 0x000fcc0007ffe0ff */
[----:B------:R-:W-:-:S08]  /*22f0*/  DFMA R16, R6, -R6, R14 ;  /* 0x800000060610722b */ /* 0x000fd0000000000e */
[----:B------:R-:W-:-:S10]  /*2300*/  DFMA R6, R8, R16, R6 ;  /* 0x000000100806722b */ /* 0x000fd40000000006 */
[----:B------:R-:W-:Y:S01]  /*2310*/  IADD3 R7, PT, PT, R7, -0x3500000, RZ ;  /* 0xfcb0000007077810 */ /* 0x000fe20007ffe0ff */
[----:B------:R-:W-:Y:S06]  /*2320*/  BRA `(.L_x_283) ;  /* 0x0000000000047947 */ /* 0x000fec0003800000 */
.L_x_284:
[----:B------:R-:W-:-:S11]  /*2330*/  DADD R6, R14, R14 ;  /* 0x000000000e067229 */ /* 0x000fd6000000000e */
.L_x_283:
[----:B------:R-:W-:Y:S05]  /*2340*/  BSYNC.RECONVERGENT B2 ;  /* 0x0000000000027941 */ /* 0x000fea0003800200 */
.L_x_281:
[----:B------:R-:W-:Y:S02]  /*2350*/  HFMA2 R5, -RZ, RZ, 0, 0 ;  /* 0x00000000ff057431 */ /* 0x000fe400000001ff */
[----:B------:R-:W-:Y:S01]  /*2360*/  IMAD.MOV.U32 R16, RZ, RZ, R6 ;  /* 0x000000ffff107224 */ /* 0x000fe200078e0006 */
[----:B------:R-:W-:Y:S01]  /*2370*/  MOV R17, R7 ;  /* 0x0000000700117202 */ /* 0x000fe20000000f00 */
[----:B------:R-:W-:Y:S06]  /*2380*/  RET.REL.NODEC R4 `(_Z9Fluid_LESP9attribute) ;  /* 0xffffffdc041c7950 */ /* 0x000fec0003c3ffff */
.L_x_285:
        /* <DEDUP_REMOVED lines=15> */
.L_x_315:


//--------------------- .text._Z9Init_loadP9attribute --------------------------
	.section	.text._Z9Init_loadP9attribute,"ax",@progbits
	.align	128
        .global         _Z9Init_loadP9attribute
        .type           _Z9Init_loadP9attribute,@function
        .size           _Z9Init_loadP9attribute,(.L_x_316 - _Z9Init_loadP9attribute)
        .other          _Z9Init_loadP9attribute,@"STO_CUDA_ENTRY STV_DEFAULT"
_Z9Init_loadP9attribute:
.text._Z9Init_loadP9attribute:
        /* <DEDUP_REMOVED lines=8> */
[----:B------:R-:W1:Y:S01]  /*0080*/  LDCU.128 UR12, c[0x3][0x340] ;  /* 0x00c06800ff0c77ac */ /* 0x000e620008000c00 */
[----:B------:R-:W2:Y:S01]  /*0090*/  LDCU.64 UR24, c[0x3][0x370] ;  /* 0x00c06e00ff1877ac */ /* 0x000ea20008000a00 */
[----:B------:R-:W3:Y:S01]  /*00a0*/  LDCU.128 UR16, c[0x3][0x350] ;  /* 0x00c06a00ff1077ac */ /* 0x000ee20008000c00 */
[----:B------:R-:W4:Y:S01]  /*00b0*/  LDCU.128 UR20, c[0x3][0x360] ;  /* 0x00c06c00ff1477ac */ /* 0x000f220008000c00 */
[----:B0-----:R-:W-:Y:S01]  /*00c0*/  IMAD R33, R33, UR4, RZ ;  /* 0x0000000421217c24 */ /* 0x001fe2000f8e02ff */
[----:B------:R-:W0:Y:S01]  /*00d0*/  LDCU.128 UR8, c[0x3][0x330] ;  /* 0x00c06600ff0877ac */ /* 0x000e220008000c00 */
[----:B-1----:R-:W-:Y:S02]  /*00e0*/  I2FP.F32.S32 R5, UR12 ;  /* 0x0000000c00057c45 */ /* 0x002fe40008201400 */
[----:B------:R-:W-:Y:S01]  /*00f0*/  I2FP.F32.S32 R6, UR13 ;  /* 0x0000000d00067c45 */ /* 0x000fe20008201400 */
[----:B------:R-:W1:Y:S01]  /*0100*/  LDCU.64 UR6, c[0x0][0x358] ;  /* 0x00006b00ff0677ac */ /* 0x000e620008000a00 */
[----:B------:R-:W-:-:S02]  /*0110*/  I2FP.F32.S32 R7, UR14 ;  /* 0x0000000e00077c45 */ /* 0x000fc40008201400 */
[----:B------:R-:W-:Y:S01]  /*0120*/  I2FP.F32.S32 R8, UR15 ;  /* 0x0000000f00087c45 */ /* 0x000fe20008201400 */
[----:B------:R-:W0:Y:S01]  /*0130*/  LDCU UR26, c[0x3][0x84] ;  /* 0x00c01080ff1a77ac */ /* 0x000e220008000800 */
[----:B---3--:R-:W-:Y:S02]  /*0140*/  I2FP.F32.S32 R9, UR16 ;  /* 0x0000001000097c45 */ /* 0x008fe40008201400 */
[----:B------:R-:W-:Y:S01]  /*0150*/  I2FP.F32.S32 R10, UR17 ;  /* 0x00000011000a7c45 */ /* 0x000fe20008201400 */
[----:B------:R-:W3:Y:S01]  /*0160*/  LDCU.64 UR28, c[0x3][0x88] ;  /* 0x00c01100ff1c77ac */ /* 0x000ee20008000a00 */
[----:B------:R-:W-:Y:S02]  /*0170*/  I2FP.F32.S32 R11, UR18 ;  /* 0x00000012000b7c45 */ /* 0x000fe40008201400 */
[----:B------:R-:W-:Y:S01]  /*0180*/  I2FP.F32.S32 R12, UR19 ;  /* 0x00000013000c7c45 */ /* 0x000fe20008201400 */
[----:B------:R-:W1:Y:S01]  /*0190*/  LDCU.64 UR30, c[0x3][0xa0] ;  /* 0x00c01400ff1e77ac */ /* 0x000e620008000a00 */
[----:B----4-:R-:W-:-:S02]  /*01a0*/  I2FP.F32.S32 R13, UR20 ;  /* 0x00000014000d7c45 */ /* 0x010fc40008201400 */
[----:B------:R-:W-:Y:S02]  /*01b0*/  I2FP.F32.S32 R14, UR21 ;  /* 0x00000015000e7c45 */ /* 0x000fe40008201400 */
[----:B------:R-:W-:Y:S02]  /*01c0*/  I2FP.F32.S32 R15, UR22 ;  /* 0x00000016000f7c45 */ /* 0x000fe40008201400 */
[----:B------:R-:W-:Y:S02]  /*01d0*/  I2FP.F32.S32 R30, UR23 ;  /* 0x00000017001e7c45 */ /* 0x000fe40008201400 */
[----:B--2---:R-:W-:Y:S02]  /*01e0*/  I2FP.F32.S32 R31, UR24 ;  /* 0x00000018001f7c45 */ /* 0x004fe40008201400 */
[----:B------:R-:W-:Y:S02]  /*01f0*/  I2FP.F32.S32 R32, UR25 ;  /* 0x0000001900207c45 */ /* 0x000fe40008201400 */
[----:B0-----:R-:W-:-:S02]  /*0200*/  I2FP.F32.S32 R0, UR8 ;  /* 0x0000000800007c45 */ /* 0x001fc40008201400 */
[----:B------:R-:W-:Y:S02]  /*0210*/  I2FP.F32.S32 R2, UR9 ;  /* 0x0000000900027c45 */ /* 0x000fe40008201400 */
[----:B------:R-:W-:Y:S02]  /*0220*/  I2FP.F32.S32 R3, UR10 ;  /* 0x0000000a00037c45 */ /* 0x000fe40008201400 */
[----:B------:R-:W-:Y:S01]  /*0230*/  I2FP.F32.S32 R4, UR11 ;  /* 0x0000000b00047c45 */ /* 0x000fe20008201400 */
[----:B-1-3--:R-:W0:Y:S06]  /*0240*/  LDCU.128 UR8, c[0x3][0x90] ;  /* 0x00c01200ff0877ac */ /* 0x00ae2c0008000c00 */
.L_x_294:
[----:B-1----:R-:W1:Y:S02]  /*0250*/  LDC.64 R16, c[0x0][0x380] ;  /* 0x0000e000ff107b82 */ /* 0x002e640000000a00 */
[----:B-1----:R-:W-:-:S05]  /*0260*/  IMAD.WIDE R16, R34, 0xf4, R16 ;  /* 0x000000f422107825 */ /* 0x002fca00078e0210 */
[----:B------:R-:W2:Y:S01]  /*0270*/  LDG.E R26, desc[UR6][R16.64+0xe0] ;  /* 0x0000e006101a7981 */ /* 0x000ea2000c1e1900 */
[----:B------:R-:W1:Y:S01]  /*0280*/  MUFU.RCP64H R23, 452 ;  /* 0x407c400000177908 */ /* 0x000e620000001800 */
[----:B------:R-:W-:Y:S02]  /*0290*/  HFMA2 R22, -RZ, RZ, 0, 5.9604644775390625e-08 ;  /* 0x00000001ff167431 */ /* 0x000fe400000001ff */
[----:B------:R-:W-:Y:S01]  /*02a0*/  IMAD.MOV.U32 R18, RZ, RZ, 0x0 ;  /* 0x00000000ff127424 */ /* 0x000fe200078e00ff */
[----:B------:R-:W-:Y:S01]  /*02b0*/  UMOV UR4, 0x4855da27 ;  /* 0x4855da2700047882 */ /* 0x000fe20000000000 */
[----:B------:R-:W-:Y:S01]  /*02c0*/  IMAD.MOV.U32 R19, RZ, RZ, 0x407c4000 ;  /* 0x407c4000ff137424 */ /* 0x000fe200078e00ff */
[----:B------:R-:W-:Y:S01]  /*02d0*/  UMOV UR5, 0x3fb549f9 ;  /* 0x3fb549f900057882 */ /* 0x000fe20000000000 */
[----:B------:R-:W-:Y:S04]  /*02e0*/  BSSY.RECONVERGENT B0, `(.L_x_286) ;  /* 0x0000018000007945 */ /* 0x000fe80003800200 */
[----:B-1----:R-:W-:-:S08]  /*02f0*/  DFMA R24, R22, -R18, 1 ;  /* 0x3ff000001618742b */ /* 0x002fd00000000812 */
[----:B------:R-:W-:-:S08]  /*0300*/  DFMA R24, R24, R24, R24 ;  /* 0x000000181818722b */ /* 0x000fd00000000018 */
[----:B------:R-:W-:-:S08]  /*0310*/  DFMA R24, R22, R24, R22 ;  /* 0x000000181618722b */ /* 0x000fd00000000016 */
[----:B------:R-:W-:-:S08]  /*0320*/  DFMA R18, R24, -R18, 1 ;  /* 0x3ff000001812742b */ /* 0x000fd00000000812 */
[----:B------:R-:W-:Y:S01]  /*0330*/  DFMA R24, R24, R18, R24 ;  /* 0x000000121818722b */ /* 0x000fe20000000018 */
[----:B--2---:R-:W1:Y:S02]  /*0340*/  F2F.F64.F32 R20, R26 ;  /* 0x0000001a00147310 */ /* 0x004e640000201800 */
[----:B-1----:R-:W-:Y:S01]  /*0350*/  DMUL R20, R20, UR4 ;  /* 0x0000000414147c28 */ /* 0x002fe20008000000 */
[----:B------:R-:W-:Y:S01]  /*0360*/  UMOV UR4, 0x53bd6fa5 ;  /* 0x53bd6fa500047882 */ /* 0x000fe20000000000 */
[----:B------:R-:W-:-:S06]  /*0370*/  UMOV UR5, 0x3f5745b3 ;  /* 0x3f5745b300057882 */ /* 0x000fcc0000000000 */
[----:B------:R-:W-:-:S08]  /*0380*/  DMUL R20, R20, UR4 ;  /* 0x0000000414147c28 */ /* 0x000fd00008000000 */
[----:B------:R-:W-:Y:S02]  /*0390*/  DMUL R22, R20, R24 ;  /* 0x0000001814167228 */ /* 0x000fe40000000000 */
[----:B------:R-:W-:-:S06]  /*03a0*/  FSETP.GEU.AND P1, PT, |R21|, 6.5827683646048100446e-37, PT ;  /* 0x036000001500780b */ /* 0x000fcc0003f2e200 */
[----:B------:R-:W-:-:S08]  /*03b0*/  DFMA R18, R22, -452, R20 ;  /* 0xc07c40001612782b */ /* 0x000fd00000000014 */
[----:B------:R-:W-:-:S10]  /*03c0*/  DFMA R18, R24, R18, R22 ;  /* 0x000000121812722b */ /* 0x000fd40000000016 */
[----:B------:R-:W-:-:S05]  /*03d0*/  FFMA R22, RZ, 3.94140625, R19 ;  /* 0x407c4000ff167823 */ /* 0x000fca0000000013 */
[----:B------:R-:W-:-:S13]  /*03e0*/  FSETP.GT.AND P0, PT, |R22|, 1.469367938527859385e-39, PT ;  /* 0x001000001600780b */ /* 0x000fda0003f04200 */
[----:B------:R-:W-:Y:S05]  /*03f0*/  @P0 BRA P1, `(.L_x_287) ;  /* 0x0000000000180947 */ /* 0x000fea0000800000 */
[----:B------:R-:W-:Y:S01]  /*0400*/  IMAD.MOV.U32 R18, RZ, RZ, RZ ;  /* 0x000000ffff127224 */ /* 0x000fe200078e00ff */
[----:B------:R-:W-:Y:S01]  /*0410*/  MOV R40, 0x440 ;  /* 0x0000044000287802 */ /* 0x000fe20000000f00 */
[----:B------:R-:W-:-:S07]  /*0420*/  IMAD.MOV.U32 R19, RZ, RZ, 0x407c4000 ;  /* 0x407c4000ff137424 */ /* 0x000fce00078e00ff */
[----:B0-----:R-:W-:Y:S05]  /*0430*/  CALL.REL.NOINC `($__internal_13_$__cuda_sm20_div_rn_f64_full) ;  /* 0x0000000c00807944 */ /* 0x001fea0003c00000 */
[----:B------:R-:W-:Y:S01]  /*0440*/  MOV R18, R24 ;  /* 0x0000001800127202 */ /* 0x000fe20000000f00 */
[----:B------:R-:W-:-:S07]  /*0450*/  IMAD.MOV.U32 R19, RZ, RZ, R25 ;  /* 0x000000ffff137224 */ /* 0x000fce00078e0019 */
.L_x_287:
[----:B0-----:R-:W-:Y:S05]  /*0460*/  BSYNC.RECONVERGENT B0 ;  /* 0x0000000000007941 */ /* 0x001fea0003800200 */
.L_x_286:
[----:B------:R-:W0:Y:S01]  /*0470*/  MUFU.RCP64H R23, 1.5679994248785078526e-05 ;  /* 0x3ef0711100177908 */ /* 0x000e220000001800 */
[----:B------:R-:W-:Y:S02]  /*0480*/  HFMA2 R21, -RZ, RZ, 1.734375, 10376 ;  /* 0x3ef07111ff157431 */ /* 0x000fe400000001ff */
        /* <DEDUP_REMOVED lines=12> */
[----:B------:R-:W-:-:S05]  /*0550*/  FFMA R20, RZ, 0.46961262822151184082, R29 ;  /* 0x3ef07111ff147823 */ /* 0x000fca000000001d */
[----:B------:R-:W-:-:S13]  /*0560*/  FSETP.GT.AND P0, PT, |R20|, 1.469367938527859385e-39, PT ;  /* 0x001000001400780b */ /* 0x000fda0003f04200 */
[----:B------:R-:W-:Y:S05]  /*0570*/  @P0 BRA P1, `(.L_x_289) ;  /* 0x0000000000200947 */ /* 0x000fea0000800000 */
[----:B------:R-:W-:Y:S01]  /*0580*/  IMAD.MOV.U32 R20, RZ, RZ, R18 ;  /* 0x000000ffff147224 */ /* 0x000fe200078e0012 */
[----:B------:R-:W-:Y:S01]  /*0590*/  MOV R21, R19 ;  /* 0x0000001300157202 */ /* 0x000fe20000000f00 */
[----:B------:R-:W-:Y:S01]  /*05a0*/  IMAD.MOV.U32 R18, RZ, RZ, 0x652d2b5c ;  /* 0x652d2b5cff127424 */ /* 0x000fe200078e00ff */
[----:B------:R-:W-:Y:S01]  /*05b0*/  MOV R40, 0x5e0 ;  /* 0x000005e000287802 */ /* 0x000fe20000000f00 */
[----:B------:R-:W-:-:S07]  /*05c0*/  IMAD.MOV.U32 R19, RZ, RZ, 0x3ef07111 ;  /* 0x3ef07111ff137424 */ /* 0x000fce00078e00ff */
[----:B------:R-:W-:Y:S05]  /*05d0*/  CALL.REL.NOINC `($__internal_13_$__cuda_sm20_div_rn_f64_full) ;  /* 0x0000000c00187944 */ /* 0x000fea0003c00000 */
[----:B------:R-:W-:Y:S01]  /*05e0*/  MOV R28, R24 ;  /* 0x00000018001c7202 */ /* 0x000fe20000000f00 */
[----:B------:R-:W-:-:S07]  /*05f0*/  IMAD.MOV.U32 R29, RZ, RZ, R25 ;  /* 0x000000ffff1d7224 */ /* 0x000fce00078e0019 */
.L_x_289:
[----:B------:R-:W-:Y:S05]  /*0600*/  BSYNC.RECONVERGENT B0 ;  /* 0x0000000000007941 */ /* 0x000fea0003800200 */
.L_x_288:
[----:B------:R-:W2:Y:S01]  /*0610*/  LDG.E R26, desc[UR6][R16.64+0xe4] ;  /* 0x0000e406101a7981 */ /* 0x000ea2000c1e1900 */
[----:B------:R-:W0:Y:S01]  /*0620*/  MUFU.RCP64H R23, 452 ;  /* 0x407c400000177908 */ /* 0x000e220000001800 */
[----:B------:R-:W-:Y:S02]  /*0630*/  HFMA2 R21, -RZ, RZ, 2.2421875, 2 ;  /* 0x407c4000ff157431 */ /* 0x000fe400000001ff */
[----:B------:R-:W-:Y:S01]  /*0640*/  IMAD.MOV.U32 R20, RZ, RZ, 0x0 ;  /* 0x00000000ff147424 */ /* 0x000fe200078e00ff */
[----:B------:R-:W-:Y:S01]  /*0650*/  UMOV UR4, 0x4855da27 ;  /* 0x4855da2700047882 */ /* 0x000fe20000000000 */
[----:B------:R-:W-:Y:S01]  /*0660*/  IMAD.MOV.U32 R22, RZ, RZ, 0x1 ;  /* 0x00000001ff167424 */ /* 0x000fe200078e00ff */
[----:B------:R-:W-:Y:S01]  /*0670*/  UMOV UR5, 0x3fb549f9 ;  /* 0x3fb549f900057882 */ /* 0x000fe20000000000 */
[----:B------:R-:W-:Y:S01]  /*0680*/  BSSY.RECONVERGENT B0, `(.L_x_290) ;  /* 0x0000018000007945 */ /* 0x000fe20003800200 */
[----:B------:R-:W1:Y:S03]  /*0690*/  F2F.F32.F64 R28, R28 ;  /* 0x0000001c001c7310 */ /* 0x000e660000301000 */
[----:B0-----:R-:W-:Y:S01]  /*06a0*/  DFMA R18, R22, -R20, 1 ;  /* 0x3ff000001612742b */ /* 0x001fe20000000814 */
[----:B-1----:R0:W-:Y:S07]  /*06b0*/  STG.E desc[UR6][R16.64+0xd0], R28 ;  /* 0x0000d01c10007986 */ /* 0x0021ee000c101906 */
        /* <DEDUP_REMOVED lines=15> */
[----:B0-----:R-:W-:Y:S05]  /*07b0*/  @P0 BRA P1, `(.L_x_291) ;  /* 0x0000000000100947 */ /* 0x001fea0000800000 */
[----:B------:R-:W-:Y:S01]  /*07c0*/  IMAD.MOV.U32 R18, RZ, RZ, RZ ;  /* 0x000000ffff127224 */ /* 0x000fe200078e00ff */
[----:B------:R-:W-:Y:S02]  /*07d0*/  MOV R19, 0x407c4000 ;  /* 0x407c400000137802 */ /* 0x000fe40000000f00 */
[----:B------:R-:W-:-:S07]  /*07e0*/  MOV R40, 0x800 ;  /* 0x0000080000287802 */ /* 0x000fce0000000f00 */
[----:B------:R-:W-:Y:S05]  /*07f0*/  CALL.REL.NOINC `($__internal_13_$__cuda_sm20_div_rn_f64_full) ;  /* 0x0000000800907944 */ /* 0x000fea0003c00000 */
.L_x_291:
[----:B------:R-:W-:Y:S05]  /*0800*/  BSYNC.RECONVERGENT B0 ;  /* 0x0000000000007941 */ /* 0x000fea0003800200 */
.L_x_290:
[----:B------:R-:W0:Y:S01]  /*0810*/  MUFU.RCP64H R19, 1.5679994248785078526e-05 ;  /* 0x3ef0711100137908 */ /* 0x000e220000001800 */
[----:B------:R-:W-:Y:S01]  /*0820*/  IMAD.MOV.U32 R22, RZ, RZ, 0x652d2b5c ;  /* 0x652d2b5cff167424 */ /* 0x000fe200078e00ff */
[----:B------:R-:W-:Y:S01]  /*0830*/  MOV R18, 0x1 ;  /* 0x0000000100127802 */ /* 0x000fe20000000f00 */
[----:B------:R-:W-:Y:S01]  /*0840*/  IMAD.MOV.U32 R23, RZ, RZ, 0x3ef07111 ;  /* 0x3ef07111ff177424 */ /* 0x000fe200078e00ff */
[----:B------:R-:W-:Y:S01]  /*0850*/  FSETP.GEU.AND P1, PT, |R25|, 6.5827683646048100446e-37, PT ;  /* 0x036000001900780b */ /* 0x000fe20003f2e200 */
[----:B------:R-:W-:Y:S04]  /*0860*/  BSSY.RECONVERGENT B0, `(.L_x_292) ;  /* 0x0000014000007945 */ /* 0x000fe80003800200 */
        /* <DEDUP_REMOVED lines=12> */
[----:B------:R-:W-:Y:S01]  /*0930*/  MOV R18, 0x652d2b5c ;  /* 0x652d2b5c00127802 */ /* 0x000fe20000000f00 */
[----:B------:R-:W-:Y:S01]  /*0940*/  IMAD.MOV.U32 R21, RZ, RZ, R25 ;  /* 0x000000ffff157224 */ /* 0x000fe200078e0019 */
[----:B------:R-:W-:Y:S01]  /*0950*/  MOV R40, 0x980 ;  /* 0x0000098000287802 */ /* 0x000fe20000000f00 */
[----:B------:R-:W-:-:S07]  /*0960*/  IMAD.MOV.U32 R19, RZ, RZ, 0x3ef07111 ;  /* 0x3ef07111ff137424 */ /* 0x000fce00078e00ff */
[----:B------:R-:W-:Y:S05]  /*0970*/  CALL.REL.NOINC `($__internal_13_$__cuda_sm20_div_rn_f64_full) ;  /* 0x0000000800307944 */ /* 0x000fea0003c00000 */
[----:B------:R-:W-:Y:S01]  /*0980*/  IMAD.MOV.U32 R26, RZ, RZ, R24 ;  /* 0x000000ffff1a7224 */ /* 0x000fe200078e0018 */
[----:B------:R-:W-:-:S07]  /*0990*/  MOV R27, R25 ;  /* 0x00000019001b7202 */ /* 0x000fce0000000f00 */
.L_x_293:
[----:B------:R-:W-:Y:S05]  /*09a0*/  BSYNC.RECONVERGENT B0 ;  /* 0x0000000000007941 */ /* 0x000fea0003800200 */
.L_x_292:
[----:B------:R-:W2:Y:S01]  /*09b0*/  LDG.E R38, desc[UR6][R16.64+0xe8] ;  /* 0x0000e80610267981 */ /* 0x000ea2000c1e1900 */
[----:B------:R-:W0:Y:S01]  /*09c0*/  F2F.F32.F64 R35, R26 ;  /* 0x0000001a00237310 */ /* 0x000e220000301000 */
[----:B------:R-:W-:Y:S01]  /*09d0*/  FMUL R18, R28, R28 ;  /* 0x0000001c1c127220 */ /* 0x000fe20000400000 */
[----:B------:R-:W-:-:S05]  /*09e0*/  IMAD.IADD R34, R33, 0x1, R34 ;  /* 0x0000000121227824 */ /* 0x000fca00078e0222 */
[----:B------:R-:W-:Y:S01]  /*09f0*/  ISETP.GE.AND P0, PT, R34, 0x4adc1, PT ;  /* 0x0004adc12200780c */ /* 0x000fe20003f06270 */
[-C--:B0-----:R-:W-:Y:S01]  /*0a00*/  FMUL R19, R2, R35.reuse ;  /* 0x0000002302137220 */ /* 0x081fe20000400000 */
[-C--:B------:R-:W-:Y:S01]  /*0a10*/  FFMA R29, R35, R35.reuse, R18 ;  /* 0x00000023231d7223 */ /* 0x080fe20000000012 */
[-C--:B------:R-:W-:Y:S01]  /*0a20*/  FMUL R40, R4, R35.reuse ;  /* 0x0000002304287220 */ /* 0x080fe20000400000 */
[----:B------:R-:W-:Y:S01]  /*0a30*/  FMUL R44, R6, R35 ;  /* 0x00000023062c7220 */ /* 0x000fe20000400000 */
[-C--:B------:R-:W-:Y:S01]  /*0a40*/  FFMA R19, R0, R28.reuse, R19 ;  /* 0x0000001c00137223 */ /* 0x080fe20000000013 */
[----:B------:R1:W-:Y:S01]  /*0a50*/  STG.E desc[UR6][R16.64+0xd4], R35 ;  /* 0x0000d42310007986 */ /* 0x0003e2000c101906 */
[-C--:B------:R-:W-:Y:S01]  /*0a60*/  FFMA R40, R3, R28.reuse, R40 ;  /* 0x0000001c03287223 */ /* 0x080fe20000000028 */
[----:B------:R-:W-:Y:S01]  /*0a70*/  FFMA R44, R5, R28, R44 ;  /* 0x0000001c052c7223 */ /* 0x000fe2000000002c */
[----:B------:R-:W-:Y:S02]  /*0a80*/  FMUL R24, R19, 3 ;  /* 0x4040000013187820 */ /* 0x000fe40000400000 */
[----:B------:R0:W3:Y:S01]  /*0a90*/  F2F.F64.F32 R18, R29 ;  /* 0x0000001d00127310 */ /* 0x0000e20000201800 */
[----:B------:R-:W-:Y:S01]  /*0aa0*/  FMUL R40, R40, 3 ;  /* 0x4040000028287820 */ /* 0x000fe20000400000 */
[----:B------:R-:W-:-:S03]  /*0ab0*/  FMUL R36, R24, R24 ;  /* 0x0000001818247220 */ /* 0x000fc60000400000 */
[----:B------:R-:W-:-:S03]  /*0ac0*/  FMUL R42, R40, R40 ;  /* 0x00000028282a7220 */ /* 0x000fc60000400000 */
[----:B------:R-:W4:Y:S01]  /*0ad0*/  F2F.F64.F32 R20, R24 ;  /* 0x0000001800147310 */ /* 0x000f220000201800 */
[----:B0-----:R-:W-:Y:S01]  /*0ae0*/  FMUL R29, R44, 3 ;  /* 0x404000002c1d7820 */ /* 0x001fe20000400000 */
[----:B---3--:R-:W-:-:S06]  /*0af0*/  DMUL R18, R18, 3 ;  /* 0x4008000012127828 */ /* 0x008fcc0000000000 */
[----:B------:R-:W0:Y:S01]  /*0b00*/  F2F.F64.F32 R22, R36 ;  /* 0x0000002400167310 */ /* 0x000e220000201800 */
[----:B----4-:R-:W-:-:S07]  /*0b10*/  DADD R20, R20, 1 ;  /* 0x3ff0000014147429 */ /* 0x010fce0000000000 */
[----:B------:R-:W-:Y:S01]  /*0b20*/  F2F.F64.F32 R42, R42 ;  /* 0x0000002a002a7310 */ /* 0x000fe20000201800 */
[----:B0-----:R-:W-:-:S07]  /*0b30*/  DFMA R22, R22, 0.5, R20 ;  /* 0x3fe000001616782b */ /* 0x001fce0000000014 */
[----:B------:R-:W0:Y:S01]  /*0b40*/  F2F.F64.F32 R44, R29 ;  /* 0x0000001d002c7310 */ /* 0x000e220000201800 */
[----:B------:R-:W-:-:S07]  /*0b50*/  DFMA R22, R18, -0.5, R22 ;  /* 0xbfe000001216782b */ /* 0x000fce0000000016 */
[----:B------:R3:W4:Y:S01]  /*0b60*/  F2F.F64.F32 R20, R40 ;  /* 0x0000002800147310 */ /* 0x0007220000201800 */
[----:B0-----:R-:W-:Y:S01]  /*0b70*/  DADD R44, R44, 1 ;  /* 0x3ff000002c2c7429 */ /* 0x001fe20000000000 */
[----:B---3--:R-:W-:Y:S01]  /*0b80*/  FMUL R40, R10, R35 ;  /* 0x000000230a287220 */ /* 0x008fe20000400000 */
[----:B----4-:R-:W-:-:S08]  /*0b90*/  DADD R20, R20, 1 ;  /* 0x3ff0000014147429 */ /* 0x010fd00000000000 */
[----:B------:R-:W-:Y:S01]  /*0ba0*/  DFMA R42, R42, 0.5, R20 ;  /* 0x3fe000002a2a782b */ /* 0x000fe20000000014 */
[----:B------:R-:W-:-:S07]  /*0bb0*/  FMUL R20, R29, R29 ;  /* 0x0000001d1d147220 */ /* 0x000fce0000400000 */
[----:B------:R-:W-:Y:S01]  /*0bc0*/  DFMA R42, R18, -0.5, R42 ;  /* 0xbfe00000122a782b */ /* 0x000fe2000000002a */
[----:B------:R-:W0:Y:S02]  /*0bd0*/  F2F.F64.F32 R20, R20 ;  /* 0x0000001400147310 */ /* 0x000e240000201800 */
[----:B0-----:R-:W-:Y:S01]  /*0be0*/  DFMA R20, R20, 0.5, R44 ;  /* 0x3fe000001414782b */ /* 0x001fe2000000002c */
[----:B------:R-:W-:-:S04]  /*0bf0*/  FMUL R44, R12, R35 ;  /* 0x000000230c2c7220 */ /* 0x000fc80000400000 */
[----:B------:R-:W-:-:S03]  /*0c00*/  FFMA R44, R11, R28, R44 ;  /* 0x0000001c0b2c7223 */ /* 0x000fc6000000002c */
[----:B------:R-:W-:Y:S01]  /*0c10*/  DFMA R20, R18, -0.5, R20 ;  /* 0xbfe000001214782b */ /* 0x000fe20000000014 */
[----:B------:R-:W-:Y:S01]  /*0c20*/  FMUL R44, R44, 3 ;  /* 0x404000002c2c7820 */ /* 0x000fe20000400000 */
[C---:B--2---:R-:W-:Y:S01]  /*0c30*/  FMUL R26, R38.reuse, UR26 ;  /* 0x0000001a261a7c20 */ /* 0x044fe20008400000 */
[----:B------:R-:W-:-:S03]  /*0c40*/  FMUL R29, R38, UR29 ;  /* 0x0000001d261d7c20 */ /* 0x000fc60008400000 */
[----:B------:R0:W2:Y:S02]  /*0c50*/  F2F.F64.F32 R24, R26 ;  /* 0x0000001a00187310 */ /* 0x0000a40000201800 */
[----:B0-----:R-:W-:-:S04]  /*0c60*/  FMUL R26, R8, R35 ;  /* 0x00000023081a7220 */ /* 0x001fc80000400000 */
[----:B------:R-:W-:Y:S01]  /*0c70*/  FFMA R26, R7, R28, R26 ;  /* 0x0000001c071a7223 */ /* 0x000fe2000000001a */
[----:B--2---:R-:W-:Y:S01]  /*0c80*/  DMUL R24, R24, R22 ;  /* 0x0000001618187228 */ /* 0x004fe20000000000 */
[----:B------:R-:W-:-:S05]  /*0c90*/  FMUL R22, R38, UR28 ;  /* 0x0000001c26167c20 */ /* 0x000fca0008400000 */
[----:B------:R0:W2:Y:S08]  /*0ca0*/  F2F.F32.F64 R36, R24 ;  /* 0x0000001800247310 */ /* 0x0000b00000301000 */
[----:B------:R-:W3:Y:S01]  /*0cb0*/  F2F.F64.F32 R22, R22 ;  /* 0x0000001600167310 */ /* 0x000ee20000201800 */
[----:B0-----:R-:W-:Y:S01]  /*0cc0*/  FMUL R24, R26, 3 ;  /* 0x404000001a187820 */ /* 0x001fe20000400000 */
[----:B------:R-:W-:-:S03]  /*0cd0*/  FFMA R25, R9, R28, R40 ;  /* 0x0000001c09197223 */ /* 0x000fc60000000028 */
[----:B------:R-:W-:Y:S01]  /*0ce0*/  FMUL R37, R24, R24 ;  /* 0x0000001818257220 */ /* 0x000fe20000400000 */
[----:B------:R-:W-:Y:S02]  /*0cf0*/  FMUL R39, R25, 3 ;  /* 0x4040000019277820 */ /* 0x000fe40000400000 */
[----:B------:R0:W4:Y:S01]  /*0d00*/  F2F.F64.F32 R26, R24 ;  /* 0x00000018001a7310 */ /* 0x0001220000201800 */
[----:B--2---:R1:W-:Y:S01]  /*0d10*/  STG.E desc[UR6][R16.64], R36 ;  /* 0x0000002410007986 */ /* 0x0043e2000c101906 */
[----:B---3--:R-:W-:-:S06]  /*0d20*/  DMUL R42, R22, R42 ;  /* 0x0000002a162a7228 */ /* 0x008fcc0000000000 */
[----:B------:R2:W3:Y:S01]  /*0d30*/  F2F.F64.F32 R40, R37 ;  /* 0x0000002500287310 */ /* 0x0004e20000201800 */
[----:B0-----:R-:W-:Y:S01]  /*0d40*/  FMUL R24, R39, R39 ;  /* 0x0000002727187220 */ /* 0x001fe20000400000 */
[----:B----4-:R-:W-:-:S06]  /*0d50*/  DADD R26, R26, 1 ;  /* 0x3ff000001a1a7429 */ /* 0x010fcc0000000000 */
[----:B------:R0:W4:Y:S01]  /*0d60*/  F2F.F64.F32 R22, R39 ;  /* 0x0000002700167310 */ /* 0x0001220000201800 */
[----:B--2---:R-:W-:Y:S01]  /*0d70*/  FMUL R37, R38, UR8 ;  /* 0x0000000826257c20 */ /* 0x004fe20008400000 */
[----:B---3--:R-:W-:-:S06]  /*0d80*/  DFMA R40, R40, 0.5, R26 ;  /* 0x3fe000002828782b */ /* 0x008fcc000000001a */
[----:B------:R-:W2:Y:S01]  /*0d90*/  F2F.F64.F32 R24, R24 ;  /* 0x0000001800187310 */ /* 0x000ea20000201800 */
[----:B0-----:R-:W-:Y:S01]  /*0da0*/  FMUL R39, R44, R44 ;  /* 0x0000002c2c277220 */ /* 0x001fe20000400000 */
[----:B----4-:R-:W-:-:S06]  /*0db0*/  DADD R26, R22, 1 ;  /* 0x3ff00000161a7429 */ /* 0x010fcc0000000000 */
[----:B------:R-:W0:Y:S01]  /*0dc0*/  F2F.F32.F64 R45, R42 ;  /* 0x0000002a002d7310 */ /* 0x000e220000301000 */
[----:B------:R-:W-:Y:S02]  /*0dd0*/  DFMA R40, R18, -0.5, R40 ;  /* 0xbfe000001228782b */ /* 0x000fe40000000028 */
[----:B--2---:R-:W-:-:S05]  /*0de0*/  DFMA R24, R24, 0.5, R26 ;  /* 0x3fe000001818782b */ /* 0x004fca000000001a */
[----:B------:R2:W3:Y:S03]  /*0df0*/  F2F.F64.F32 R22, R29 ;  /* 0x0000001d00167310 */ /* 0x0004e60000201800 */
[----:B------:R-:W-:-:S05]  /*0e00*/  DFMA R24, R18, -0.5, R24 ;  /* 0xbfe000001218782b */ /* 0x000fca0000000018 */
[----:B------:R-:W4:Y:S01]  /*0e10*/  F2F.F64.F32 R26, R44 ;  /* 0x0000002c001a7310 */ /* 0x000f220000201800 */
[----:B--2---:R-:W-:Y:S01]  /*0e20*/  FMUL R29, R38, UR9 ;  /* 0x00000009261d7c20 */ /* 0x004fe20008400000 */
[----:B0-----:R1:W-:Y:S01]  /*0e30*/  STG.E desc[UR6][R16.64+0x4], R45 ;  /* 0x0000042d10007986 */ /* 0x0013e2000c101906 */
[----:B---3--:R-:W-:-:S05]  /*0e40*/  DMUL R42, R22, R20 ;  /* 0x00000014162a7228 */ /* 0x008fca0000000000 */
[----:B------:R-:W0:Y:S01]  /*0e50*/  F2F.F64.F32 R20, R39 ;  /* 0x0000002700147310 */ /* 0x000e220000201800 */
[----:B----4-:R-:W-:-:S07]  /*0e60*/  DADD R26, R26, 1 ;  /* 0x3ff000001a1a7429 */ /* 0x010fce0000000000 */
[----:B------:R-:W2:Y:S01]  /*0e70*/  F2F.F64.F32 R22, R37 ;  /* 0x0000002500167310 */ /* 0x000ea20000201800 */
[----:B0-----:R-:W-:-:S07]  /*0e80*/  DFMA R20, R20, 0.5, R26 ;  /* 0x3fe000001414782b */ /* 0x001fce000000001a */
[----:B------:R0:W3:Y:S01]  /*0e90*/  F2F.F32.F64 R43, R42 ;  /* 0x0000002a002b7310 */ /* 0x0000e20000301000 */
[----:B--2---:R-:W-:-:S07]  /*0ea0*/  DMUL R40, R22, R40 ;  /* 0x0000002816287228 */ /* 0x004fce0000000000 */
[----:B------:R-:W2:Y:S01]  /*0eb0*/  F2F.F64.F32 R26, R29 ;  /* 0x0000001d001a7310 */ /* 0x000ea20000201800 */
[----:B------:R-:W-:Y:S01]  /*0ec0*/  FMUL R22, R38, UR10 ;  /* 0x0000000a26167c20 */ /* 0x000fe20008400000 */
[----:B0-----:R-:W-:Y:S01]  /*0ed0*/  FMUL R42, R30, R35 ;  /* 0x000000231e2a7220 */ /* 0x001fe20000400000 */
[----:B------:R-:W-:-:S03]  /*0ee0*/  DFMA R20, R18, -0.5, R20 ;  /* 0xbfe000001214782b */ /* 0x000fc60000000014 */
[----:B------:R-:W-:Y:S01]  /*0ef0*/  FFMA R42, R15, R28, R42 ;  /* 0x0000001c0f2a7223 */ /* 0x000fe2000000002a */
[----:B---3--:R1:W-:Y:S01]  /*0f00*/  STG.E desc[UR6][R16.64+0x8], R43 ;  /* 0x0000082b10007986 */ /* 0x0083e2000c101906 */
[----:B------:R-:W0:Y:S02]  /*0f10*/  F2F.F64.F32 R22, R22 ;  /* 0x0000001600167310 */ /* 0x000e240000201800 */
[----:B------:R-:W-:-:S04]  /*0f20*/  FMUL R42, R42, 3 ;  /* 0x404000002a2a7820 */ /* 0x000fc80000400000 */
[----:B------:R-:W-:Y:S01]  /*0f30*/  FMUL R44, R42, R42 ;  /* 0x0000002a2a2c7220 */ /* 0x000fe20000400000 */
[----:B--2---:R-:W-:Y:S01]  /*0f40*/  DMUL R26, R26, R24 ;  /* 0x000000181a1a7228 */ /* 0x004fe20000000000 */
[----:B------:R2:W3:Y:S01]  /*0f50*/  F2F.F32.F64 R41, R40 ;  /* 0x0000002800297310 */ /* 0x0004e20000301000 */
[----:B------:R-:W-:-:S04]  /*0f60*/  FMUL R24, R14, R35 ;  /* 0x000000230e187220 */ /* 0x000fc80000400000 */
[----:B------:R-:W-:Y:S01]  /*0f70*/  FFMA R24, R13, R28, R24 ;  /* 0x0000001c0d187223 */ /* 0x000fe20000000018 */
[----:B0-----:R-:W-:Y:S02]  /*0f80*/  DMUL R20, R22, R20 ;  /* 0x0000001416147228 */ /* 0x001fe40000000000 */
[----:B------:R-:W0:Y:S01]  /*0f90*/  F2F.F32.F64 R39, R26 ;  /* 0x0000001a00277310 */ /* 0x000e220000301000 */
[----:B------:R-:W-:-:S04]  /*0fa0*/  FMUL R29, R24, 3 ;  /* 0x40400000181d7820 */ /* 0x000fc80000400000 */
[----:B--2---:R-:W-:Y:S01]  /*0fb0*/  FMUL R40, R29, R29 ;  /* 0x0000001d1d287220 */ /* 0x004fe20000400000 */
[----:B---3--:R1:W-:Y:S02]  /*0fc0*/  STG.E desc[UR6][R16.64+0xc], R41 ;  /* 0x00000c2910007986 */ /* 0x0083e4000c101906 */
[----:B------:R-:W2:Y:S02]  /*0fd0*/  F2F.F64.F32 R24, R29 ;  /* 0x0000001d00187310 */ /* 0x000ea40000201800 */
[----:B0-----:R1:W-:Y:S06]  /*0fe0*/  STG.E desc[UR6][R16.64+0x10], R39 ;  /* 0x0000102710007986 */ /* 0x0013ec000c101906 */
[----:B------:R0:W3:Y:S01]  /*0ff0*/  F2F.F64.F32 R22, R42 ;  /* 0x0000002a00167310 */ /* 0x0000e20000201800 */
[----:B--2---:R-:W-:-:S07]  /*1000*/  DADD R24, R24, 1 ;  /* 0x3ff0000018187429 */ /* 0x004fce0000000000 */
[----:B------:R2:W4:Y:S01]  /*1010*/  F2F.F64.F32 R26, R40 ;  /* 0x00000028001a7310 */ /* 0x0005220000201800 */
[----:B0-----:R-:W-:Y:S01]  /*1020*/  FMUL R42, R38, UR30 ;  /* 0x0000001e262a7c20 */ /* 0x001fe20008400000 */
[----:B---3--:R-:W-:Y:S01]  /*1030*/  DADD R22, R22, 1 ;  /* 0x3ff0000016167429 */ /* 0x008fe20000000000 */
[----:B--2---:R-:W-:-:S05]  /*1040*/  FMUL R40, R32, R35 ;  /* 0x0000002320287220 */ /* 0x004fca0000400000 */
[----:B------:R-:W0:Y:S01]  /*1050*/  F2F.F32.F64 R37, R20 ;  /* 0x0000001400257310 */ /* 0x000e220000301000 */
[----:B------:R-:W-:Y:S01]  /*1060*/  FFMA R28, R31, R28, R40 ;  /* 0x0000001c1f1c7223 */ /* 0x000fe20000000028 */
[C---:B------:R-:W-:Y:S01]  /*1070*/  FMUL R40, R38.reuse, UR11 ;  /* 0x0000000b26287c20 */ /* 0x040fe20008400000 */
[----:B------:R-:W-:Y:S01]  /*1080*/  FMUL R38, R38, UR31 ;  /* 0x0000001f26267c20 */ /* 0x000fe20008400000 */
[----:B----4-:R-:W-:-:S04]  /*1090*/  DFMA R26, R26, 0.5, R24 ;  /* 0x3fe000001a1a782b */ /* 0x010fc80000000018 */
[----:B------:R2:W3:Y:S04]  /*10a0*/  F2F.F64.F32 R20, R44 ;  /* 0x0000002c00147310 */ /* 0x0004e80000201800 */
[----:B------:R-:W-:Y:S01]  /*10b0*/  DFMA R26, R18, -0.5, R26 ;  /* 0xbfe00000121a782b */ /* 0x000fe2000000001a */
[----:B0-----:R1:W-:Y:S01]  /*10c0*/  STG.E desc[UR6][R16.64+0x14], R37 ;  /* 0x0000142510007986 */ /* 0x0013e2000c101906 */
[----:B--2---:R-:W-:-:S04]  /*10d0*/  FMUL R44, R28, 3 ;  /* 0x404000001c2c7820 */ /* 0x004fc80000400000 */
[----:B------:R-:W0:Y:S01]  /*10e0*/  F2F.F64.F32 R28, R44 ;  /* 0x0000002c001c7310 */ /* 0x000e220000201800 */
[----:B------:R-:W-:Y:S01]  /*10f0*/  FMUL R24, R44, R44 ;  /* 0x0000002c2c187220 */ /* 0x000fe20000400000 */
[----:B---3--:R-:W-:-:S06]  /*1100*/  DFMA R20, R20, 0.5, R22 ;  /* 0x3fe000001414782b */ /* 0x008fcc0000000016 */
[----:B------:R-:W2:Y:S01]  /*1110*/  F2F.F64.F32 R24, R24 ;  /* 0x0000001800187310 */ /* 0x000ea20000201800 */
[----:B0-----:R-:W-:-:S07]  /*1120*/  DADD R28, R28, 1 ;  /* 0x3ff000001c1c7429 */ /* 0x001fce0000000000 */
[----:B------:R-:W0:Y:S01]  /*1130*/  F2F.F64.F32 R22, R40 ;  /* 0x0000002800167310 */ /* 0x000e220000201800 */
[----:B--2---:R-:W-:Y:S02]  /*1140*/  DFMA R24, R24, 0.5, R28 ;  /* 0x3fe000001818782b */ /* 0x004fe4000000001c */
[----:B------:R-:W-:-:S05]  /*1150*/  DFMA R28, R18, -0.5, R20 ;  /* 0xbfe00000121c782b */ /* 0x000fca0000000014 */
[----:B------:R-:W2:Y:S01]  /*1160*/  F2F.F64.F32 R20, R38 ;  /* 0x0000002600147310 */ /* 0x000ea20000201800 */
[----:B0-----:R-:W-:Y:S02]  /*1170*/  DMUL R26, R22, R26 ;  /* 0x0000001a161a7228 */ /* 0x001fe40000000000 */
[----:B------:R-:W-:-:S05]  /*1180*/  DFMA R24, R18, -0.5, R24 ;  /* 0xbfe000001218782b */ /* 0x000fca0000000018 */
[----:B------:R-:W0:Y:S03]  /*1190*/  F2F.F64.F32 R22, R42 ;  /* 0x0000002a00167310 */ /* 0x000e260000201800 */
[----:B--2---:R-:W-:-:S05]  /*11a0*/  DMUL R20, R20, R24 ;  /* 0x0000001814147228 */ /* 0x004fca0000000000 */
[----:B------:R-:W2:Y:S01]  /*11b0*/  F2F.F32.F64 R27, R26 ;  /* 0x0000001a001b7310 */ /* 0x000ea20000301000 */
[----:B0-----:R-:W-:-:S07]  /*11c0*/  DMUL R22, R22, R28 ;  /* 0x0000001c16167228 */ /* 0x001fce0000000000 */
[----:B------:R-:W0:Y:S01]  /*11d0*/  F2F.F32.F64 R21, R20 ;  /* 0x0000001400157310 */ /* 0x000e220000301000 */
[----:B--2---:R1:W-:Y:S07]  /*11e0*/  STG.E desc[UR6][R16.64+0x18], R27 ;  /* 0x0000181b10007986 */ /* 0x0043ee000c101906 */
[----:B------:R-:W2:Y:S01]  /*11f0*/  F2F.F32.F64 R23, R22 ;  /* 0x0000001600177310 */ /* 0x000ea20000301000 */
[----:B0-----:R1:W-:Y:S04]  /*1200*/  STG.E desc[UR6][R16.64+0x20], R21 ;  /* 0x0000201510007986 */ /* 0x0013e8000c101906 */
[----:B--2---:R1:W-:Y:S01]  /*1210*/  STG.E desc[UR6][R16.64+0x1c], R23 ;  /* 0x00001c1710007986 */ /* 0x0043e2000c101906 */
[----:B------:R-:W-:Y:S05]  /*1220*/  @!P0 BRA `(.L_x_294) ;  /* 0xfffffff000088947 */ /* 0x000fea000383ffff */
[----:B------:R-:W-:Y:S05]  /*1230*/  EXIT ;  /* 0x000000000000794d */ /* 0x000fea0003800000 */
        .weak           $__internal_13_$__cuda_sm20_div_rn_f64_full
        .type           $__internal_13_$__cuda_sm20_div_rn_f64_full,@function
        .size           $__internal_13_$__cuda_sm20_div_rn_f64_full,(.L_x_316 - $__internal_13_$__cuda_sm20_div_rn_f64_full)
$__internal_13_$__cuda_sm20_div_rn_f64_full:
[C---:B------:R-:W-:Y:S01]  /*1240*/  FSETP.GEU.AND P0, PT, |R19|.reuse, 1.469367938527859385e-39, PT ;  /* 0x001000001300780b */ /* 0x040fe20003f0e200 */
[----:B------:R-:W-:Y:S01]  /*1250*/  IMAD.MOV.U32 R35, RZ, RZ, 0x1ca00000 ;  /* 0x1ca00000ff237424 */ /* 0x000fe200078e00ff */
[----:B------:R-:W-:Y:S01]  /*1260*/  LOP3.LUT R38, R19, 0x800fffff, RZ, 0xc0, !PT ;  /* 0x800fffff13267812 */ /* 0x000fe200078ec0ff */
[----:B------:R-:W-:Y:S01]  /*1270*/  IMAD.MOV.U32 R36, RZ, RZ, R20 ;  /* 0x000000ffff247224 */ /* 0x000fe200078e0014 */
[----:B------:R-:W-:Y:S01]  /*1280*/  MOV R24, 0x1 ;  /* 0x0000000100187802 */ /* 0x000fe20000000f00 */
[----:B------:R-:W-:Y:S01]  /*1290*/  BSSY.RECONVERGENT B1, `(.L_x_295) ;  /* 0x0000052000017945 */ /* 0x000fe20003800200 */
[----:B------:R-:W-:Y:S01]  /*12a0*/  LOP3.LUT R39, R38, 0x3ff00000, RZ, 0xfc, !PT ;  /* 0x3ff0000026277812 */ /* 0x000fe200078efcff */
[----:B------:R-:W-:Y:S01]  /*12b0*/  IMAD.MOV.U32 R38, RZ, RZ, R18 ;  /* 0x000000ffff267224 */ /* 0x000fe200078e0012 */
[C---:B------:R-:W-:Y:S02]  /*12c0*/  FSETP.GEU.AND P2, PT, |R21|.reuse, 1.469367938527859385e-39, PT ;  /* 0x001000001500780b */ /* 0x040fe40003f4e200 */
[----:B------:R-:W-:-:S02]  /*12d0*/  LOP3.LUT R29, R21, 0x7ff00000, RZ, 0xc0, !PT ;  /* 0x7ff00000151d7812 */ /* 0x000fc400078ec0ff */
[----:B------:R-:W-:Y:S01]  /*12e0*/  LOP3.LUT R42, R19, 0x7ff00000, RZ, 0xc0, !PT ;  /* 0x7ff00000132a7812 */ /* 0x000fe200078ec0ff */
[----:B------:R-:W-:-:S03]  /*12f0*/  @!P0 DMUL R38, R18, 8.98846567431157953865e+307 ;  /* 0x7fe0000012268828 */ /* 0x000fc60000000000 */
[----:B------:R-:W-:-:S03]  /*1300*/  ISETP.GE.U32.AND P1, PT, R29, R42, PT ;  /* 0x0000002a1d00720c */ /* 0x000fc60003f26070 */
[----:B------:R-:W0:Y:S01]  /*1310*/  MUFU.RCP64H R25, R39 ;  /* 0x0000002700197308 */ /* 0x000e220000001800 */
[----:B------:R-:W-:Y:S02]  /*1320*/  SEL R37, R35, 0x63400000, !P1 ;  /* 0x6340000023257807 */ /* 0x000fe40004800000 */
[----:B------:R-:W-:Y:S02]  /*1330*/  @!P2 LOP3.LUT R26, R19, 0x7ff00000, RZ, 0xc0, !PT ;  /* 0x7ff00000131aa812 */ /* 0x000fe400078ec0ff */
[----:B------:R-:W-:Y:S02]  /*1340*/  LOP3.LUT R37, R37, 0x800fffff, R21, 0xf8, !PT ;  /* 0x800fffff25257812 */ /* 0x000fe400078ef815 */
[----:B------:R-:W-:Y:S02]  /*1350*/  @!P2 ISETP.GE.U32.AND P3, PT, R29, R26, PT ;  /* 0x0000001a1d00a20c */ /* 0x000fe40003f66070 */
[----:B------:R-:W-:Y:S01]  /*1360*/  @!P0 LOP3.LUT R42, R39, 0x7ff00000, RZ, 0xc0, !PT ;  /* 0x7ff00000272a8812 */ /* 0x000fe200078ec0ff */
[----:B0-----:R-:W-:-:S08]  /*1370*/  DFMA R22, R24, -R38, 1 ;  /* 0x3ff000001816742b */ /* 0x001fd00000000826 */
[----:B------:R-:W-:-:S08]  /*1380*/  DFMA R22, R22, R22, R22 ;  /* 0x000000161616722b */ /* 0x000fd00000000016 */
[----:B------:R-:W-:Y:S01]  /*1390*/  DFMA R22, R24, R22, R24 ;  /* 0x000000161816722b */ /* 0x000fe20000000018 */
[----:B------:R-:W-:Y:S02]  /*13a0*/  @!P2 SEL R25, R35, 0x63400000, !P3 ;  /* 0x634000002319a807 */ /* 0x000fe40005800000 */
[----:B------:R-:W-:Y:S02]  /*13b0*/  @!P2 MOV R24, RZ ;  /* 0x000000ff0018a202 */ /* 0x000fe40000000f00 */
[----:B------:R-:W-:-:S03]  /*13c0*/  @!P2 LOP3.LUT R25, R25, 0x80000000, R21, 0xf8, !PT ;  /* 0x800000001919a812 */ /* 0x000fc600078ef815 */
[----:B------:R-:W-:Y:S01]  /*13d0*/  DFMA R26, R22, -R38, 1 ;  /* 0x3ff00000161a742b */ /* 0x000fe20000000826 */
[----:B------:R-:W-:-:S06]  /*13e0*/  @!P2 LOP3.LUT R25, R25, 0x100000, RZ, 0xfc, !PT ;  /* 0x001000001919a812 */ /* 0x000fcc00078efcff */
[----:B------:R-:W-:Y:S02]  /*13f0*/  @!P2 DFMA R36, R36, 2, -R24 ;  /* 0x400000002424a82b */ /* 0x000fe40000000818 */
[----:B------:R-:W-:-:S08]  /*1400*/  DFMA R26, R22, R26, R22 ;  /* 0x0000001a161a722b */ /* 0x000fd00000000016 */
[----:B------:R-:W-:-:S08]  /*1410*/  DMUL R24, R26, R36 ;  /* 0x000000241a187228 */ /* 0x000fd00000000000 */
[----:B------:R-:W-:-:S08]  /*1420*/  DFMA R22, R24, -R38, R36 ;  /* 0x800000261816722b */ /* 0x000fd00000000024 */
[----:B------:R-:W-:Y:S01]  /*1430*/  DFMA R22, R26, R22, R24 ;  /* 0x000000161a16722b */ /* 0x000fe20000000018 */
[----:B------:R-:W-:Y:S01]  /*1440*/  IMAD.MOV.U32 R27, RZ, RZ, R29 ;  /* 0x000000ffff1b7224 */ /* 0x000fe200078e001d */
[----:B------:R-:W-:Y:S02]  /*1450*/  @!P2 LOP3.LUT R27, R37, 0x7ff00000, RZ, 0xc0, !PT ;  /* 0x7ff00000251ba812 */ /* 0x000fe400078ec0ff */
[----:B------:R-:W-:-:S03]  /*1460*/  IADD3 R25, PT, PT, R42, -0x1, RZ ;  /* 0xffffffff2a197810 */ /* 0x000fc60007ffe0ff */
        /* <DEDUP_REMOVED lines=31> */
.L_x_296:
        /* <DEDUP_REMOVED lines=16> */
.L_x_299:
[----:B------:R-:W-:Y:S02]  /*1760*/  LOP3.LUT R25, R19, 0x80000, RZ, 0xfc, !PT ;  /* 0x0008000013197812 */ /* 0x000fe400078efcff */
[----:B------:R-:W-:Y:S01]  /*1770*/  MOV R24, R18 ;  /* 0x0000001200187202 */ /* 0x000fe20000000f00 */
[----:B------:R-:W-:Y:S06]  /*1780*/  BRA `(.L_x_297) ;  /* 0x0000000000087947 */ /* 0x000fec0003800000 */
.L_x_298:
[----:B------:R-:W-:Y:S01]  /*1790*/  LOP3.LUT R25, R21, 0x80000, RZ, 0xfc, !PT ;  /* 0x0008000015197812 */ /* 0x000fe200078efcff */
[----:B------:R-:W-:-:S07]  /*17a0*/  IMAD.MOV.U32 R24, RZ, RZ, R20 ;  /* 0x000000ffff187224 */ /* 0x000fce00078e0014 */
.L_x_297:
[----:B------:R-:W-:Y:S05]  /*17b0*/  BSYNC.RECONVERGENT B1 ;  /* 0x0000000000017941 */ /* 0x000fea0003800200 */
.L_x_295:
[----:B------:R-:W-:-:S04]  /*17c0*/  HFMA2 R41, -RZ, RZ, 0, 0 ;  /* 0x00000000ff297431 */ /* 0x000fc800000001ff */
[----:B------:R-:W-:Y:S05]  /*17d0*/  RET.REL.NODEC R40 `(_Z9Init_loadP9attribute) ;  /* 0xffffffe828087950 */ /* 0x000fea0003c3ffff */
.L_x_300:
        /* <DEDUP_REMOVED lines=10> */
.L_x_316:


//--------------------- .text._Z6Init_1P9attribute --------------------------
	.section	.text._Z6Init_1P9attribute,"ax",@progbits
	.align	128
        .global         _Z6Init_1P9attribute
        .type           _Z6Init_1P9attribute,@function
        .size           _Z6Init_1P9attribute,(.L_x_338 - _Z6Init_1P9attribute)
        .other          _Z6Init_1P9attribute,@"STO_CUDA_ENTRY STV_DEFAULT"
_Z6Init_1P9attribute:
.text._Z6Init_1P9attribute:
        /* <DEDUP_REMOVED lines=9> */
[----:B------:R-:W2:Y:S01]  /*0090*/  LDCU.64 UR8, c[0x3][0x88] ;  /* 0x00c01100ff0877ac */ /* 0x000ea20008000a00 */
[----:B------:R-:W3:Y:S01]  /*00a0*/  LDCU.64 UR10, c[0x3][0xa0] ;  /* 0x00c01400ff0a77ac */ /* 0x000ee20008000a00 */
[----:B------:R-:W4:Y:S01]  /*00b0*/  LDCU.128 UR12, c[0x3][0x340] ;  /* 0x00c06800ff0c77ac */ /* 0x000f220008000c00 */
[----:B0-----:R-:W0:Y:S01]  /*00c0*/  F2F.F64.F32 R26, UR16 ;  /* 0x00000010001a7d10 */ /* 0x001e220008201800 */
[----:B------:R-:W5:Y:S01]  /*00d0*/  LDCU.128 UR20, c[0x3][0x360] ;  /* 0x00c06c00ff1477ac */ /* 0x000f620008000c00 */
[----:B-1----:R-:W-:Y:S01]  /*00e0*/  I2FP.F32.S32 R0, UR4 ;  /* 0x0000000400007c45 */ /* 0x002fe20008201400 */
[----:B------:R-:W1:Y:S01]  /*00f0*/  LDCU.64 UR24, c[0x3][0x370] ;  /* 0x00c06e00ff1877ac */ /* 0x000e620008000a00 */
[----:B------:R-:W-:-:S04]  /*0100*/  I2FP.F32.S32 R37, UR5 ;  /* 0x0000000500257c45 */ /* 0x000fc80008201400 */
[----:B------:R-:W0:Y:S01]  /*0110*/  F2F.F64.F32 R24, UR17 ;  /* 0x0000001100187d10 */ /* 0x000e220008201800 */
[----:B------:R-:W-:Y:S01]  /*0120*/  I2FP.F32.S32 R39, UR7 ;  /* 0x0000000700277c45 */ /* 0x000fe20008201400 */
[----:B------:R-:W2:Y:S01]  /*0130*/  LDCU UR4, c[0x0][0x370] ;  /* 0x00006e00ff0477ac */ /* 0x000ea20008000800 */
[----:B------:R-:W-:Y:S02]  /*0140*/  LOP3.LUT R37, RZ, 0x80000000, R37, 0xb8, !PT ;  /* 0x80000000ff257812 */ /* 0x000fe400078eb825 */
[----:B------:R-:W-:Y:S01]  /*0150*/  LOP3.LUT R39, RZ, 0x80000000, R39, 0xb8, !PT ;  /* 0x80000000ff277812 */ /* 0x000fe200078eb827 */
[----:B------:R-:W0:Y:S01]  /*0160*/  LDCU UR5, c[0x3][0x84] ;  /* 0x00c01080ff0577ac */ /* 0x000e220008000800 */
[----:B------:R-:W-:Y:S01]  /*0170*/  I2FP.F32.S32 R2, UR6 ;  /* 0x0000000600027c45 */ /* 0x000fe20008201400 */
[----:B------:R-:W0:Y:S01]  /*0180*/  F2F.F64.F32 R22, UR18 ;  /* 0x0000001200167d10 */ /* 0x000e220008201800 */
[----:B----4-:R-:W-:Y:S01]  /*0190*/  I2FP.F32.S32 R36, UR13 ;  /* 0x0000000d00247c45 */ /* 0x010fe20008201400 */
[----:B------:R-:W4:Y:S01]  /*01a0*/  LDCU.64 UR6, c[0x0][0x358] ;  /* 0x00006b00ff0677ac */ /* 0x000f220008000a00 */
[----:B------:R-:W-:-:S02]  /*01b0*/  I2FP.F32.S32 R41, UR15 ;  /* 0x0000000f00297c45 */ /* 0x000fc40008201400 */
[----:B-----5:R-:W-:Y:S02]  /*01c0*/  I2FP.F32.S32 R40, UR21 ;  /* 0x0000001500287c45 */ /* 0x020fe40008201400 */
[----:B------:R-:W-:Y:S01]  /*01d0*/  I2FP.F32.S32 R45, UR23 ;  /* 0x00000017002d7c45 */ /* 0x000fe20008201400 */
[----:B------:R-:W0:Y:S01]  /*01e0*/  F2F.F64.F32 R20, UR19 ;  /* 0x0000001300147d10 */ /* 0x000e220008201800 */
[----:B------:R-:W5:Y:S01]  /*01f0*/  LDCU.128 UR16, c[0x3][0x350] ;  /* 0x00c06a00ff1077ac */ /* 0x000f620008000c00 */
[----:B-1----:R-:W-:Y:S02]  /*0200*/  I2FP.F32.S32 R10, UR25 ;  /* 0x00000019000a7c45 */ /* 0x002fe40008201400 */
[----:B------:R-:W-:Y:S01]  /*0210*/  I2FP.F32.S32 R3, UR12 ;  /* 0x0000000c00037c45 */ /* 0x000fe20008201400 */
[----:B--2---:R-:W-:Y:S01]  /*0220*/  IMAD R11, R11, UR4, RZ ;  /* 0x000000040b0b7c24 */ /* 0x004fe2000f8e02ff */
[----:B------:R-:W-:Y:S02]  /*0230*/  I2FP.F32.S32 R4, UR14 ;  /* 0x0000000e00047c45 */ /* 0x000fe40008201400 */
[----:B------:R-:W1:Y:S01]  /*0240*/  F2F.F64.F32 R18, UR8 ;  /* 0x0000000800127d10 */ /* 0x000e620008201800 */
[----:B------:R-:W-:-:S02]  /*0250*/  I2FP.F32.S32 R7, UR20 ;  /* 0x0000001400077c45 */ /* 0x000fc40008201400 */
[----:B------:R-:W-:Y:S02]  /*0260*/  I2FP.F32.S32 R8, UR22 ;  /* 0x0000001600087c45 */ /* 0x000fe40008201400 */
[----:B------:R-:W-:Y:S02]  /*0270*/  I2FP.F32.S32 R9, UR24 ;  /* 0x0000001800097c45 */ /* 0x000fe40008201400 */
[----:B------:R-:W-:Y:S01]  /*0280*/  LOP3.LUT R36, RZ, 0x80000000, R36, 0xb8, !PT ;  /* 0x80000000ff247812 */ /* 0x000fe200078eb824 */
[----:B------:R-:W2:Y:S01]  /*0290*/  F2F.F64.F32 R16, UR9 ;  /* 0x0000000900107d10 */ /* 0x000ea20008201800 */
[----:B------:R-:W-:Y:S02]  /*02a0*/  LOP3.LUT R41, RZ, 0x80000000, R41, 0xb8, !PT ;  /* 0x80000000ff297812 */ /* 0x000fe400078eb829 */
[----:B-----5:R-:W-:Y:S02]  /*02b0*/  I2FP.F32.S32 R38, UR17 ;  /* 0x0000001100267c45 */ /* 0x020fe40008201400 */
[----:B------:R-:W-:-:S02]  /*02c0*/  I2FP.F32.S32 R43, UR19 ;  /* 0x00000013002b7c45 */ /* 0x000fc40008201400 */
[----:B------:R-:W-:Y:S01]  /*02d0*/  I2FP.F32.S32 R5, UR16 ;  /* 0x0000001000057c45 */ /* 0x000fe20008201400 */
[----:B---3--:R-:W3:Y:S01]  /*02e0*/  F2F.F64.F32 R14, UR10 ;  /* 0x0000000a000e7d10 */ /* 0x008ee20008201800 */
[----:B------:R-:W-:Y:S02]  /*02f0*/  I2FP.F32.S32 R6, UR18 ;  /* 0x0000001200067c45 */ /* 0x000fe40008201400 */
[----:B------:R-:W-:Y:S02]  /*0300*/  LOP3.LUT R38, RZ, 0x80000000, R38, 0xb8, !PT ;  /* 0x80000000ff267812 */ /* 0x000fe400078eb826 */
[----:B------:R-:W-:Y:S02]  /*0310*/  LOP3.LUT R43, RZ, 0x80000000, R43, 0xb8, !PT ;  /* 0x80000000ff2b7812 */ /* 0x000fe400078eb82b */
[----:B------:R-:W-:Y:S01]  /*0320*/  LOP3.LUT R40, RZ, 0x80000000, R40, 0xb8, !PT ;  /* 0x80000000ff287812 */ /* 0x000fe200078eb828 */
[----:B------:R-:W0:Y:S01]  /*0330*/  F2F.F64.F32 R12, UR11 ;  /* 0x0000000b000c7d10 */ /* 0x000e220008201800 */
[----:B------:R-:W-:-:S02]  /*0340*/  LOP3.LUT R45, RZ, 0x80000000, R45, 0xb8, !PT ;  /* 0x80000000ff2d7812 */ /* 0x000fc400078eb82d */
[----:B-12-4-:R-:W-:-:S07]  /*0350*/  LOP3.LUT R10, RZ, 0x80000000, R10, 0xb8, !PT ;  /* 0x80000000ff0a7812 */ /* 0x016fce00078eb80a */
.L_x_301:
[----:B-1----:R-:W1:Y:S02]  /*0360*/  LDC.64 R28, c[0x0][0x380] ;  /* 0x0000e000ff1c7b82 */ /* 0x002e640000000a00 */
[----:B-1----:R-:W-:-:S05]  /*0370*/  IMAD.WIDE R28, R42, 0xf4, R28 ;  /* 0x000000f42a1c7825 */ /* 0x002fca00078e021c */
[----:B------:R-:W2:Y:S01]  /*0380*/  LDG.E R30, desc[UR6][R28.64+0xf0] ;  /* 0x0000f0061c1e7981 */ /* 0x000ea2000c1e1900 */
[----:B------:R-:W-:Y:S02]  /*0390*/  HFMA2 R44, -RZ, RZ, 1.0341796875, -112.625 ;  /* 0x3c23d70aff2c7431 */ /* 0x000fe400000001ff */
[----:B------:R-:W-:Y:S02]  /*03a0*/  IMAD.MOV.U32 R33, RZ, RZ, 0x3c23d70a ;  /* 0x3c23d70aff217424 */ /* 0x000fe400078e00ff */
[----:B------:R-:W-:Y:S01]  /*03b0*/  IMAD.IADD R42, R11, 0x1, R42 ;  /* 0x000000010b2a7824 */ /* 0x000fe200078e022a */
[----:B------:R-:W-:Y:S04]  /*03c0*/  STG.E desc[UR6][R28.64+0xd4], RZ ;  /* 0x0000d4ff1c007986 */ /* 0x000fe8000c101906 */
[----:B------:R1:W-:Y:S01]  /*03d0*/  STG.E desc[UR6][R28.64+0xd0], R33 ;  /* 0x0000d0211c007986 */ /* 0x0003e2000c101906 */
[----:B--2---:R-:W-:-:S13]  /*03e0*/  FSETP.NEU.AND P0, PT, R30, 1, PT ;  /* 0x3f8000001e00780b */ /* 0x004fda0003f0d000 */
[----:B------:R-:W-:Y:S01]  /*03f0*/  @!P0 MOV R44, RZ ;  /* 0x000000ff002c8202 */ /* 0x000fe20000000f00 */
[----:B------:R-:W-:Y:S04]  /*0400*/  @!P0 STG.E desc[UR6][R28.64+0xd0], RZ ;  /* 0x0000d0ff1c008986 */ /* 0x000fe8000c101906 */
[----:B------:R-:W-:Y:S01]  /*0410*/  FFMA R30, R0, R44, R37 ;  /* 0x0000002c001e7223 */ /* 0x000fe20000000025 */
[----:B------:R-:W-:Y:S01]  /*0420*/  @!P0 STG.E desc[UR6][R28.64+0xd4], RZ ;  /* 0x0000d4ff1c008986 */ /* 0x000fe2000c101906 */
[----:B------:R-:W-:Y:S02]  /*0430*/  ISETP.GE.AND P0, PT, R42, 0x4adc1, PT ;  /* 0x0004adc12a00780c */ /* 0x000fe40003f06270 */
[----:B------:R-:W-:-:S04]  /*0440*/  FMUL R32, R30, 3 ;  /* 0x404000001e207820 */ /* 0x000fc80000400000 */
[----:B------:R-:W2:Y:S01]  /*0450*/  F2F.F64.F32 R30, R32 ;  /* 0x00000020001e7310 */ /* 0x000ea20000201800 */
[----:B-1----:R-:W-:-:S07]  /*0460*/  FMUL R33, R32, R32 ;  /* 0x0000002020217220 */ /* 0x002fce0000400000 */
[----:B------:R-:W1:Y:S01]  /*0470*/  F2F.F64.F32 R34, R33 ;  /* 0x0000002100227310 */ /* 0x000e620000201800 */
[----:B--2---:R-:W-:-:S07]  /*0480*/  DADD R30, R30, 1 ;  /* 0x3ff000001e1e7429 */ /* 0x004fce0000000000 */
[----:B0-----:R-:W-:Y:S01]  /*0490*/  F2F.F64.F32 R32, UR5 ;  /* 0x0000000500207d10 */ /* 0x001fe20008201800 */
[----:B-1----:R-:W-:Y:S01]  /*04a0*/  DFMA R34, R34, 0.5, R30 ;  /* 0x3fe000002222782b */ /* 0x002fe2000000001e */
[----:B------:R-:W-:-:S06]  /*04b0*/  FMUL R30, R44, R44 ;  /* 0x0000002c2c1e7220 */ /* 0x000fcc0000400000 */
[----:B------:R-:W0:Y:S02]  /*04c0*/  F2F.F64.F32 R30, R30 ;  /* 0x0000001e001e7310 */ /* 0x000e240000201800 */
[----:B0-----:R-:W-:-:S08]  /*04d0*/  DMUL R30, R30, 3 ;  /* 0x400800001e1e7828 */ /* 0x001fd00000000000 */
[----:B------:R-:W-:-:S08]  /*04e0*/  DFMA R34, R30, -0.5, R34 ;  /* 0xbfe000001e22782b */ /* 0x000fd00000000022 */
[----:B------:R-:W-:Y:S01]  /*04f0*/  DMUL R34, R34, R32 ;  /* 0x0000002022227228 */ /* 0x000fe20000000000 */
[----:B------:R-:W-:-:S04]  /*0500*/  FFMA R32, R2, R44, R39 ;  /* 0x0000002c02207223 */ /* 0x000fc80000000027 */
[----:B------:R-:W-:-:S05]  /*0510*/  FMUL R32, R32, 3 ;  /* 0x4040000020207820 */ /* 0x000fca0000400000 */
[----:B------:R-:W0:Y:S01]  /*0520*/  F2F.F32.F64 R35, R34 ;  /* 0x0000002200237310 */ /* 0x000e220000301000 */
[----:B------:R-:W-:Y:S01]  /*0530*/  FMUL R33, R32, R32 ;  /* 0x0000002020217220 */ /* 0x000fe20000400000 */
[----:B0-----:R0:W-:Y:S06]  /*0540*/  STG.E desc[UR6][R28.64], R35 ;  /* 0x000000231c007986 */ /* 0x0011ec000c101906 */
[----:B0-----:R-:W0:Y:S08]  /*0550*/  F2F.F64.F32 R34, R32 ;  /* 0x0000002000227310 */ /* 0x001e300000201800 */
[----:B------:R-:W1:Y:S01]  /*0560*/  F2F.F64.F32 R32, R33 ;  /* 0x0000002100207310 */ /* 0x000e620000201800 */
[----:B0-----:R-:W-:-:S08]  /*0570*/  DADD R34, R34, 1 ;  /* 0x3ff0000022227429 */ /* 0x001fd00000000000 */
[----:B-1----:R-:W-:Y:S01]  /*0580*/  DFMA R32, R32, 0.5, R34 ;  /* 0x3fe000002020782b */ /* 0x002fe20000000022 */
[----:B------:R-:W-:-:S07]  /*0590*/  FFMA R34, R3, R44, R36 ;  /* 0x0000002c03227223 */ /* 0x000fce0000000024 */
[----:B------:R-:W-:-:S08]  /*05a0*/  DFMA R32, R30, -0.5, R32 ;  /* 0xbfe000001e20782b */ /* 0x000fd00000000020 */
[----:B------:R-:W-:-:S10]  /*05b0*/  DMUL R32, R18, R32 ;  /* 0x0000002012207228 */ /* 0x000fd40000000000 */
[----:B------:R0:W1:Y:S02]  /*05c0*/  F2F.F32.F64 R33, R32 ;  /* 0x0000002000217310 */ /* 0x0000640000301000 */
[----:B0-----:R-:W-:-:S06]  /*05d0*/  FMUL R32, R34, 3 ;  /* 0x4040000022207820 */ /* 0x001fcc0000400000 */
[----:B------:R0:W2:Y:S01]  /*05e0*/  F2F.F64.F32 R34, R32 ;  /* 0x0000002000227310 */ /* 0x0000a20000201800 */
[----:B-1----:R1:W-:Y:S01]  /*05f0*/  STG.E desc[UR6][R28.64+0x4], R33 ;  /* 0x000004211c007986 */ /* 0x0023e2000c101906 */
[----:B0-----:R-:W-:-:S06]  /*0600*/  FMUL R32, R32, R32 ;  /* 0x0000002020207220 */ /* 0x001fcc0000400000 */
[----:B-1----:R-:W0:Y:S01]  /*0610*/  F2F.F64.F32 R32, R32 ;  /* 0x0000002000207310 */ /* 0x002e220000201800 */
[----:B--2---:R-:W-:-:S08]  /*0620*/  DADD R34, R34, 1 ;  /* 0x3ff0000022227429 */ /* 0x004fd00000000000 */
[----:B0-----:R-:W-:Y:S01]  /*0630*/  DFMA R34, R32, 0.5, R34 ;  /* 0x3fe000002022782b */ /* 0x001fe20000000022 */
[----:B------:R-:W-:-:S04]  /*0640*/  FFMA R33, R4, R44, R41 ;  /* 0x0000002c04217223 */ /* 0x000fc80000000029 */
[----:B------:R-:W-:-:S03]  /*0650*/  FMUL R33, R33, 3 ;  /* 0x4040000021217820 */ /* 0x000fc60000400000 */
[----:B------:R-:W-:-:S08]  /*0660*/  DFMA R34, R30, -0.5, R34 ;  /* 0xbfe000001e22782b */ /* 0x000fd00000000022 */
[----:B------:R-:W-:-:S10]  /*0670*/  DMUL R34, R16, R34 ;  /* 0x0000002210227228 */ /* 0x000fd40000000000 */
[----:B------:R-:W0:Y:S02]  /*0680*/  F2F.F32.F64 R35, R34 ;  /* 0x0000002200237310 */ /* 0x000e240000301000 */
[----:B0-----:R0:W-:Y:S06]  /*0690*/  STG.E desc[UR6][R28.64+0x8], R35 ;  /* 0x000008231c007986 */ /* 0x0011ec000c101906 */
[----:B0-----:R0:W1:Y:S02]  /*06a0*/  F2F.F64.F32 R34, R33 ;  /* 0x0000002100227310 */ /* 0x0010640000201800 */
[----:B0-----:R-:W-:-:S06]  /*06b0*/  FMUL R33, R33, R33 ;  /* 0x0000002121217220 */ /* 0x001fcc0000400000 */
[----:B------:R-:W0:Y:S01]  /*06c0*/  F2F.F64.F32 R32, R33 ;  /* 0x0000002100207310 */ /* 0x000e220000201800 */
[----:B-1----:R-:W-:-:S08]  /*06d0*/  DADD R34, R34, 1 ;  /* 0x3ff0000022227429 */ /* 0x002fd00000000000 */
[----:B0-----:R-:W-:Y:S01]  /*06e0*/  DFMA R32, R32, 0.5, R34 ;  /* 0x3fe000002020782b */ /* 0x001fe20000000022 */
[----:B------:R-:W-:-:S07]  /*06f0*/  FFMA R34, R5, R44, R38 ;  /* 0x0000002c05227223 */ /* 0x000fce0000000026 */
[----:B------:R-:W-:-:S08]  /*0700*/  DFMA R32, R30, -0.5, R32 ;  /* 0xbfe000001e20782b */ /* 0x000fd00000000020 */
[----:B------:R-:W-:-:S10]  /*0710*/  DMUL R32, R26, R32 ;  /* 0x000000201a207228 */ /* 0x000fd40000000000 */
[----:B------:R-:W0:Y:S02]  /*0720*/  F2F.F32.F64 R32, R32 ;  /* 0x0000002000207310 */ /* 0x000e240000301000 */
[----:B0-----:R0:W-:Y:S02]  /*0730*/  STG.E desc[UR6][R28.64+0xc], R32 ;  /* 0x00000c201c007986 */ /* 0x0011e4000c101906 */
[----:B0-----:R-:W-:-:S04]  /*0740*/  FMUL R32, R34, 3 ;  /* 0x4040000022207820 */ /* 0x001fc80000400000 */
[----:B------:R-:W0:Y:S01]  /*0750*/  F2F.F64.F32 R34, R32 ;  /* 0x0000002000227310 */ /* 0x000e220000201800 */
[----:B------:R-:W-:-:S07]  /*0760*/  FMUL R33, R32, R32 ;  /* 0x0000002020217220 */ /* 0x000fce0000400000 */
[----:B------:R-:W1:Y:S01]  /*0770*/  F2F.F64.F32 R32, R33 ;  /* 0x0000002100207310 */ /* 0x000e620000201800 */
[----:B0-----:R-:W-:-:S08]  /*0780*/  DADD R34, R34, 1 ;  /* 0x3ff0000022227429 */ /* 0x001fd00000000000 */
[----:B-1----:R-:W-:Y:S01]  /*0790*/  DFMA R34, R32, 0.5, R34 ;  /* 0x3fe000002022782b */ /* 0x002fe20000000022 */
        /* <DEDUP_REMOVED lines=22> */
[-C--:B------:R-:W-:Y:S01]  /*0900*/  FFMA R32, R8, R44.reuse, R45 ;  /* 0x0000002c08207223 */ /* 0x080fe2000000002d */
[----:B------:R-:W-:-:S03]  /*0910*/  FFMA R44, R9, R44, R10 ;  /* 0x0000002c092c7223 */ /* 0x000fc6000000000a */
[----:B------:R-:W-:Y:S01]  /*0920*/  FMUL R32, R32, 3 ;  /* 0x4040000020207820 */ /* 0x000fe20000400000 */
[----:B------:R-:W-:Y:S02]  /*0930*/  FMUL R44, R44, 3 ;  /* 0x404000002c2c7820 */ /* 0x000fe40000400000 */
[----:B------:R-:W-:Y:S01]  /*0940*/  DFMA R34, R30, -0.5, R34 ;  /* 0xbfe000001e22782b */ /* 0x000fe20000000022 */
[----:B------:R-:W-:-:S07]  /*0950*/  FMUL R33, R32, R32 ;  /* 0x0000002020217220 */ /* 0x000fce0000400000 */
[----:B------:R-:W-:-:S10]  /*0960*/  DMUL R34, R20, R34 ;  /* 0x0000002214227228 */ /* 0x000fd40000000000 */
[----:B------:R-:W0:Y:S02]  /*0970*/  F2F.F32.F64 R35, R34 ;  /* 0x0000002200237310 */ /* 0x000e240000301000 */
[----:B0-----:R0:W-:Y:S06]  /*0980*/  STG.E desc[UR6][R28.64+0x18], R35 ;  /* 0x000018231c007986 */ /* 0x0011ec000c101906 */
[----:B0-----:R-:W0:Y:S08]  /*0990*/  F2F.F64.F32 R34, R32 ;  /* 0x0000002000227310 */ /* 0x001e300000201800 */
[----:B------:R-:W1:Y:S01]  /*09a0*/  F2F.F64.F32 R32, R33 ;  /* 0x0000002100207310 */ /* 0x000e620000201800 */
[----:B0-----:R-:W-:-:S08]  /*09b0*/  DADD R34, R34, 1 ;  /* 0x3ff0000022227429 */ /* 0x001fd00000000000 */
[----:B-1----:R-:W-:Y:S01]  /*09c0*/  DFMA R32, R32, 0.5, R34 ;  /* 0x3fe000002020782b */ /* 0x002fe20000000022 */
[----:B------:R-:W-:-:S05]  /*09d0*/  MOV R35, 0x3f800000 ;  /* 0x3f80000000237802 */ /* 0x000fca0000000f00 */
[----:B------:R0:W-:Y:S02]  /*09e0*/  STG.E desc[UR6][R28.64+0xe8], R35 ;  /* 0x0000e8231c007986 */ /* 0x0001e4000c101906 */
[----:B------:R-:W-:-:S08]  /*09f0*/  DFMA R32, R30, -0.5, R32 ;  /* 0xbfe000001e20782b */ /* 0x000fd00000000020 */
[----:B---3--:R-:W-:Y:S01]  /*0a00*/  DMUL R32, R14, R32 ;  /* 0x000000200e207228 */ /* 0x008fe20000000000 */
[----:B0-----:R-:W0:Y:S09]  /*0a10*/  F2F.F64.F32 R34, R44 ;  /* 0x0000002c00227310 */ /* 0x001e320000201800 */
[----:B------:R1:W2:Y:S01]  /*0a20*/  F2F.F32.F64 R33, R32 ;  /* 0x0000002000217310 */ /* 0x0002a20000301000 */
[----:B0-----:R-:W-:Y:S01]  /*0a30*/  DADD R34, R34, 1 ;  /* 0x3ff0000022227429 */ /* 0x001fe20000000000 */
[----:B-1----:R-:W-:Y:S01]  /*0a40*/  FMUL R32, R44, R44 ;  /* 0x0000002c2c207220 */ /* 0x002fe20000400000 */
[----:B--2---:R0:W-:Y:S05]  /*0a50*/  STG.E desc[UR6][R28.64+0x1c], R33 ;  /* 0x00001c211c007986 */ /* 0x0041ea000c101906 */
[----:B0-----:R-:W0:Y:S02]  /*0a60*/  F2F.F64.F32 R32, R32 ;  /* 0x0000002000207310 */ /* 0x001e240000201800 */
[----:B0-----:R-:W-:-:S08]  /*0a70*/  DFMA R34, R32, 0.5, R34 ;  /* 0x3fe000002022782b */ /* 0x001fd00000000022 */
[----:B------:R-:W-:-:S08]  /*0a80*/  DFMA R30, R30, -0.5, R34 ;  /* 0xbfe000001e1e782b */ /* 0x000fd00000000022 */
[----:B------:R-:W-:-:S10]  /*0a90*/  DMUL R30, R12, R30 ;  /* 0x0000001e0c1e7228 */ /* 0x000fd40000000000 */
[----:B------:R-:W0:Y:S02]  /*0aa0*/  F2F.F32.F64 R31, R30 ;  /* 0x0000001e001f7310 */ /* 0x000e240000301000 */
[----:B0-----:R1:W-:Y:S01]  /*0ab0*/  STG.E desc[UR6][R28.64+0x20], R31 ;  /* 0x0000201f1c007986 */ /* 0x0013e2000c101906 */
[----:B------:R-:W-:Y:S05]  /*0ac0*/  @!P0 BRA `(.L_x_301) ;  /* 0xfffffff800248947 */ /* 0x000fea000383ffff */
[----:B------:R-:W-:Y:S05]  /*0ad0*/  EXIT ;  /* 0x000000000000794d */ /* 0x000fea0003800000 */
.L_x_302:
        /* <DEDUP_REMOVED lines=10> */
.L_x_338:


//--------------------- .nv.shared.reserved.0     --------------------------
	.section	.nv.shared.reserved.0,"aw",@nobits
	.weak		__nv_reservedSMEM_offset_0_alias
	.size		__nv_reservedSMEM_offset_0_alias, 0, 64
	.other		__nv_reservedSMEM_offset_0_alias,@"STO_CUDA_RESERVED_SHARED STV_DEFAULT"
__nv_reservedSMEM_offset_0_alias:
	.zero		0
	.zero		64


//--------------------- .nv.shared._Z5WatchP9attributePf --------------------------
	.section	.nv.shared._Z5WatchP9attributePf,"aw",@nobits
	.sectionflags	@""
	.align	4
.nv.shared._Z5WatchP9attributePf:
	.zero		1536


//--------------------- .nv.shared._Z5ErrorP9attributePf --------------------------
	.section	.nv.shared._Z5ErrorP9attributePf,"aw",@nobits
	.sectionflags	@""
	.align	4
.nv.shared._Z5ErrorP9attributePf:
	.zero		1536


//--------------------- .nv.constant0._Z5Cvor3P9attribute --------------------------
	.section	.nv.constant0._Z5Cvor3P9attribute,"a",@progbits
	.sectionflags	@""
	.align	4
.nv.constant0._Z5Cvor3P9attribute:
	.zero		904


//--------------------- .nv.constant0._Z5Cvor2P9attribute --------------------------
	.section	.nv.constant0._Z5Cvor2P9attribute,"a",@progbits
	.sectionflags	@""
	.align	4
.nv.constant0._Z5Cvor2P9attribute:
	.zero		904


//--------------------- .nv.constant0._Z5Cvor1P9attribute --------------------------
	.section	.nv.constant0._Z5Cvor1P9attribute,"a",@progbits
	.sectionflags	@""
	.align	4
.nv.constant0._Z5Cvor1P9attribute:
	.zero		904


//--------------------- .nv.constant0._Z16dev_Point_checkYP9attributePfS1_S1_S1_S1_S1_S1_S1_S1_ --------------------------
	.section	.nv.constant0._Z16dev_Point_checkYP9attributePfS1_S1_S1_S1_S1_S1_S1_S1_,"a",@progbits
	.sectionflags	@""
	.align	4
.nv.constant0._Z16dev_Point_checkYP9attributePfS1_S1_S1_S1_S1_S1_S1_S1_:
	.zero		976


//--------------------- .nv.constant0._Z16dev_Point_checkXP9attributePfS1_S1_S1_S1_S1_S1_S1_S1_ --------------------------
	.section	.nv.constant0._Z16dev_Point_checkXP9attributePfS1_S1_S1_S1_S1_S1_S1_S1_,"a",@progbits
	.sectionflags	@""
	.align	4
.nv.constant0._Z16dev_Point_checkXP9attributePfS1_S1_S1_S1_S1_S1_S1_S1_:
	.zero		976


//--------------------- .nv.constant0._Z12MicroToMacroP9attribute --------------------------
	.section	.nv.constant0._Z12MicroToMacroP9attribute,"a",@progbits
	.sectionflags	@""
	.align	4
.nv.constant0._Z12MicroToMacroP9attribute:
	.zero		904


//--------------------- .nv.constant0._Z5WatchP9attributePf --------------------------
	.section	.nv.constant0._Z5WatchP9attributePf,"a",@progbits
	.sectionflags	@""
	.align	4
.nv.constant0._Z5WatchP9attributePf:
	.zero		912


//--------------------- .nv.constant0._Z5ErrorP9attributePf --------------------------
	.section	.nv.constant0._Z5ErrorP9attributePf,"a",@progbits
	.sectionflags	@""
	.align	4
.nv.constant0._Z5ErrorP9attributePf:
	.zero		912


//--------------------- .nv.constant0._Z10Summation3P9attribute --------------------------
	.section	.nv.constant0._Z10Summation3P9attribute,"a",@progbits
	.sectionflags	@""
	.align	4
.nv.constant0._Z10Summation3P9attribute:
	.zero		904


//--------------------- .nv.constant0._Z10Summation2P9attribute --------------------------
	.section	.nv.constant0._Z10Summation2P9attribute,"a",@progbits
	.sectionflags	@""
	.align	4
.nv.constant0._Z10Summation2P9attribute:
	.zero		904


//--------------------- .nv.constant0._Z10Summation1P9attribute --------------------------
	.section	.nv.constant0._Z10Summation1P9attribute,"a",@progbits
	.sectionflags	@""
	.align	4
.nv.constant0._Z10Summation1P9attribute:
	.zero		904


//--------------------- .nv.constant0._Z6OutletP9attribute --------------------------
	.section	.nv.constant0._Z6OutletP9attribute,"a",@progbits
	.sectionflags	@""
	.align	4
.nv.constant0._Z6OutletP9attribute:
	.zero		904


//--------------------- .nv.constant0._Z6PeriodP9attribute --------------------------
	.section	.nv.constant0._Z6PeriodP9attribute,"a",@progbits
	.sectionflags	@""
	.align	4
.nv.constant0._Z6PeriodP9attribute:
	.zero		904


//--------------------- .nv.constant0._Z5InletP9attribute --------------------------
	.section	.nv.constant0._Z5InletP9attribute,"a",@progbits
	.sectionflags	@""
	.align	4
.nv.constant0._Z5InletP9attribute:
	.zero		904


//--------------------- .nv.constant0._Z9StreamingP9attribute --------------------------
	.section	.nv.constant0._Z9StreamingP9attribute,"a",@progbits
	.sectionflags	@""
	.align	4
.nv.constant0._Z9StreamingP9attribute:
	.zero		904


//--------------------- .nv.constant0._Z10bouncebackP9attribute --------------------------
	.section	.nv.constant0._Z10bouncebackP9attribute,"a",@progbits
	.sectionflags	@""
	.align	4
.nv.constant0._Z10bouncebackP9attribute:
	.zero		904


//--------------------- .nv.constant0._Z10Fluid_MRT3P9attribute --------------------------
	.section	.nv.constant0._Z10Fluid_MRT3P9attribute,"a",@progbits
	.sectionflags	@""
	.align	4
.nv.constant0._Z10Fluid_MRT3P9attribute:
	.zero		904


//--------------------- .nv.constant0._Z10Fluid_MRT2P9attribute --------------------------
	.section	.nv.constant0._Z10Fluid_MRT2P9attribute,"a",@progbits
	.sectionflags	@""
	.align	4
.nv.constant0._Z10Fluid_MRT2P9attribute:
	.zero		904


//--------------------- .nv.constant0._Z10Fluid_MRT1P9attribute --------------------------
	.section	.nv.constant0._Z10Fluid_MRT1P9attribute,"a",@progbits
	.sectionflags	@""
	.align	4
.nv.constant0._Z10Fluid_MRT1P9attribute:
	.zero		904


//--------------------- .nv.constant0._Z9Fluid_LESP9attribute --------------------------
	.section	.nv.constant0._Z9Fluid_LESP9attribute,"a",@progbits
	.sectionflags	@""
	.align	4
.nv.constant0._Z9Fluid_LESP9attribute:
	.zero		904


//--------------------- .nv.constant0._Z9Init_loadP9attribute --------------------------
	.section	.nv.constant0._Z9Init_loadP9attribute,"a",@progbits
	.sectionflags	@""
	.align	4
.nv.constant0._Z9Init_loadP9attribute:
	.zero		904


//--------------------- .nv.constant0._Z6Init_1P9attribute --------------------------
	.section	.nv.constant0._Z6Init_1P9attribute,"a",@progbits
	.sectionflags	@""
	.align	4
.nv.constant0._Z6Init_1P9attribute:
	.zero		904


//--------------------- SYMBOLS --------------------------

	.type		.nv.reservedSmem.offset0,@object
	.size		.nv.reservedSmem.offset0,0x4
	.type		.nv.reservedSmem.cap,@object
	.size		.nv.reservedSmem.cap,0x4
